def attn_fwd(
    Q,
    K,
    V,
    Out,
    Lse,
    sm_scale,
    stride_qz,
    stride_qh,
    stride_qm,
    stride_qk,
    stride_kz,
    stride_kh,
    stride_kn,
    stride_kk,
    stride_vz,
    stride_vh,
    stride_vn,
    stride_vk,
    stride_oz,
    stride_oh,
    stride_om,
    stride_ok,
    seqlen_q,
    seqlen_k,
    BLOCK_M: tl.constexpr,
    BLOCK_N: tl.constexpr,
    HEAD_DIM: tl.constexpr,
    CAUSAL: tl.constexpr,
):
    start_m = tl.program_id(0)
    off_hz = tl.program_id(1)
    q_off = off_hz * stride_qh
    k_off = off_hz * stride_kh
    v_off = off_hz * stride_vh
    offs_m = start_m * BLOCK_M + tl.arange(0, BLOCK_M)
    offs_d = tl.arange(0, HEAD_DIM)
    offs_n = tl.arange(0, BLOCK_N)
    q_ptrs = Q + q_off + offs_m[:, None] * stride_qm + offs_d[None, :] * stride_qk
    k_ptrs = K + k_off + offs_d[:, None] * stride_kk + offs_n[None, :] * stride_kn
    v_ptrs = V + v_off + offs_n[:, None] * stride_vn + offs_d[None, :] * stride_vk
    m_i = tl.full([BLOCK_M], float("-inf"), dtype=tl.float32)
    l_i = tl.zeros([BLOCK_M], dtype=tl.float32) + 1.0
    acc = tl.zeros([BLOCK_M, HEAD_DIM], dtype=tl.float32)
    q = tl.load(q_ptrs)
    acc, l_i, m_i = _attn_fwd_inner(
        acc,
        l_i,
        m_i,
        q,
        k_ptrs,
        v_ptrs,
        sm_scale,
        stride_kn,
        stride_vn,
        start_m,
        seqlen_k,
        BLOCK_M,
        BLOCK_N,
        HEAD_DIM,
        CAUSAL,
    )
    acc = acc / l_i[:, None]
    lse = m_i + tl.math.log2(l_i) / 1.4426950408889634
    o_ptrs = (
        Out
        + off_hz * stride_oh
        + offs_m[:, None] * stride_om
        + offs_d[None, :] * stride_ok
    )
    tl.store(o_ptrs, acc.to(Out.dtype.element_ty))
    tl.store(Lse + off_hz * seqlen_q + offs_m, lse)

# config = {"BLOCK_M": 256, "BLOCK_N": 64, "HEAD_DIM": 512, "arch": "sm_100", "causal": false, "dtype": "fp16", "num_stages": 4, "num_warps": 16}
# arch = sm_100


// ===== COMPILED SASS (sm_100a) =====

	.target	sm_100a

	.elftype	@"ET_EXEC"


//--------------------- .note.nv.tkinfo           --------------------------
	.section	.note.nv.tkinfo,"",@"SHT_NOTE"
	.sectionflags	@"SHF_NOTE_NV_TKINFO"
	.tkinfo
        /*0018*/ 	.word	0x00000081
        /*0030*/ 	.string	""
        /*0030*/ 	.string	"ptxas-blackwell"
        /*0030*/ 	.string	"Cuda compilation tools, release 12.9, V12.9.86"
        /*0030*/ 	.string	"Build cuda_12.9.r12.9/compiler.36037853_0"
        /*0030*/ 	.string	"-v  -suppress-debug-info  -lineinfo  -arch sm_100a "



//--------------------- .note.nv.cuver            --------------------------
	.section	.note.nv.cuver,"",@"SHT_NOTE"
	.sectionflags	@"SHF_NOTE_NV_CUVER"
        /*0018*/ 	.short	0x0001
        /*001a*/ 	.short	0x0064
        /*001c*/ 	.short	0x0001
        /*001e*/ 	.short	0x0000
        /*0020*/ 	.short	0x0001
        /*0022*/ 	.short	0x0000


//--------------------- .nv.info                  --------------------------
	.section	.nv.info,"",@"SHT_CUDA_INFO"
	.align	4


	//----- nvinfo : EIATTR_REGCOUNT
	.align		4
        /*0000*/ 	.byte	0x04, 0x2f
        /*0002*/ 	.short	(.L_2 - .L_1)
	.align		4
.L_1:
        /*0004*/ 	.word	index@(attn_fwd)
        /*0008*/ 	.word	0x00000020


	//----- nvinfo : EIATTR_FRAME_SIZE
	.align		4
.L_2:
        /*000c*/ 	.byte	0x04, 0x11
        /*000e*/ 	.short	(.L_4 - .L_3)
	.align		4
.L_3:
        /*0010*/ 	.word	index@(attn_fwd)
        /*0014*/ 	.word	0x00005a98


	//----- nvinfo : EIATTR_MIN_STACK_SIZE
	.align		4
.L_4:
        /*0018*/ 	.byte	0x04, 0x12
        /*001a*/ 	.short	(.L_6 - .L_5)
	.align		4
.L_5:
        /*001c*/ 	.word	index@(attn_fwd)
        /*0020*/ 	.word	0x00005a98
.L_6:


//--------------------- .nv.info.attn_fwd         --------------------------
	.section	.nv.info.attn_fwd,"",@"SHT_CUDA_INFO"
	.sectionflags	@""
	.align	4


	//----- nvinfo : EIATTR_CUDA_API_VERSION
	.align		4
        /*0000*/ 	.byte	0x04, 0x37
        /*0002*/ 	.short	(.L_8 - .L_7)
.L_7:
        /*0004*/ 	.word	0x00000081


	//----- nvinfo : EIATTR_KPARAM_INFO
	.align		4
.L_8:
        /*0008*/ 	.byte	0x04, 0x17
        /*000a*/ 	.short	(.L_10 - .L_9)
.L_9:
        /*000c*/ 	.word	0x00000000
        /*0010*/ 	.short	0x0019
        /*0012*/ 	.short	0x0080
        /*0014*/ 	.byte	0x00, 0xf4, 0x21, 0x00


	//----- nvinfo : EIATTR_KPARAM_INFO
	.align		4
.L_10:
        /*0018*/ 	.byte	0x04, 0x17
        /*001a*/ 	.short	(.L_12 - .L_11)
.L_11:
        /*001c*/ 	.word	0x00000000
        /*0020*/ 	.short	0x0018
        /*0022*/ 	.short	0x0078
        /*0024*/ 	.byte	0x00, 0xf4, 0x21, 0x00


	//----- nvinfo : EIATTR_KPARAM_INFO
	.align		4
.L_12:
        /*0028*/ 	.byte	0x04, 0x17
        /*002a*/ 	.short	(.L_14 - .L_13)
.L_13:
        /*002c*/ 	.word	0x00000000
        /*0030*/ 	.short	0x0017
        /*0032*/ 	.short	0x0070
        /*0034*/ 	.byte	0x00, 0xf0, 0x11, 0x00


	//----- nvinfo : EIATTR_KPARAM_INFO
	.align		4
.L_14:
        /*0038*/ 	.byte	0x04, 0x17
        /*003a*/ 	.short	(.L_16 - .L_15)
.L_15:
        /*003c*/ 	.word	0x00000000
        /*0040*/ 	.short	0x0016
        /*0042*/ 	.short	0x006c
        /*0044*/ 	.byte	0x00, 0xf0, 0x11, 0x00


	//----- nvinfo : EIATTR_KPARAM_INFO
	.align		4
.L_16:
        /*0048*/ 	.byte	0x04, 0x17
        /*004a*/ 	.short	(.L_18 - .L_17)
.L_17:
        /*004c*/ 	.word	0x00000000
        /*0050*/ 	.short	0x0015
        /*0052*/ 	.short	0x0068
        /*0054*/ 	.byte	0x00, 0xf0, 0x11, 0x00


	//----- nvinfo : EIATTR_KPARAM_INFO
	.align		4
.L_18:
        /*0058*/ 	.byte	0x04, 0x17
        /*005a*/ 	.short	(.L_20 - .L_19)
.L_19:
        /*005c*/ 	.word	0x00000000
        /*0060*/ 	.short	0x0014
        /*0062*/ 	.short	0x0064
        /*0064*/ 	.byte	0x00, 0xf0, 0x11, 0x00


	//----- nvinfo : EIATTR_KPARAM_INFO
	.align		4
.L_20:
        /*0068*/ 	.byte	0x04, 0x17
        /*006a*/ 	.short	(.L_22 - .L_21)
.L_21:
        /*006c*/ 	.word	0x00000000
        /*0070*/ 	.short	0x0013
        /*0072*/ 	.short	0x0060
        /*0074*/ 	.byte	0x00, 0xf0, 0x11, 0x00


	//----- nvinfo : EIATTR_KPARAM_INFO
	.align		4
.L_22:
        /*0078*/ 	.byte	0x04, 0x17
        /*007a*/ 	.short	(.L_24 - .L_23)
.L_23:
        /*007c*/ 	.word	0x00000000
        /*0080*/ 	.short	0x0012
        /*0082*/ 	.short	0x005c
        /*0084*/ 	.byte	0x00, 0xf0, 0x11, 0x00


	//----- nvinfo : EIATTR_KPARAM_INFO
	.align		4
.L_24:
        /*0088*/ 	.byte	0x04, 0x17
        /*008a*/ 	.short	(.L_26 - .L_25)
.L_25:
        /*008c*/ 	.word	0x00000000
        /*0090*/ 	.short	0x0011
        /*0092*/ 	.short	0x0058
        /*0094*/ 	.byte	0x00, 0xf0, 0x11, 0x00


	//----- nvinfo : EIATTR_KPARAM_INFO
	.align		4
.L_26:
        /*0098*/ 	.byte	0x04, 0x17
        /*009a*/ 	.short	(.L_28 - .L_27)
.L_27:
        /*009c*/ 	.word	0x00000000
        /*00a0*/ 	.short	0x0010
        /*00a2*/ 	.short	0x0054
        /*00a4*/ 	.byte	0x00, 0xf0, 0x11, 0x00


	//----- nvinfo : EIATTR_KPARAM_INFO
	.align		4
.L_28:
        /*00a8*/ 	.byte	0x04, 0x17
        /*00aa*/ 	.short	(.L_30 - .L_29)
.L_29:
        /*00ac*/ 	.word	0x00000000
        /*00b0*/ 	.short	0x000f
        /*00b2*/ 	.short	0x0050
        /*00b4*/ 	.byte	0x00, 0xf0, 0x11, 0x00


	//----- nvinfo : EIATTR_KPARAM_INFO
	.align		4
.L_30:
        /*00b8*/ 	.byte	0x04, 0x17
        /*00ba*/ 	.short	(.L_32 - .L_31)
.L_31:
        /*00bc*/ 	.word	0x00000000
        /*00c0*/ 	.short	0x000e
        /*00c2*/ 	.short	0x004c
        /*00c4*/ 	.byte	0x00, 0xf0, 0x11, 0x00


	//----- nvinfo : EIATTR_KPARAM_INFO
	.align		4
.L_32:
        /*00c8*/ 	.byte	0x04, 0x17
        /*00ca*/ 	.short	(.L_34 - .L_33)
.L_33:
        /*00cc*/ 	.word	0x00000000
        /*00d0*/ 	.short	0x000d
        /*00d2*/ 	.short	0x0048
        /*00d4*/ 	.byte	0x00, 0xf0, 0x11, 0x00


	//----- nvinfo : EIATTR_KPARAM_INFO
	.align		4
.L_34:
        /*00d8*/ 	.byte	0x04, 0x17
        /*00da*/ 	.short	(.L_36 - .L_35)
.L_35:
        /*00dc*/ 	.word	0x00000000
        /*00e0*/ 	.short	0x000c
        /*00e2*/ 	.short	0x0044
        /*00e4*/ 	.byte	0x00, 0xf0, 0x11, 0x00


	//----- nvinfo : EIATTR_KPARAM_INFO
	.align		4
.L_36:
        /*00e8*/ 	.byte	0x04, 0x17
        /*00ea*/ 	.short	(.L_38 - .L_37)
.L_37:
        /*00ec*/ 	.word	0x00000000
        /*00f0*/ 	.short	0x000b
        /*00f2*/ 	.short	0x0040
        /*00f4*/ 	.byte	0x00, 0xf0, 0x11, 0x00


	//----- nvinfo : EIATTR_KPARAM_INFO
	.align		4
.L_38:
        /*00f8*/ 	.byte	0x04, 0x17
        /*00fa*/ 	.short	(.L_40 - .L_39)
.L_39:
        /*00fc*/ 	.word	0x00000000
        /*0100*/ 	.short	0x000a
        /*0102*/ 	.short	0x003c
        /*0104*/ 	.byte	0x00, 0xf0, 0x11, 0x00


	//----- nvinfo : EIATTR_KPARAM_INFO
	.align		4
.L_40:
        /*0108*/ 	.byte	0x04, 0x17
        /*010a*/ 	.short	(.L_42 - .L_41)
.L_41:
        /*010c*/ 	.word	0x00000000
        /*0110*/ 	.short	0x0009
        /*0112*/ 	.short	0x0038
        /*0114*/ 	.byte	0x00, 0xf0, 0x11, 0x00


	//----- nvinfo : EIATTR_KPARAM_INFO
	.align		4
.L_42:
        /*0118*/ 	.byte	0x04, 0x17
        /*011a*/ 	.short	(.L_44 - .L_43)
.L_43:
        /*011c*/ 	.word	0x00000000
        /*0120*/ 	.short	0x0008
        /*0122*/ 	.short	0x0034
        /*0124*/ 	.byte	0x00, 0xf0, 0x11, 0x00


	//----- nvinfo : EIATTR_KPARAM_INFO
	.align		4
.L_44:
        /*0128*/ 	.byte	0x04, 0x17
        /*012a*/ 	.short	(.L_46 - .L_45)
.L_45:
        /*012c*/ 	.word	0x00000000
        /*0130*/ 	.short	0x0007
        /*0132*/ 	.short	0x0030
        /*0134*/ 	.byte	0x00, 0xf0, 0x11, 0x00


	//----- nvinfo : EIATTR_KPARAM_INFO
	.align		4
.L_46:
        /*0138*/ 	.byte	0x04, 0x17
        /*013a*/ 	.short	(.L_48 - .L_47)
.L_47:
        /*013c*/ 	.word	0x00000000
        /*0140*/ 	.short	0x0006
        /*0142*/ 	.short	0x002c
        /*0144*/ 	.byte	0x00, 0xf0, 0x11, 0x00


	//----- nvinfo : EIATTR_KPARAM_INFO
	.align		4
.L_48:
        /*0148*/ 	.byte	0x04, 0x17
        /*014a*/ 	.short	(.L_50 - .L_49)
.L_49:
        /*014c*/ 	.word	0x00000000
        /*0150*/ 	.short	0x0005
        /*0152*/ 	.short	0x0028
        /*0154*/ 	.byte	0x00, 0xf0, 0x11, 0x00


	//----- nvinfo : EIATTR_KPARAM_INFO
	.align		4
.L_50:
        /*0158*/ 	.byte	0x04, 0x17
        /*015a*/ 	.short	(.L_52 - .L_51)
.L_51:
        /*015c*/ 	.word	0x00000000
        /*0160*/ 	.short	0x0004
        /*0162*/ 	.short	0x0020
        /*0164*/ 	.byte	0x00, 0xf4, 0x21, 0x00


	//----- nvinfo : EIATTR_KPARAM_INFO
	.align		4
.L_52:
        /*0168*/ 	.byte	0x04, 0x17
        /*016a*/ 	.short	(.L_54 - .L_53)
.L_53:
        /*016c*/ 	.word	0x00000000
        /*0170*/ 	.short	0x0003
        /*0172*/ 	.short	0x0018
        /*0174*/ 	.byte	0x00, 0xf4, 0x21, 0x00


	//----- nvinfo : EIATTR_KPARAM_INFO
	.align		4
.L_54:
        /*0178*/ 	.byte	0x04, 0x17
        /*017a*/ 	.short	(.L_56 - .L_55)
.L_55:
        /*017c*/ 	.word	0x00000000
        /*0180*/ 	.short	0x0002
        /*0182*/ 	.short	0x0010
        /*0184*/ 	.byte	0x00, 0xf4, 0x21, 0x00


	//----- nvinfo : EIATTR_KPARAM_INFO
	.align		4
.L_56:
        /*0188*/ 	.byte	0x04, 0x17
        /*018a*/ 	.short	(.L_58 - .L_57)
.L_57:
        /*018c*/ 	.word	0x00000000
        /*0190*/ 	.short	0x0001
        /*0192*/ 	.short	0x0008
        /*0194*/ 	.byte	0x00, 0xf4, 0x21, 0x00


	//----- nvinfo : EIATTR_KPARAM_INFO
	.align		4
.L_58:
        /*0198*/ 	.byte	0x04, 0x17
        /*019a*/ 	.short	(.L_60 - .L_59)
.L_59:
        /*019c*/ 	.word	0x00000000
        /*01a0*/ 	.short	0x0000
        /*01a2*/ 	.short	0x0000
        /*01a4*/ 	.byte	0x00, 0xf4, 0x21, 0x00


	//----- nvinfo : EIATTR_SPARSE_MMA_MASK
	.align		4
.L_60:
        /*01a8*/ 	.byte	0x03, 0x50
        /*01aa*/ 	.short	0x0000


	//----- nvinfo : EIATTR_MAXREG_COUNT
	.align		4
        /*01ac*/ 	.byte	0x03, 0x1b
        /*01ae*/ 	.short	0x0080


	//----- nvinfo : EIATTR_NUM_BARRIERS
	.align		4
        /*01b0*/ 	.byte	0x02, 0x4c
        /*01b2*/ 	.byte	0x01
	.zero		1


	//----- nvinfo : EIATTR_ANNOTATIONS
	.align		4
        /*01b4*/ 	.byte	0x04, 0x55
        /*01b6*/ 	.short	(.L_62 - .L_61)


	//   ....[0]....
.L_61:
        /*01b8*/ 	.word	0x00000001
        /*01bc*/ 	.byte	0x80, 0x01, 0x00, 0x00, 0x01, 0x00, 0x00, 0x00, 0xa0, 0x02, 0x00, 0x00, 0x01, 0x00, 0x00, 0x00
        /* <DEDUP_REMOVED lines=3333> */
        /*d21c*/ 	.byte	0x00, 0xc1, 0x02, 0x00


	//----- nvinfo : EIATTR_COOP_GROUP_MASK_REGIDS
	.align		4
.L_62:
        /*d220*/ 	.byte	0x04, 0x29
        /*d222*/ 	.short	(.L_64 - .L_63)


	//   ....[0]....
.L_63:
        /*d224*/ 	.word	0xffffffff


	//   ....[1]....
        /*d228*/ 	.word	0xffffffff


	//   ....[2]....
        /*d22c*/ 	.word	0xffffffff


	//   ....[3]....
        /*d230*/ 	.word	0xffffffff


	//   ....[4]....
        /*d234*/ 	.word	0xffffffff


	//   ....[5]....
        /*d238*/ 	.word	0xffffffff


	//   ....[6]....
        /*d23c*/ 	.word	0xffffffff


	//   ....[7]....
        /*d240*/ 	.word	0xffffffff


	//   ....[8]....
        /*d244*/ 	.word	0xffffffff


	//   ....[9]....
        /*d248*/ 	.word	0xffffffff


	//   ....[10]....
        /*d24c*/ 	.word	0xffffffff


	//   ....[11]....
        /*d250*/ 	.word	0xffffffff


	//   ....[12]....
        /*d254*/ 	.word	0xffffffff


	//   ....[13]....
        /*d258*/ 	.word	0xffffffff


	//   ....[14]....
        /*d25c*/ 	.word	0xffffffff


	//   ....[15]....
        /*d260*/ 	.word	0xffffffff


	//   ....[16]....
        /*d264*/ 	.word	0xffffffff


	//   ....[17]....
        /*d268*/ 	.word	0xffffffff


	//   ....[18]....
        /*d26c*/ 	.word	0xffffffff


	//   ....[19]....
        /*d270*/ 	.word	0xffffffff


	//   ....[20]....
        /*d274*/ 	.word	0xffffffff


	//   ....[21]....
        /*d278*/ 	.word	0xffffffff


	//   ....[22]....
        /*d27c*/ 	.word	0xffffffff


	//   ....[23]....
        /*d280*/ 	.word	0xffffffff


	//   ....[24]....
        /*d284*/ 	.word	0xffffffff


	//   ....[25]....
        /*d288*/ 	.word	0xffffffff


	//   ....[26]....
        /*d28c*/ 	.word	0xffffffff


	//   ....[27]....
        /*d290*/ 	.word	0xffffffff


	//   ....[28]....
        /*d294*/ 	.word	0xffffffff


	//   ....[29]....
        /*d298*/ 	.word	0xffffffff


	//   ....[30]....
        /*d29c*/ 	.word	0xffffffff


	//   ....[31]....
        /*d2a0*/ 	.word	0xffffffff


	//   ....[32]....
        /*d2a4*/ 	.word	0xffffffff


	//   ....[33]....
        /*d2a8*/ 	.word	0xffffffff


	//   ....[34]....
        /*d2ac*/ 	.word	0xffffffff


	//   ....[35]....
        /*d2b0*/ 	.word	0xffffffff


	//   ....[36]....
        /*d2b4*/ 	.word	0xffffffff


	//   ....[37]....
        /*d2b8*/ 	.word	0xffffffff


	//   ....[38]....
        /*d2bc*/ 	.word	0xffffffff


	//   ....[39]....
        /*d2c0*/ 	.word	0xffffffff


	//   ....[40]....
        /*d2c4*/ 	.word	0xffffffff


	//   ....[41]....
        /*d2c8*/ 	.word	0xffffffff


	//   ....[42]....
        /*d2cc*/ 	.word	0xffffffff


	//   ....[43]....
        /*d2d0*/ 	.word	0xffffffff


	//   ....[44]....
        /*d2d4*/ 	.word	0xffffffff


	//   ....[45]....
        /*d2d8*/ 	.word	0xffffffff


	//   ....[46]....
        /*d2dc*/ 	.word	0xffffffff


	//   ....[47]....
        /*d2e0*/ 	.word	0xffffffff


	//   ....[48]....
        /*d2e4*/ 	.word	0xffffffff


	//   ....[49]....
        /*d2e8*/ 	.word	0xffffffff


	//   ....[50]....
        /*d2ec*/ 	.word	0xffffffff


	//   ....[51]....
        /*d2f0*/ 	.word	0xffffffff


	//   ....[52]....
        /*d2f4*/ 	.word	0xffffffff


	//   ....[53]....
        /*d2f8*/ 	.word	0xffffffff


	//   ....[54]....
        /*d2fc*/ 	.word	0xffffffff


	//   ....[55]....
        /*d300*/ 	.word	0xffffffff


	//   ....[56]....
        /*d304*/ 	.word	0xffffffff


	//   ....[57]....
        /*d308*/ 	.word	0xffffffff


	//   ....[58]....
        /*d30c*/ 	.word	0xffffffff


	//   ....[59]....
        /*d310*/ 	.word	0xffffffff


	//   ....[60]....
        /*d314*/ 	.word	0xffffffff


	//   ....[61]....
        /*d318*/ 	.word	0xffffffff


	//   ....[62]....
        /*d31c*/ 	.word	0xffffffff


	//   ....[63]....
        /*d320*/ 	.word	0xffffffff


	//   ....[64]....
        /*d324*/ 	.word	0xffffffff


	//   ....[65]....
        /*d328*/ 	.word	0xffffffff


	//   ....[66]....
        /*d32c*/ 	.word	0xffffffff


	//   ....[67]....
        /*d330*/ 	.word	0xffffffff


	//   ....[68]....
        /*d334*/ 	.word	0xffffffff


	//   ....[69]....
        /*d338*/ 	.word	0xffffffff


	//   ....[70]....
        /*d33c*/ 	.word	0xffffffff


	//   ....[71]....
        /*d340*/ 	.word	0xffffffff


	//   ....[72]....
        /*d344*/ 	.word	0xffffffff


	//   ....[73]....
        /*d348*/ 	.word	0xffffffff


	//   ....[74]....
        /*d34c*/ 	.word	0xffffffff


	//   ....[75]....
        /*d350*/ 	.word	0xffffffff


	//   ....[76]....
        /*d354*/ 	.word	0xffffffff


	//   ....[77]....
        /*d358*/ 	.word	0xffffffff


	//   ....[78]....
        /*d35c*/ 	.word	0xffffffff


	//   ....[79]....
        /*d360*/ 	.word	0xffffffff


	//   ....[80]....
        /*d364*/ 	.word	0xffffffff


	//   ....[81]....
        /*d368*/ 	.word	0xffffffff


	//   ....[82]....
        /*d36c*/ 	.word	0xffffffff


	//   ....[83]....
        /*d370*/ 	.word	0xffffffff


	//   ....[84]....
        /*d374*/ 	.word	0xffffffff


	//   ....[85]....
        /*d378*/ 	.word	0xffffffff


	//   ....[86]....
        /*d37c*/ 	.word	0xffffffff


	//   ....[87]....
        /*d380*/ 	.word	0xffffffff


	//   ....[88]....
        /*d384*/ 	.word	0xffffffff


	//   ....[89]....
        /*d388*/ 	.word	0xffffffff


	//   ....[90]....
        /*d38c*/ 	.word	0xffffffff


	//   ....[91]....
        /*d390*/ 	.word	0xffffffff


	//   ....[92]....
        /*d394*/ 	.word	0xffffffff


	//   ....[93]....
        /*d398*/ 	.word	0xffffffff


	//   ....[94]....
        /*d39c*/ 	.word	0xffffffff


	//   ....[95]....
        /*d3a0*/ 	.word	0xffffffff


	//   ....[96]....
        /*d3a4*/ 	.word	0xffffffff


	//   ....[97]....
        /*d3a8*/ 	.word	0xffffffff


	//   ....[98]....
        /*d3ac*/ 	.word	0xffffffff


	//   ....[99]....
        /*d3b0*/ 	.word	0xffffffff


	//   ....[100]....
        /*d3b4*/ 	.word	0xffffffff


	//   ....[101]....
        /*d3b8*/ 	.word	0xffffffff


	//   ....[102]....
        /*d3bc*/ 	.word	0xffffffff


	//   ....[103]....
        /*d3c0*/ 	.word	0xffffffff


	//   ....[104]....
        /*d3c4*/ 	.word	0xffffffff


	//   ....[105]....
        /*d3c8*/ 	.word	0xffffffff


	//   ....[106]....
        /*d3cc*/ 	.word	0xffffffff


	//   ....[107]....
        /*d3d0*/ 	.word	0xffffffff


	//   ....[108]....
        /*d3d4*/ 	.word	0xffffffff


	//   ....[109]....
        /*d3d8*/ 	.word	0xffffffff


	//   ....[110]....
        /*d3dc*/ 	.word	0xffffffff


	//   ....[111]....
        /*d3e0*/ 	.word	0xffffffff


	//   ....[112]....
        /*d3e4*/ 	.word	0xffffffff


	//   ....[113]....
        /*d3e8*/ 	.word	0xffffffff


	//   ....[114]....
        /*d3ec*/ 	.word	0xffffffff


	//   ....[115]....
        /*d3f0*/ 	.word	0xffffffff


	//   ....[116]....
        /*d3f4*/ 	.word	0xffffffff


	//   ....[117]....
        /*d3f8*/ 	.word	0xffffffff


	//   ....[118]....
        /*d3fc*/ 	.word	0xffffffff


	//   ....[119]....
        /*d400*/ 	.word	0xffffffff


	//   ....[120]....
        /*d404*/ 	.word	0xffffffff


	//   ....[121]....
        /*d408*/ 	.word	0xffffffff


	//   ....[122]....
        /*d40c*/ 	.word	0xffffffff


	//   ....[123]....
        /*d410*/ 	.word	0xffffffff


	//   ....[124]....
        /*d414*/ 	.word	0xffffffff


	//   ....[125]....
        /*d418*/ 	.word	0xffffffff


	//   ....[126]....
        /*d41c*/ 	.word	0xffffffff


	//   ....[127]....
        /*d420*/ 	.word	0xffffffff


	//   ....[128]....
        /*d424*/ 	.word	0xffffffff


	//   ....[129]....
        /*d428*/ 	.word	0xffffffff


	//   ....[130]....
        /*d42c*/ 	.word	0xffffffff


	//   ....[131]....
        /*d430*/ 	.word	0xffffffff


	//   ....[132]....
        /*d434*/ 	.word	0xffffffff


	//   ....[133]....
        /*d438*/ 	.word	0xffffffff


	//   ....[134]....
        /*d43c*/ 	.word	0xffffffff


	//   ....[135]....
        /*d440*/ 	.word	0xffffffff


	//   ....[136]....
        /*d444*/ 	.word	0xffffffff


	//   ....[137]....
        /*d448*/ 	.word	0xffffffff


	//   ....[138]....
        /*d44c*/ 	.word	0xffffffff


	//   ....[139]....
        /*d450*/ 	.word	0xffffffff


	//   ....[140]....
        /*d454*/ 	.word	0xffffffff


	//   ....[141]....
        /*d458*/ 	.word	0xffffffff


	//   ....[142]....
        /*d45c*/ 	.word	0xffffffff


	//   ....[143]....
        /*d460*/ 	.word	0xffffffff


	//   ....[144]....
        /*d464*/ 	.word	0xffffffff


	//   ....[145]....
        /*d468*/ 	.word	0xffffffff


	//   ....[146]....
        /*d46c*/ 	.word	0xffffffff


	//   ....[147]....
        /*d470*/ 	.word	0xffffffff


	//   ....[148]....
        /*d474*/ 	.word	0xffffffff


	//   ....[149]....
        /*d478*/ 	.word	0xffffffff


	//   ....[150]....
        /*d47c*/ 	.word	0xffffffff


	//   ....[151]....
        /*d480*/ 	.word	0xffffffff


	//----- nvinfo : EIATTR_COOP_GROUP_INSTR_OFFSETS
	.align		4
.L_64:
        /*d484*/ 	.byte	0x04, 0x28
        /*d486*/ 	.short	(.L_66 - .L_65)


	//   ....[0]....
.L_65:
        /*d488*/ 	.word	0x0003d8e0


	//   ....[1]....
        /*d48c*/ 	.word	0x0003da70


	//   ....[2]....
        /*d490*/ 	.word	0x0003da80


	//   ....[3]....
        /*d494*/ 	.word	0x0003da90


	//   ....[4]....
        /*d498*/ 	.word	0x0003dc60


	//   ....[5]....
        /*d49c*/ 	.word	0x0003dda0


	//   ....[6]....
        /*d4a0*/ 	.word	0x0003de00


	//   ....[7]....
        /*d4a4*/ 	.word	0x0003de10


	//   ....[8]....
        /*d4a8*/ 	.word	0x0003dec0


	//   ....[9]....
        /*d4ac*/ 	.word	0x0003ded0


	//   ....[10]....
        /*d4b0*/ 	.word	0x0003df20


	//   ....[11]....
        /*d4b4*/ 	.word	0x0003df40


	//   ....[12]....
        /*d4b8*/ 	.word	0x0003dfc0


	//   ....[13]....
        /*d4bc*/ 	.word	0x0003e0f0


	//   ....[14]....
        /*d4c0*/ 	.word	0x0003e100


	//   ....[15]....
        /*d4c4*/ 	.word	0x0003e110


	//   ....[16]....
        /*d4c8*/ 	.word	0x0003e120


	//   ....[17]....
        /*d4cc*/ 	.word	0x0003e130


	//   ....[18]....
        /*d4d0*/ 	.word	0x0003e140


	//   ....[19]....
        /*d4d4*/ 	.word	0x0003e150


	//   ....[20]....
        /*d4d8*/ 	.word	0x0003e300


	//   ....[21]....
        /*d4dc*/ 	.word	0x0003e310


	//   ....[22]....
        /*d4e0*/ 	.word	0x0003e3c0


	//   ....[23]....
        /*d4e4*/ 	.word	0x0003e3d0


	//   ....[24]....
        /*d4e8*/ 	.word	0x0003e3e0


	//   ....[25]....
        /*d4ec*/ 	.word	0x0003e440


	//   ....[26]....
        /*d4f0*/ 	.word	0x0003e450


	//   ....[27]....
        /*d4f4*/ 	.word	0x0003e460


	//   ....[28]....
        /*d4f8*/ 	.word	0x0003e470


	//   ....[29]....
        /*d4fc*/ 	.word	0x0003e480


	//   ....[30]....
        /*d500*/ 	.word	0x0003e490


	//   ....[31]....
        /*d504*/ 	.word	0x0003e6f0


	//   ....[32]....
        /*d508*/ 	.word	0x0003e700


	//   ....[33]....
        /*d50c*/ 	.word	0x0003e710


	//   ....[34]....
        /*d510*/ 	.word	0x0003e720


	//   ....[35]....
        /*d514*/ 	.word	0x0003e730


	//   ....[36]....
        /*d518*/ 	.word	0x0003e760


	//   ....[37]....
        /*d51c*/ 	.word	0x0003e770


	//   ....[38]....
        /*d520*/ 	.word	0x0003e780


	//   ....[39]....
        /*d524*/ 	.word	0x0003e790


	//   ....[40]....
        /*d528*/ 	.word	0x0003e840


	//   ....[41]....
        /*d52c*/ 	.word	0x0003e850


	//   ....[42]....
        /*d530*/ 	.word	0x0003ea50


	//   ....[43]....
        /*d534*/ 	.word	0x0003ea90


	//   ....[44]....
        /*d538*/ 	.word	0x0003eab0


	//   ....[45]....
        /*d53c*/ 	.word	0x0003ead0


	//   ....[46]....
        /*d540*/ 	.word	0x0003eaf0


	//   ....[47]....
        /*d544*/ 	.word	0x0003eb10


	//   ....[48]....
        /*d548*/ 	.word	0x0003eb30


	//   ....[49]....
        /*d54c*/ 	.word	0x0003eb70


	//   ....[50]....
        /*d550*/ 	.word	0x0003eb80


	//   ....[51]....
        /*d554*/ 	.word	0x0003ec00


	//   ....[52]....
        /*d558*/ 	.word	0x0003ec50


	//   ....[53]....
        /*d55c*/ 	.word	0x0003ed70


	//   ....[54]....
        /*d560*/ 	.word	0x0003edb0


	//   ....[55]....
        /*d564*/ 	.word	0x0003edc0


	//   ....[56]....
        /*d568*/ 	.word	0x0003edd0


	//   ....[57]....
        /*d56c*/ 	.word	0x0003ee70


	//   ....[58]....
        /*d570*/ 	.word	0x0003ee80


	//   ....[59]....
        /*d574*/ 	.word	0x0003ee90


	//   ....[60]....
        /*d578*/ 	.word	0x0003eea0


	//   ....[61]....
        /*d57c*/ 	.word	0x0003eeb0


	//   ....[62]....
        /*d580*/ 	.word	0x0003eec0


	//   ....[63]....
        /*d584*/ 	.word	0x0003eed0


	//   ....[64]....
        /*d588*/ 	.word	0x0003f330


	//   ....[65]....
        /*d58c*/ 	.word	0x0003f350


	//   ....[66]....
        /*d590*/ 	.word	0x0003f370


	//   ....[67]....
        /*d594*/ 	.word	0x0003f3f0


	//   ....[68]....
        /*d598*/ 	.word	0x0003f400


	//   ....[69]....
        /*d59c*/ 	.word	0x0003f410


	//   ....[70]....
        /*d5a0*/ 	.word	0x0003f450


	//   ....[71]....
        /*d5a4*/ 	.word	0x0003f460


	//   ....[72]....
        /*d5a8*/ 	.word	0x0003f470


	//   ....[73]....
        /*d5ac*/ 	.word	0x0003f4b0


	//   ....[74]....
        /*d5b0*/ 	.word	0x0003f4c0


	//   ....[75]....
        /*d5b4*/ 	.word	0x0003f4d0


	//   ....[76]....
        /*d5b8*/ 	.word	0x0003f940


	//   ....[77]....
        /*d5bc*/ 	.word	0x0003f9e0


	//   ....[78]....
        /*d5c0*/ 	.word	0x0003f9f0


	//   ....[79]....
        /*d5c4*/ 	.word	0x0003fad0


	//   ....[80]....
        /*d5c8*/ 	.word	0x0003fae0


	//   ....[81]....
        /*d5cc*/ 	.word	0x0003fb60


	//   ....[82]....
        /*d5d0*/ 	.word	0x0003fb70


	//   ....[83]....
        /*d5d4*/ 	.word	0x0003fd30


	//   ....[84]....
        /*d5d8*/ 	.word	0x0003fe00


	//   ....[85]....
        /*d5dc*/ 	.word	0x0003fe10


	//   ....[86]....
        /*d5e0*/ 	.word	0x0003fec0


	//   ....[87]....
        /*d5e4*/ 	.word	0x0003ff50


	//   ....[88]....
        /*d5e8*/ 	.word	0x00040250


	//   ....[89]....
        /*d5ec*/ 	.word	0x00040260


	//   ....[90]....
        /*d5f0*/ 	.word	0x000402b0


	//   ....[91]....
        /*d5f4*/ 	.word	0x00040370


	//   ....[92]....
        /*d5f8*/ 	.word	0x00040380


	//   ....[93]....
        /*d5fc*/ 	.word	0x00040460


	//   ....[94]....
        /*d600*/ 	.word	0x00040540


	//   ....[95]....
        /*d604*/ 	.word	0x000405c0


	//   ....[96]....
        /*d608*/ 	.word	0x000405d0


	//   ....[97]....
        /*d60c*/ 	.word	0x000405e0


	//   ....[98]....
        /*d610*/ 	.word	0x00040620


	//   ....[99]....
        /*d614*/ 	.word	0x00040650


	//   ....[100]....
        /*d618*/ 	.word	0x000406b0


	//   ....[101]....
        /*d61c*/ 	.word	0x000408e0


	//   ....[102]....
        /*d620*/ 	.word	0x000409a0


	//   ....[103]....
        /*d624*/ 	.word	0x00040bc0


	//   ....[104]....
        /*d628*/ 	.word	0x00040ce0


	//   ....[105]....
        /*d62c*/ 	.word	0x00040ed0


	//   ....[106]....
        /*d630*/ 	.word	0x00041000


	//   ....[107]....
        /*d634*/ 	.word	0x00041010


	//   ....[108]....
        /*d638*/ 	.word	0x000411e0


	//   ....[109]....
        /*d63c*/ 	.word	0x000412a0


	//   ....[110]....
        /*d640*/ 	.word	0x000415c0


	//   ....[111]....
        /*d644*/ 	.word	0x000415f0


	//   ....[112]....
        /*d648*/ 	.word	0x000417f0


	//   ....[113]....
        /*d64c*/ 	.word	0x00041800


	//   ....[114]....
        /*d650*/ 	.word	0x00041820


	//   ....[115]....
        /*d654*/ 	.word	0x00041830


	//   ....[116]....
        /*d658*/ 	.word	0x00041980


	//   ....[117]....
        /*d65c*/ 	.word	0x00041990


	//   ....[118]....
        /*d660*/ 	.word	0x00041a60


	//   ....[119]....
        /*d664*/ 	.word	0x00041a70


	//   ....[120]....
        /*d668*/ 	.word	0x00041ac0


	//   ....[121]....
        /*d66c*/ 	.word	0x00041ad0


	//   ....[122]....
        /*d670*/ 	.word	0x00041b00


	//   ....[123]....
        /*d674*/ 	.word	0x00041b10


	//   ....[124]....
        /*d678*/ 	.word	0x00041b20


	//   ....[125]....
        /*d67c*/ 	.word	0x00041b70


	//   ....[126]....
        /*d680*/ 	.word	0x00041b80


	//   ....[127]....
        /*d684*/ 	.word	0x00041be0


	//   ....[128]....
        /*d688*/ 	.word	0x00041bf0


	//   ....[129]....
        /*d68c*/ 	.word	0x00041c00


	//   ....[130]....
        /*d690*/ 	.word	0x00041c10


	//   ....[131]....
        /*d694*/ 	.word	0x00041c40


	//   ....[132]....
        /*d698*/ 	.word	0x00041c50


	//   ....[133]....
        /*d69c*/ 	.word	0x00041ca0


	//   ....[134]....
        /*d6a0*/ 	.word	0x00041cb0


	//   ....[135]....
        /*d6a4*/ 	.word	0x00041cc0


	//   ....[136]....
        /*d6a8*/ 	.word	0x00041cf0


	//   ....[137]....
        /*d6ac*/ 	.word	0x00041d00


	//   ....[138]....
        /*d6b0*/ 	.word	0x00041d10


	//   ....[139]....
        /*d6b4*/ 	.word	0x00041d20


	//   ....[140]....
        /*d6b8*/ 	.word	0x00041f40


	//   ....[141]....
        /*d6bc*/ 	.word	0x00041f60


	//   ....[142]....
        /*d6c0*/ 	.word	0x00041f80


	//   ....[143]....
        /*d6c4*/ 	.word	0x00042070


	//   ....[144]....
        /*d6c8*/ 	.word	0x00042080


	//   ....[145]....
        /*d6cc*/ 	.word	0x00042090


	//   ....[146]....
        /*d6d0*/ 	.word	0x000420d0


	//   ....[147]....
        /*d6d4*/ 	.word	0x000420e0


	//   ....[148]....
        /*d6d8*/ 	.word	0x000420f0


	//   ....[149]....
        /*d6dc*/ 	.word	0x00042130


	//   ....[150]....
        /*d6e0*/ 	.word	0x00042140


	//   ....[151]....
        /*d6e4*/ 	.word	0x00042150


	//----- nvinfo : EIATTR_VRC_CTA_INIT_COUNT
	.align		4
.L_66:
        /*d6e8*/ 	.byte	0x02, 0x4a
	.zero		1
	.zero		1


	//----- nvinfo : EIATTR_EXIT_INSTR_OFFSETS
	.align		4
        /*d6ec*/ 	.byte	0x04, 0x1c
        /*d6ee*/ 	.short	(.L_68 - .L_67)


	//   ....[0]....
.L_67:
        /*d6f0*/ 	.word	0x00069360


	//   ....[1]....
        /*d6f4*/ 	.word	0x000693a0


	//----- nvinfo : EIATTR_REQNTID
	.align		4
.L_68:
        /*d6f8*/ 	.byte	0x04, 0x10
        /*d6fa*/ 	.short	(.L_70 - .L_69)
.L_69:
        /*d6fc*/ 	.word	0x00000200
        /*d700*/ 	.word	0x00000001
        /*d704*/ 	.word	0x00000001


	//----- nvinfo : EIATTR_CBANK_PARAM_SIZE
	.align		4
.L_70:
        /*d708*/ 	.byte	0x03, 0x19
        /*d70a*/ 	.short	0x0088


	//----- nvinfo : EIATTR_PARAM_CBANK
	.align		4
        /*d70c*/ 	.byte	0x04, 0x0a
        /*d70e*/ 	.short	(.L_72 - .L_71)
	.align		4
.L_71:
        /*d710*/ 	.word	index@(.nv.constant0.attn_fwd)
        /*d714*/ 	.short	0x0380
        /*d716*/ 	.short	0x0088


	//----- nvinfo : EIATTR_SW_WAR
	.align		4
.L_72:
        /*d718*/ 	.byte	0x04, 0x36
        /*d71a*/ 	.short	(.L_74 - .L_73)
.L_73:
        /*d71c*/ 	.word	0x00000008
.L_74:


//--------------------- .nv.compat                --------------------------
	.section	.nv.compat,"",@"SHT_CUDA_COMPAT_INFO"
	.align	4
        /*0000*/ 	.byte	0x02, 0x02, 0x01, 0x00, 0x02, 0x05, 0x05, 0x00, 0x02, 0x03, 0x00, 0x00, 0x02, 0x06, 0x01, 0x00


//--------------------- .nv.callgraph             --------------------------
	.section	.nv.callgraph,"",@"SHT_CUDA_CALLGRAPH"
	.align	4
	.sectionentsize	8
	.align		4
        /*0000*/ 	.word	0x00000000
	.align		4
        /*0004*/ 	.word	0xffffffff
	.align		4
        /*0008*/ 	.word	0x00000000
	.align		4
        /*000c*/ 	.word	0xfffffffe
	.align		4
        /*0010*/ 	.word	0x00000000
	.align		4
        /*0014*/ 	.word	0xfffffffd
	.align		4
        /*0018*/ 	.word	0x00000000
	.align		4
        /*001c*/ 	.word	0xfffffffc


//--------------------- .nv.constant4             --------------------------
	.section	.nv.constant4,"a",@progbits
	.align	8
	.align		8
.nv.constant4:
        /*0000*/ 	.dword	_$_str


//--------------------- .text.attn_fwd            --------------------------
	.section	.text.attn_fwd,"ax",@progbits
	.align	128
        .global         attn_fwd
        .type           attn_fwd,@function
        .size           attn_fwd,(.L_x_3 - attn_fwd)
        .other          attn_fwd,@"STO_CUDA_ENTRY STV_DEFAULT"
attn_fwd:
.text.attn_fwd:
[----:B------:R-:W0:Y:S01]  /*0000*/  LDC R1, c[0x0][0x37c] ;  /* 0x0000df00ff017b82 */ /* 0x000e220000000800 */
[----:B------:R-:W1:Y:S07]  /*0010*/  S2R R10, SR_TID.X ;  /* 0x00000000000a7919 */ /* 0x000e6e0000002100 */
[----:B------:R-:W2:Y:S01]  /*0020*/  LDC R2, c[0x0][0x3b8] ;  /* 0x0000ee00ff027b82 */ /* 0x000ea20000000800 */
[----:B0-----:R-:W-:Y:S01]  /*0030*/  IADD3 R1, PT, PT, R1, -0x5a98, RZ ;  /* 0xffffa56801017810 */ /* 0x001fe20007ffe0ff */
[----:B------:R-:W0:Y:S01]  /*0040*/  LDCU.64 UR4, c[0x0][0x3b0] ;  /* 0x00007600ff0477ac */ /* 0x000e220008000a00 */
[----:B------:R-:W3:Y:S01]  /*0050*/  S2R R11, SR_CTAID.X ;  /* 0x00000000000b7919 */ /* 0x000ee20000002500 */
[----:B------:R-:W4:Y:S04]  /*0060*/  LDCU.64 UR8, c[0x0][0x358] ;  /* 0x00006b00ff0877ac */ /* 0x000f280008000a00 */
[----:B------:R-:W0:Y:S08]  /*0070*/  S2UR UR6, SR_CTAID.Y ;  /* 0x00000000000679c3 */ /* 0x000e300000002600 */
[----:B------:R-:W5:Y:S01]  /*0080*/  LDC.64 R26, c[0x0][0x380] ;  /* 0x0000e000ff1a7b82 */ /* 0x000f620000000a00 */
[----:B-1----:R-:W-:Y:S01]  /*0090*/  SHF.R.U32.HI R0, RZ, 0x8, R10 ;  /* 0x00000008ff007819 */ /* 0x002fe2000001160a */
[----:B0-----:R-:W-:Y:S01]  /*00a0*/  UIMAD UR4, UR6, UR4, URZ ;  /* 0x00000004060472a4 */ /* 0x001fe2000f8e02ff */
[----:B------:R-:W-:-:S02]  /*00b0*/  LOP3.LUT R12, R10, 0xff, RZ, 0xc0, !PT ;  /* 0x000000ff0a0c7812 */ /* 0x000fc400078ec0ff */
[----:B------:R-:W-:Y:S01]  /*00c0*/  SGXT.U32 R0, R0, 0x1 ;  /* 0x000000010000781a */ /* 0x000fe20000000000 */
[----:B------:R-:W-:Y:S02]  /*00d0*/  USHF.L.U32 UR7, UR4, 0x1, URZ ;  /* 0x0000000104077899 */ /* 0x000fe400080006ff */
[----:B---3--:R-:W-:Y:S02]  /*00e0*/  IMAD R10, R11, 0x100, R12 ;  /* 0x000001000b0a7824 */ /* 0x008fe400078e020c */
[----:B--2---:R-:W-:-:S04]  /*00f0*/  IMAD R0, R0, R2, RZ ;  /* 0x0000000200007224 */ /* 0x004fc800078e02ff */
[----:B------:R-:W-:-:S05]  /*0100*/  IMAD R13, R2, 0x2, R0 ;  /* 0x00000002020d7824 */ /* 0x000fca00078e0200 */
[----:B------:R-:W-:-:S05]  /*0110*/  LEA R15, R2, R13, 0x1 ;  /* 0x0000000d020f7211 */ /* 0x000fca00078e08ff */
[----:B------:R-:W-:-:S05]  /*0120*/  IMAD R21, R2, 0x2, R15 ;  /* 0x0000000202157824 */ /* 0x000fca00078e020f */
[----:B------:R-:W-:-:S05]  /*0130*/  LEA R3, R2, R21, 0x1 ;  /* 0x0000001502037211 */ /* 0x000fca00078e08ff */
[----:B------:R-:W-:-:S05]  /*0140*/  IMAD R19, R2, 0x2, R3 ;  /* 0x0000000202137824 */ /* 0x000fca00078e0203 */
[----:B------:R-:W-:-:S05]  /*0150*/  LEA R18, R2, R19, 0x1 ;  /* 0x0000001302127211 */ /* 0x000fca00078e08ff */
[----:B------:R-:W-:-:S05]  /*0160*/  IMAD R17, R2, 0x2, R18 ;  /* 0x0000000202117824 */ /* 0x000fca00078e0212 */
[----:B------:R-:W-:Y:S01]  /*0170*/  LEA R16, R2, R17, 0x1 ;  /* 0x0000001102107211 */ /* 0x000fe200078e08ff */
[----:B------:R0:W-:Y:S02]  /*0180*/  STL [R1+0xe9c], R17 ;  /* 0x000e9c1101007387 */ /* 0x0001e40000100800 */
[----:B0-----:R-:W0:Y:S02]  /*0190*/  LDC R17, c[0x0][0x3b8] ;  /* 0x0000ee00ff117b82 */ /* 0x001e240000000800 */
[----:B0-----:R-:W-:-:S05]  /*01a0*/  IMAD R20, R17, 0x2, R16 ;  /* 0x0000000211147824 */ /* 0x001fca00078e0210 */
[----:B------:R-:W-:-:S05]  /*01b0*/  LEA R22, R17, R20, 0x1 ;  /* 0x0000001411167211 */ /* 0x000fca00078e08ff */
[----:B------:R-:W-:-:S05]  /*01c0*/  IMAD R24, R17, 0x2, R22 ;  /* 0x0000000211187824 */ /* 0x000fca00078e0216 */
        /* <DEDUP_REMOVED lines=10> */
[----:B------:R-:W-:-:S04]  /*0270*/  LEA R28, R17, R25, 0x1 ;  /* 0x00000019111c7211 */ /* 0x000fc800078e08ff */
[----:B------:R-:W-:-:S05]  /*0280*/  LEA R14, R17, R28, 0x1 ;  /* 0x0000001c110e7211 */ /* 0x000fca00078e08ff */
[C---:B------:R-:W-:Y:S01]  /*0290*/  IMAD R29, R17.reuse, 0x2, R14 ;  /* 0x00000002111d7824 */ /* 0x040fe200078e020e */
[----:B------:R0:W-:Y:S04]  /*02a0*/  STL [R1], R14 ;  /* 0x0000000e01007387 */ /* 0x0001e80000100800 */
[----:B------:R1:W-:Y:S01]  /*02b0*/  STL [R1+0xcb0], R10 ;  /* 0x000cb00a01007387 */ /* 0x0003e20000100800 */
[----:B0-----:R-:W-:Y:S01]  /*02c0*/  LEA R14, R17, R29, 0x1 ;  /* 0x0000001d110e7211 */ /* 0x001fe200078e08ff */
[----:B-1----:R-:W-:-:S03]  /*02d0*/  IMAD R10, R10, UR5, RZ ;  /* 0x000000050a0a7c24 */ /* 0x002fc6000f8e02ff */
[----:B------:R-:W-:Y:S01]  /*02e0*/  LEA R14, R17, R14, 0x1 ;  /* 0x0000000e110e7211 */ /* 0x000fe200078e08ff */
[----:B------:R-:W-:Y:S01]  /*02f0*/  UIMAD.WIDE UR4, UR4, 0x2, URZ ;  /* 0x00000002040478a5 */ /* 0x000fe2000f8e02ff */
[C---:B------:R-:W-:Y:S02]  /*0300*/  IMAD.SHL.U32 R11, R10.reuse, 0x2, RZ ;  /* 0x000000020a0b7824 */ /* 0x040fe400078e00ff */
[----:B------:R-:W-:Y:S01]  /*0310*/  IMAD.HI R10, R10, 0x2, RZ ;  /* 0x000000020a0a7827 */ /* 0x000fe200078e02ff */
[----:B------:R0:W-:Y:S02]  /*0320*/  STL [R1+0x14], R14 ;  /* 0x0000140e01007387 */ /* 0x0001e40000100800 */
[----:B-----5:R-:W-:-:S04]  /*0330*/  IADD3 R26, P0, P1, R11, UR7, R26 ;  /* 0x000000070b1a7c10 */ /* 0x020fc8000f91e01a */
[----:B------:R-:W-:Y:S01]  /*0340*/  IADD3.X R27, PT, PT, R10, UR5, R27, P0, P1 ;  /* 0x000000050a1b7c10 */ /* 0x000fe200087e241b */
[----:B0-----:R-:W-:-:S05]  /*0350*/  IMAD R14, R17, 0x2, R14 ;  /* 0x00000002110e7824 */ /* 0x001fca00078e020e */
[----:B------:R0:W-:Y:S01]  /*0360*/  STL [R1+0x24], R14 ;  /* 0x0000240e01007387 */ /* 0x0001e20000100800 */
[----:B------:R-:W-:-:S05]  /*0370*/  LEA R10, R17, R14, 0x1 ;  /* 0x0000000e110a7211 */ /* 0x000fca00078e08ff */
[----:B------:R1:W-:Y:S01]  /*0380*/  STL [R1+0x20], R10 ;  /* 0x0000200a01007387 */ /* 0x0003e20000100800 */
[----:B0-----:R-:W-:Y:S01]  /*0390*/  IMAD.SHL.U32 R14, R12, 0x2, RZ ;  /* 0x000000020c0e7824 */ /* 0x001fe200078e00ff */
[----:B------:R-:W-:-:S05]  /*03a0*/  LEA R12, R17, R29, 0x1 ;  /* 0x0000001d110c7211 */ /* 0x000fca00078e08ff */
[----:B------:R-:W-:Y:S01]  /*03b0*/  IMAD R12, R17, 0x2, R12 ;  /* 0x00000002110c7824 */ /* 0x000fe200078e020c */
[----:B-1----:R-:W-:-:S04]  /*03c0*/  LEA R10, P0, R0, R26, 0x1 ;  /* 0x0000001a000a7211 */ /* 0x002fc800078008ff */
[C---:B------:R-:W-:Y:S02]  /*03d0*/  LEA R12, R17.reuse, R12, 0x1 ;  /* 0x0000000c110c7211 */ /* 0x040fe400078e08ff */
[----:B------:R-:W-:Y:S02]  /*03e0*/  LEA.HI.X.SX32 R11, R0, R27, 0x1, P0 ;  /* 0x0000001b000b7211 */ /* 0x000fe400000f0eff */
[----:B------:R-:W0:Y:S01]  /*03f0*/  S2R R0, SR_TID.X ;  /* 0x0000000000007919 */ /* 0x000e220000002100 */
[C---:B------:R-:W-:Y:S02]  /*0400*/  IMAD R12, R17.reuse, 0x2, R12 ;  /* 0x00000002110c7824 */ /* 0x040fe400078e020c */
[----:B----4-:R1:W2:Y:S03]  /*0410*/  LDG.E.U16 R10, desc[UR8][R10.64] ;  /* 0x000000080a0a7981 */ /* 0x0102a6000c1e1500 */
[----:B------:R-:W-:-:S02]  /*0420*/  LEA R17, R17, R12, 0x1 ;  /* 0x0000000c11117211 */ /* 0x000fc400078e08ff */
[----:B------:R-:W-:-:S03]  /*0430*/  LEA R12, P1, R13, R26, 0x1 ;  /* 0x0000001a0d0c7211 */ /* 0x000fc600078208ff */
[----:B------:R-:W-:Y:S01]  /*0440*/  STL [R1+0x2c], R17 ;  /* 0x00002c1101007387 */ /* 0x000fe20000100800 */
[----:B------:R-:W-:Y:S01]  /*0450*/  LEA.HI.X.SX32 R13, R13, R27, 0x1, P1 ;  /* 0x0000001b0d0d7211 */ /* 0x000fe200008f0eff */
[----:B-1----:R-:W1:Y:S04]  /*0460*/  LDC R11, c[0x0][0x3b8] ;  /* 0x0000ee00ff0b7b82 */ /* 0x002e680000000800 */
[----:B------:R1:W3:Y:S01]  /*0470*/  LDG.E.U16 R12, desc[UR8][R12.64] ;  /* 0x000000080c0c7981 */ /* 0x0002e2000c1e1500 */
[----:B0-----:R-:W-:-:S04]  /*0480*/  SHF.R.S32.HI R0, RZ, 0x8, R0 ;  /* 0x00000008ff007819 */ /* 0x001fc80000011400 */
[----:B------:R-:W-:-:S04]  /*0490*/  SGXT R0, R0, 0x1 ;  /* 0x000000010000781a */ /* 0x000fc80000000200 */
[----:B------:R-:W-:Y:S02]  /*04a0*/  LOP3.LUT R0, R14, 0x210, R0, 0x78, !PT ;  /* 0x000002100e007812 */ /* 0x000fe400078e7800 */
[----:B-1----:R-:W-:Y:S02]  /*04b0*/  LEA R13, R11, R21, 0x1 ;  /* 0x000000150b0d7211 */ /* 0x002fe400078e08ff */
[----:B------:R-:W0:Y:S01]  /*04c0*/  LDC R11, c[0x0][0x3b8] ;  /* 0x0000ee00ff0b7b82 */ /* 0x000e220000000800 */
[----:B------:R1:W-:Y:S01]  /*04d0*/  STL [R1+0xe30], R0 ;  /* 0x000e300001007387 */ /* 0x0003e20000100800 */
[----:B------:R-:W-:-:S06]  /*04e0*/  LEA R14, P0, R15, R26, 0x1 ;  /* 0x0000001a0f0e7211 */ /* 0x000fcc00078008ff */
[----:B-1----:R-:W1:Y:S01]  /*04f0*/  LDC R0, c[0x0][0x3b8] ;  /* 0x0000ee00ff007b82 */ /* 0x002e620000000800 */
[----:B------:R-:W-:-:S06]  /*0500*/  LEA.HI.X.SX32 R15, R15, R27, 0x1, P0 ;  /* 0x0000001b0f0f7211 */ /* 0x000fcc00000f0eff */
[----:B------:R4:W5:Y:S01]  /*0510*/  LDG.E.U16 R15, desc[UR8][R14.64] ;  /* 0x000000080e0f7981 */ /* 0x000962000c1e1500 */
[----:B-1----:R-:W-:-:S05]  /*0520*/  IMAD R17, R0, 0x2, R17 ;  /* 0x0000000200117824 */ /* 0x002fca00078e0211 */
[----:B------:R1:W-:Y:S02]  /*0530*/  STL [R1+0x38], R17 ;  /* 0x0000381101007387 */ /* 0x0003e40000100800 */
[----:B-1----:R-:W-:-:S05]  /*0540*/  LEA R17, R0, R17, 0x1 ;  /* 0x0000001100117211 */ /* 0x002fca00078e08ff */
[----:B------:R1:W-:Y:S02]  /*0550*/  STL [R1+0x58], R17 ;  /* 0x0000581101007387 */ /* 0x0003e40000100800 */
[----:B-1----:R-:W-:Y:S02]  /*0560*/  IMAD R17, R0, 0x2, R17 ;  /* 0x0000000200117824 */ /* 0x002fe400078e0211 */
[----:B--2---:R1:W-:Y:S04]  /*0570*/  STL [R1+0x4b0], R10 ;  /* 0x0004b00a01007387 */ /* 0x0043e80000100800 */
[----:B------:R-:W-:Y:S01]  /*0580*/  STL [R1+0x48], R17 ;  /* 0x0000481101007387 */ /* 0x000fe20000100800 */
[----:B-1----:R-:W-:-:S03]  /*0590*/  LEA R10, P0, R21, R26, 0x1 ;  /* 0x0000001a150a7211 */ /* 0x002fc600078008ff */
[----:B---3--:R1:W-:Y:S02]  /*05a0*/  STL [R1+0x4ac], R12 ;  /* 0x0004ac0c01007387 */ /* 0x0083e40000100800 */
[----:B-1----:R-:W-:Y:S02]  /*05b0*/  LEA R12, P1, R13, R26, 0x1 ;  /* 0x0000001a0d0c7211 */ /* 0x002fe400078208ff */
[----:B0-----:R-:W-:Y:S02]  /*05c0*/  LEA R13, R11, R21, 0x1 ;  /* 0x000000150b0d7211 */ /* 0x001fe400078e08ff */
[----:B------:R-:W-:-:S06]  /*05d0*/  LEA.HI.X.SX32 R11, R21, R27, 0x1, P0 ;  /* 0x0000001b150b7211 */ /* 0x000fcc00000f0eff */
[----:B------:R-:W2:Y:S01]  /*05e0*/  LDG.E.U16 R11, desc[UR8][R10.64] ;  /* 0x000000080a0b7981 */ /* 0x000ea2000c1e1500 */
[----:B------:R-:W-:Y:S01]  /*05f0*/  IMAD R17, R0, 0x2, R17 ;  /* 0x0000000200117824 */ /* 0x000fe200078e0211 */
[----:B------:R-:W-:-:S03]  /*0600*/  LEA.HI.X.SX32 R13, R13, R27, 0x1, P1 ;  /* 0x0000001b0d0d7211 */ /* 0x000fc600008f0eff */
[----:B------:R-:W-:Y:S01]  /*0610*/  IMAD R21, R0, 0x2, R17 ;  /* 0x0000000200157824 */ /* 0x000fe200078e0211 */
[----:B------:R0:W-:Y:S01]  /*0620*/  STL [R1+0x50], R17 ;  /* 0x0000501101007387 */ /* 0x0001e20000100800 */
[----:B----4-:R-:W-:-:S03]  /*0630*/  LEA R14, P0, R19, R26, 0x1 ;  /* 0x0000001a130e7211 */ /* 0x010fc600078008ff */
[----:B------:R-:W3:Y:S04]  /*0640*/  LDG.E.U16 R13, desc[UR8][R12.64] ;  /* 0x000000080c0d7981 */ /* 0x000ee8000c1e1500 */
[----:B0-----:R-:W4:Y:S04]  /*0650*/  LDL.LU R17, [R1+0xe9c] ;  /* 0x000e9c0001117983 */ /* 0x001f280000300800 */
[----:B-----5:R-:W-:Y:S04]  /*0660*/  STL [R1+0x4a8], R15 ;  /* 0x0004a80f01007387 */ /* 0x020fe80000100800 */
[----:B------:R0:W-:Y:S02]  /*0670*/  STL [R1+0x5c], R21 ;  /* 0x00005c1501007387 */ /* 0x0001e40000100800 */
[----:B0-----:R-:W-:-:S02]  /*0680*/  LEA R21, R0, R21, 0x1 ;  /* 0x0000001500157211 */ /* 0x001fc400078e08ff */
[----:B------:R-:W-:Y:S01]  /*0690*/  LEA.HI.X.SX32 R15, R19, R27, 0x1, P0 ;  /* 0x0000001b130f7211 */ /* 0x000fe200000f0eff */
[----:B--2---:R-:W-:Y:S04]  /*06a0*/  STL [R1+0x4a4], R11 ;  /* 0x0004a40b01007387 */ /* 0x004fe80000100800 */
[----:B------:R0:W-:Y:S02]  /*06b0*/  STL [R1+0xc4], R21 ;  /* 0x0000c41501007387 */ /* 0x0001e40000100800 */
[----:B0-----:R-:W-:-:S05]  /*06c0*/  IMAD R21, R0, 0x2, R21 ;  /* 0x0000000200157824 */ /* 0x001fca00078e0215 */
[----:B------:R0:W-:Y:S01]  /*06d0*/  STL [R1+0x40], R21 ;  /* 0x0000401501007387 */ /* 0x0001e20000100800 */
[----:B------:R-:W-:-:S03]  /*06e0*/  LEA R19, R0, R21, 0x1 ;  /* 0x0000001500137211 */ /* 0x000fc600078e08ff */
[----:B0-----:R0:W2:Y:S01]  /*06f0*/  LDG.E.U16 R21, desc[UR8][R14.64] ;  /* 0x000000080e157981 */ /* 0x0010a2000c1e1500 */
[----:B------:R-:W-:-:S04]  /*0700*/  LEA R10, P0, R18, R26, 0x1 ;  /* 0x0000001a120a7211 */ /* 0x000fc800078008ff */
[----:B------:R-:W-:Y:S01]  /*0710*/  LEA.HI.X.SX32 R11, R18, R27, 0x1, P0 ;  /* 0x0000001b120b7211 */ /* 0x000fe200000f0eff */
[----:B------:R-:W-:Y:S01]  /*0720*/  IMAD R18, R0, 0x2, R19 ;  /* 0x0000000200127824 */ /* 0x000fe200078e0213 */
[----:B---3--:R1:W-:Y:S01]  /*0730*/  STL [R1+0x4a0], R13 ;  /* 0x0004a00d01007387 */ /* 0x0083e20000100800 */
[----:B----4-:R-:W-:-:S03]  /*0740*/  LEA R12, P0, R17, R26, 0x1 ;  /* 0x0000001a110c7211 */ /* 0x010fc600078008ff */
[----:B------:R3:W-:Y:S04]  /*0750*/  STL [R1+0x3c], R19 ;  /* 0x00003c1301007387 */ /* 0x0007e80000100800 */
[----:B------:R4:W-:Y:S01]  /*0760*/  STL [R1+0x54], R18 ;  /* 0x0000541201007387 */ /* 0x0009e20000100800 */
[----:B-1----:R-:W-:-:S03]  /*0770*/  LEA.HI.X.SX32 R13, R17, R27, 0x1, P0 ;  /* 0x0000001b110d7211 */ /* 0x002fc600000f0eff */
[----:B---3--:R1:W3:Y:S01]  /*0780*/  LDG.E.U16 R19, desc[UR8][R10.64] ;  /* 0x000000080a137981 */ /* 0x0082e2000c1e1500 */
[----:B----4-:R-:W-:-:S05]  /*0790*/  LEA R18, R0, R18, 0x1 ;  /* 0x0000001200127211 */ /* 0x010fca00078e08ff */
[----:B------:R4:W-:Y:S01]  /*07a0*/  STL [R1+0xc0], R18 ;  /* 0x0000c01201007387 */ /* 0x0009e20000100800 */
[----:B0-----:R-:W-:-:S04]  /*07b0*/  LEA R14, P1, R16, R26, 0x1 ;  /* 0x0000001a100e7211 */ /* 0x001fc800078208ff */
[----:B------:R-:W-:Y:S01]  /*07c0*/  LEA.HI.X.SX32 R15, R16, R27, 0x1, P1 ;  /* 0x0000001b100f7211 */ /* 0x000fe200008f0eff */
[----:B------:R-:W-:-:S04]  /*07d0*/  IMAD R17, R0, 0x2, R18 ;  /* 0x0000000200117824 */ /* 0x000fc800078e0212 */
[----:B----4-:R-:W4:Y:S04]  /*07e0*/  LDG.E.U16 R18, desc[UR8][R14.64] ;  /* 0x000000080e127981 */ /* 0x010f28000c1e1500 */
[----:B--2---:R0:W-:Y:S04]  /*07f0*/  STL [R1+0x49c], R21 ;  /* 0x00049c1501007387 */ /* 0x0041e80000100800 */
[----:B0-----:R0:W2:Y:S01]  /*0800*/  LDG.E.U16 R21, desc[UR8][R12.64] ;  /* 0x000000080c157981 */ /* 0x0010a2000c1e1500 */
[----:B------:R-:W-:Y:S02]  /*0810*/  LEA R16, R0, R17, 0x1 ;  /* 0x0000001100107211 */ /* 0x000fe400078e08ff */
[C---:B-1----:R-:W-:Y:S01]  /*0820*/  LEA R10, P0, R20.reuse, R26, 0x1 ;  /* 0x0000001a140a7211 */ /* 0x042fe200078008ff */
[----:B------:R1:W-:Y:S04]  /*0830*/  STL [R1+0x34], R17 ;  /* 0x0000341101007387 */ /* 0x0003e80000100800 */
[----:B------:R5:W-:Y:S01]  /*0840*/  STL [R1+0x30], R16 ;  /* 0x0000301001007387 */ /* 0x000be20000100800 */
[----:B------:R-:W-:-:S05]  /*0850*/  LEA.HI.X.SX32 R11, R20, R27, 0x1, P0 ;  /* 0x0000001b140b7211 */ /* 0x000fca00000f0eff */
[----:B-1----:R1:W4:Y:S01]  /*0860*/  LDG.E.U16 R17, desc[UR8][R10.64] ;  /* 0x000000080a117981 */ /* 0x002322000c1e1500 */
[----:B-----5:R-:W-:-:S05]  /*0870*/  IMAD R16, R0, 0x2, R16 ;  /* 0x0000000200107824 */ /* 0x020fca00078e0210 */
[----:B------:R5:W-:Y:S01]  /*0880*/  STL [R1+0x4c], R16 ;  /* 0x00004c1001007387 */ /* 0x000be20000100800 */
[----:B0-----:R-:W-:Y:S02]  /*0890*/  LEA R12, P0, R22, R26, 0x1 ;  /* 0x0000001a160c7211 */ /* 0x001fe400078008ff */
[----:B-----5:R-:W-:-:S05]  /*08a0*/  LEA R16, R0, R16, 0x1 ;  /* 0x0000001000107211 */ /* 0x020fca00078e08ff */
[----:B------:R0:W-:Y:S01]  /*08b0*/  STL [R1+0xb8], R16 ;  /* 0x0000b81001007387 */ /* 0x0001e20000100800 */
[----:B------:R-:W-:-:S03]  /*08c0*/  LEA.HI.X.SX32 R13, R22, R27, 0x1, P0 ;  /* 0x0000001b160d7211 */ /* 0x000fc600000f0eff */
[----:B---3--:R3:W-:Y:S01]  /*08d0*/  STL [R1+0x498], R19 ;  /* 0x0004981301007387 */ /* 0x0087e20000100800 */
[----:B0-----:R-:W-:Y:S01]  /*08e0*/  IMAD R16, R0, 0x2, R16 ;  /* 0x0000000200107824 */ /* 0x001fe200078e0210 */
[CC--:B-1----:R-:W-:Y:S02]  /*08f0*/  LEA R10, P0, R24.reuse, R26.reuse, 0x1 ;  /* 0x0000001a180a7211 */ /* 0x0c2fe400078008ff */
[----:B---3--:R0:W3:Y:S04]  /*0900*/  LDG.E.U16 R19, desc[UR8][R12.64] ;  /* 0x000000080c137981 */ /* 0x0080e8000c1e1500 */
[----:B------:R1:W-:Y:S01]  /*0910*/  STL [R1+0x28], R16 ;  /* 0x0000281001007387 */ /* 0x0003e20000100800 */
[----:B------:R-:W-:Y:S02]  /*0920*/  LEA.HI.X.SX32 R11, R24, R27, 0x1, P0 ;  /* 0x0000001b180b7211 */ /* 0x000fe400000f0eff */
[----:B------:R-:W-:-:S02]  /*0930*/  LEA R14, P1, R23, R26, 0x1 ;  /* 0x0000001a170e7211 */ /* 0x000fc400078208ff */
[----:B-1----:R-:W-:Y:S02]  /*0940*/  LEA R16, R0, R16, 0x1 ;  /* 0x0000001000107211 */ /* 0x002fe400078e08ff */
[CC--:B0-----:R-:W-:Y:S02]  /*0950*/  LEA R12, P0, R2.reuse, R26.reuse, 0x1 ;  /* 0x0000001a020c7211 */ /* 0x0c1fe400078008ff */
[-C--:B------:R-:W-:Y:S02]  /*0960*/  LEA.HI.X.SX32 R15, R23, R27.reuse, 0x1, P1 ;  /* 0x0000001b170f7211 */ /* 0x080fe400008f0eff */
[-C--:B------:R-:W-:Y:S02]  /*0970*/  LEA.HI.X.SX32 R13, R2, R27.reuse, 0x1, P0 ;  /* 0x0000001b020d7211 */ /* 0x080fe400000f0eff */
[C---:B------:R-:W-:Y:S01]  /*0980*/  LEA R2, P0, R3.reuse, R26, 0x1 ;  /* 0x0000001a03027211 */ /* 0x040fe200078008ff */
[----:B------:R-:W5:Y:S03]  /*0990*/  LDG.E.U16 R20, desc[UR8][R14.64] ;  /* 0x000000080e147981 */ /* 0x000f66000c1e1500 */
[----:B------:R-:W-:Y:S01]  /*09a0*/  LEA.HI.X.SX32 R3, R3, R27, 0x1, P0 ;  /* 0x0000001b03037211 */ /* 0x000fe200000f0eff */
[----:B------:R-:W3:Y:S04]  /*09b0*/  LDG.E.U16 R15, desc[UR8][R12.64] ;  /* 0x000000080c0f7981 */ /* 0x000ee8000c1e1500 */
[----:B--2---:R0:W-:Y:S04]  /*09c0*/  STL [R1+0x494], R21 ;  /* 0x0004941501007387 */ /* 0x0041e80000100800 */
[----:B------:R1:W-:Y:S04]  /*09d0*/  STL [R1+0x1c], R16 ;  /* 0x00001c1001007387 */ /* 0x0003e80000100800 */
[----:B0-----:R0:W2:Y:S01]  /*09e0*/  LDG.E.U16 R21, desc[UR8][R10.64] ;  /* 0x000000080a157981 */ /* 0x0010a2000c1e1500 */
[----:B-1----:R-:W-:-:S05]  /*09f0*/  IMAD R16, R0, 0x2, R16 ;  /* 0x0000000200107824 */ /* 0x002fca00078e0210 */
[C---:B0-----:R-:W-:Y:S01]  /*0a00*/  LEA R10, R0.reuse, R16, 0x1 ;  /* 0x00000010000a7211 */ /* 0x041fe200078e08ff */
[----:B------:R0:W-:Y:S04]  /*0a10*/  STL [R1+0x44], R16 ;  /* 0x0000441001007387 */ /* 0x0001e80000100800 */
[----:B------:R-:W-:Y:S01]  /*0a20*/  STL [R1+0xbc], R10 ;  /* 0x0000bc0a01007387 */ /* 0x000fe20000100800 */
[----:B0-----:R-:W-:-:S05]  /*0a30*/  IMAD R16, R0, 0x2, R10 ;  /* 0x0000000200107824 */ /* 0x001fca00078e020a */
[----:B------:R-:W-:Y:S04]  /*0a40*/  STL [R1+0x10], R16 ;  /* 0x0000101001007387 */ /* 0x000fe80000100800 */
[----:B----4-:R0:W-:Y:S04]  /*0a50*/  STL [R1+0x490], R18 ;  /* 0x0004901201007387 */ /* 0x0101e80000100800 */
[----:B0-----:R0:W4:Y:S01]  /*0a60*/  LDG.E.U16 R18, desc[UR8][R2.64] ;  /* 0x0000000802127981 */ /* 0x001122000c1e1500 */
[----:B------:R-:W-:Y:S02]  /*0a70*/  LEA R10, P0, R4, R26, 0x1 ;  /* 0x0000001a040a7211 */ /* 0x000fe400078008ff */
[----:B------:R-:W-:-:S02]  /*0a80*/  LEA R14, R0, R16, 0x1 ;  /* 0x00000010000e7211 */ /* 0x000fc400078e08ff */
[----:B------:R-:W-:-:S03]  /*0a90*/  LEA.HI.X.SX32 R11, R4, R27, 0x1, P0 ;  /* 0x0000001b040b7211 */ /* 0x000fc600000f0eff */
[----:B------:R-:W-:Y:S01]  /*0aa0*/  IMAD R4, R0, 0x2, R14 ;  /* 0x0000000200047824 */ /* 0x000fe200078e020e */
[----:B------:R1:W-:Y:S01]  /*0ab0*/  STL [R1+0x48c], R17 ;  /* 0x00048c1101007387 */ /* 0x0003e20000100800 */
[----:B------:R-:W-:-:S03]  /*0ac0*/  LEA R12, P1, R5, R26, 0x1 ;  /* 0x0000001a050c7211 */ /* 0x000fc600078208ff */
[----:B------:R5:W-:Y:S01]  /*0ad0*/  STL [R1+0xc], R14 ;  /* 0x00000c0e01007387 */ /* 0x000be20000100800 */
[----:B------:R-:W-:Y:S02]  /*0ae0*/  LEA.HI.X.SX32 R13, R5, R27, 0x1, P1 ;  /* 0x0000001b050d7211 */ /* 0x000fe400008f0eff */
[----:B0-----:R-:W-:Y:S01]  /*0af0*/  LEA R2, P0, R6, R26, 0x1 ;  /* 0x0000001a06027211 */ /* 0x001fe200078008ff */
[----:B-1----:R0:W4:Y:S01]  /*0b00*/  LDG.E.U16 R17, desc[UR8][R10.64] ;  /* 0x000000080a117981 */ /* 0x002122000c1e1500 */
[----:B-----5:R-:W-:-:S05]  /*0b10*/  LEA R14, R0, R4, 0x1 ;  /* 0x00000004000e7211 */ /* 0x020fca00078e08ff */
[----:B------:R-:W-:Y:S01]  /*0b20*/  IMAD R23, R0, 0x2, R14 ;  /* 0x0000000200177824 */ /* 0x000fe200078e020e */
[----:B------:R-:W5:Y:S01]  /*0b30*/  LDG.E.U16 R11, desc[UR8][R12.64] ;  /* 0x000000080c0b7981 */ /* 0x000f62000c1e1500 */
[----:B------:R-:W-:-:S03]  /*0b40*/  LEA.HI.X.SX32 R3, R6, R27, 0x1, P0 ;  /* 0x0000001b06037211 */ /* 0x000fc600000f0eff */
[----:B------:R1:W-:Y:S01]  /*0b50*/  STL [R1+0x18], R4 ;  /* 0x0000180401007387 */ /* 0x0003e20000100800 */
[----:B------:R-:W-:-:S03]  /*0b60*/  LEA R22, R0, R23, 0x1 ;  /* 0x0000001700167211 */ /* 0x000fc600078e08ff */
[----:B---3--:R3:W-:Y:S02]  /*0b70*/  STL [R1+0x488], R19 ;  /* 0x0004881301007387 */ /* 0x0087e40000100800 */
[----:B0-----:R-:W-:Y:S02]  /*0b80*/  IMAD R10, R0, 0x2, R22 ;  /* 0x00000002000a7824 */ /* 0x001fe400078e0216 */
[----:B------:R0:W-:Y:S01]  /*0b90*/  STL [R1+0xb4], R14 ;  /* 0x0000b40e01007387 */ /* 0x0001e20000100800 */
[----:B-1----:R-:W-:-:S03]  /*0ba0*/  LEA R4, P0, R7, R26, 0x1 ;  /* 0x0000001a07047211 */ /* 0x002fc600078008ff */
[----:B------:R1:W5:Y:S01]  /*0bb0*/  LDG.E.U16 R13, desc[UR8][R2.64] ;  /* 0x00000008020d7981 */ /* 0x000362000c1e1500 */
[----:B------:R-:W-:-:S03]  /*0bc0*/  LEA.HI.X.SX32 R5, R7, R27, 0x1, P0 ;  /* 0x0000001b07057211 */ /* 0x000fc600000f0eff */
[----:B---3--:R-:W3:Y:S01]  /*0bd0*/  LDL.LU R19, [R1] ;  /* 0x0000000001137983 */ /* 0x008ee20000300800 */
[----:B------:R-:W-:Y:S02]  /*0be0*/  LEA R6, P0, R8, R26, 0x1 ;  /* 0x0000001a08067211 */ /* 0x000fe400078008ff */
[----:B------:R-:W-:Y:S01]  /*0bf0*/  LEA R10, R0, R10, 0x1 ;  /* 0x0000000a000a7211 */ /* 0x000fe200078e08ff */
[----:B------:R0:W3:Y:S01]  /*0c00*/  LDG.E.U16 R12, desc[UR8][R4.64] ;  /* 0x00000008040c7981 */ /* 0x0000e2000c1e1500 */
[CC--:B-1----:R-:W-:Y:S02]  /*0c10*/  LEA R2, P1, R9.reuse, R26.reuse, 0x1 ;  /* 0x0000001a09027211 */ /* 0x0c2fe400078208ff */
[-C--:B------:R-:W-:Y:S02]  /*0c20*/  LEA.HI.X.SX32 R7, R8, R27.reuse, 0x1, P0 ;  /* 0x0000001b08077211 */ /* 0x080fe400000f0eff */
[----:B------:R-:W-:Y:S02]  /*0c30*/  LEA.HI.X.SX32 R3, R9, R27, 0x1, P1 ;  /* 0x0000001b09037211 */ /* 0x000fe400008f0eff */
[----:B------:R-:W-:Y:S01]  /*0c40*/  LEA R8, P0, R25, R26, 0x1 ;  /* 0x0000001a19087211 */ /* 0x000fe200078008ff */
[----:B0-----:R-:W-:-:S03]  /*0c50*/  IMAD R4, R0, 0x2, R10 ;  /* 0x0000000200047824 */ /* 0x001fc600078e020a */
[----:B------:R-:W-:Y:S01]  /*0c60*/  LEA.HI.X.SX32 R9, R25, R27, 0x1, P0 ;  /* 0x0000001b19097211 */ /* 0x000fe200000f0eff */
[----:B------:R-:W3:Y:S04]  /*0c70*/  LDG.E.U16 R3, desc[UR8][R2.64] ;  /* 0x0000000802037981 */ /* 0x000ee8000c1e1500 */
[----:B------:R-:W3:Y:S04]  /*0c80*/  LDG.E.U16 R14, desc[UR8][R8.64] ;  /* 0x00000008080e7981 */ /* 0x000ee8000c1e1500 */
[----:B--2---:R0:W-:Y:S04]  /*0c90*/  STL [R1+0x484], R21 ;  /* 0x0004841501007387 */ /* 0x0041e80000100800 */
[----:B------:R-:W-:Y:S04]  /*0ca0*/  STL [R1+0xe84], R23 ;  /* 0x000e841701007387 */ /* 0x000fe80000100800 */
[----:B------:R-:W-:Y:S01]  /*0cb0*/  STL [R1+0xe80], R22 ;  /* 0x000e801601007387 */ /* 0x000fe20000100800 */
[----:B0-----:R-:W0:Y:S03]  /*0cc0*/  LDC R21, c[0x0][0x3b8] ;  /* 0x0000ee00ff157b82 */ /* 0x001e260000000800 */
[----:B------:R-:W-:Y:S04]  /*0cd0*/  STL [R1+0x480], R20 ;  /* 0x0004801401007387 */ /* 0x000fe80000100800 */
[----:B------:R1:W-:Y:S04]  /*0ce0*/  STL [R1+0x47c], R15 ;  /* 0x00047c0f01007387 */ /* 0x0003e80000100800 */
[----:B------:R-:W-:Y:S04]  /*0cf0*/  STL [R1+0xb0], R10 ;  /* 0x0000b00a01007387 */ /* 0x000fe80000100800 */
[----:B------:R-:W2:Y:S04]  /*0d00*/  LDL.LU R16, [R1+0x14] ;  /* 0x0000140001107983 */ /* 0x000ea80000300800 */
[----:B-1----:R1:W2:Y:S04]  /*0d10*/  LDG.E.U16 R15, desc[UR8][R6.64] ;  /* 0x00000008060f7981 */ /* 0x0022a8000c1e1500 */
[----:B----4-:R4:W-:Y:S04]  /*0d20*/  STL [R1+0x478], R18 ;  /* 0x0004781201007387 */ /* 0x0109e80000100800 */
[----:B------:R-:W-:Y:S04]  /*0d30*/  STL [R1+0xe88], R4 ;  /* 0x000e880401007387 */ /* 0x000fe80000100800 */
[----:B------:R-:W2:Y:S01]  /*0d40*/  LDL.LU R23, [R1+0x24] ;  /* 0x0000240001177983 */ /* 0x000ea20000300800 */
[----:B------:R-:W-:-:S02]  /*0d50*/  LEA R5, R0, R4, 0x1 ;  /* 0x0000000400057211 */ /* 0x000fc400078e08ff */
[----:B-1----:R-:W-:Y:S01]  /*0d60*/  LEA R6, P0, R28, R26, 0x1 ;  /* 0x0000001a1c067211 */ /* 0x002fe200078008ff */
[----:B------:R-:W2:Y:S02]  /*0d70*/  LDL.LU R24, [R1+0x20] ;  /* 0x0000200001187983 */ /* 0x000ea40000300800 */
[----:B------:R-:W-:Y:S01]  /*0d80*/  IMAD R20, R0, 0x2, R5 ;  /* 0x0000000200147824 */ /* 0x000fe200078e0205 */
[----:B------:R-:W-:Y:S01]  /*0d90*/  LEA.HI.X.SX32 R7, R28, R27, 0x1, P0 ;  /* 0x0000001b1c077211 */ /* 0x000fe200000f0eff */
[----:B------:R0:W-:Y:S03]  /*0da0*/  STL [R1+0x474], R17 ;  /* 0x0004741101007387 */ /* 0x0001e60000100800 */
[----:B------:R-:W-:Y:S01]  /*0db0*/  LEA R2, R0, R20, 0x1 ;  /* 0x0000001400027211 */ /* 0x000fe200078e08ff */
[----:B------:R-:W-:Y:S04]  /*0dc0*/  STL [R1+0xe8c], R5 ;  /* 0x000e8c0501007387 */ /* 0x000fe80000100800 */
[----:B----4-:R-:W4:Y:S04]  /*0dd0*/  LDL.LU R18, [R1+0x2c] ;  /* 0x00002c0001127983 */ /* 0x010f280000300800 */
[----:B-----5:R-:W-:Y:S04]  /*0de0*/  STL [R1+0x470], R11 ;  /* 0x0004700b01007387 */ /* 0x020fe80000100800 */
[----:B------:R1:W-:Y:S04]  /*0df0*/  STL [R1+0xe90], R20 ;  /* 0x000e901401007387 */ /* 0x0003e80000100800 */
[----:B------:R5:W-:Y:S01]  /*0e00*/  STL [R1+0xa8], R2 ;  /* 0x0000a80201007387 */ /* 0x000be20000100800 */
[----:B0-----:R-:W-:-:S03]  /*0e10*/  LEA R17, R21, R29, 0x1 ;  /* 0x0000001d15117211 */ /* 0x001fc600078e08ff */
[----:B-1----:R0:W4:Y:S01]  /*0e20*/  LDG.E.U16 R20, desc[UR8][R6.64] ;  /* 0x0000000806147981 */ /* 0x002122000c1e1500 */
[C---:B-----5:R-:W-:Y:S01]  /*0e30*/  IMAD R2, R0.reuse, 0x2, R2 ;  /* 0x0000000200027824 */ /* 0x060fe200078e0202 */
[C---:B---3--:R-:W-:Y:S02]  /*0e40*/  LEA R8, P0, R19.reuse, R26, 0x1 ;  /* 0x0000001a13087211 */ /* 0x048fe400078008ff */
[----:B------:R-:W-:Y:S01]  /*0e50*/  STL [R1+0x46c], R13 ;  /* 0x00046c0d01007387 */ /* 0x000fe20000100800 */
[C---:B0-----:R-:W-:Y:S01]  /*0e60*/  IMAD R6, R0.reuse, 0x2, R2 ;  /* 0x0000000200067824 */ /* 0x041fe200078e0202 */
[----:B------:R-:W-:Y:S02]  /*0e70*/  LEA.HI.X.SX32 R9, R19, R27, 0x1, P0 ;  /* 0x0000001b13097211 */ /* 0x000fe400000f0eff */
[----:B------:R-:W3:Y:S02]  /*0e80*/  LDL.LU R19, [R1+0x38] ;  /* 0x0000380001137983 */ /* 0x000ee40000300800 */
[----:B------:R-:W-:-:S02]  /*0e90*/  LEA R21, R0, R6, 0x1 ;  /* 0x0000000600157211 */ /* 0x000fc400078e08ff */
[----:B------:R0:W-:Y:S01]  /*0ea0*/  STL [R1+0x468], R12 ;  /* 0x0004680c01007387 */ /* 0x0001e20000100800 */
[----:B------:R-:W-:-:S03]  /*0eb0*/  LEA R10, P1, R29, R26, 0x1 ;  /* 0x0000001a1d0a7211 */ /* 0x000fc600078208ff */
[----:B------:R1:W-:Y:S04]  /*0ec0*/  STL [R1+0xe94], R2 ;  /* 0x000e940201007387 */ /* 0x0003e80000100800 */
[----:B------:R2:W5:Y:S01]  /*0ed0*/  LDG.E.U16 R5, desc[UR8][R8.64] ;  /* 0x0000000808057981 */ /* 0x000562000c1e1500 */
[----:B0-----:R-:W-:-:S03]  /*0ee0*/  LEA R12, P0, R17, R26, 0x1 ;  /* 0x0000001a110c7211 */ /* 0x001fc600078008ff */
[----:B------:R-:W5:Y:S01]  /*0ef0*/  LDL.LU R4, [R1+0x58] ;  /* 0x0000580001047983 */ /* 0x000f620000300800 */
[-C--:B------:R-:W-:Y:S01]  /*0f00*/  LEA.HI.X.SX32 R13, R17, R27.reuse, 0x1, P0 ;  /* 0x0000001b110d7211 */ /* 0x080fe200000f0eff */
[----:B-1----:R-:W-:Y:S01]  /*0f10*/  IMAD R2, R0, 0x2, R21 ;  /* 0x0000000200027824 */ /* 0x002fe200078e0215 */
[----:B------:R-:W-:-:S03]  /*0f20*/  LEA.HI.X.SX32 R11, R29, R27, 0x1, P1 ;  /* 0x0000001b1d0b7211 */ /* 0x000fc600008f0eff */
[----:B------:R0:W5:Y:S04]  /*0f30*/  LDG.E.U16 R29, desc[UR8][R12.64] ;  /* 0x000000080c1d7981 */ /* 0x000168000c1e1500 */
[----:B------:R-:W5:Y:S01]  /*0f40*/  LDG.E.U16 R22, desc[UR8][R10.64] ;  /* 0x000000080a167981 */ /* 0x000f62000c1e1500 */
[----:B--2---:R-:W-:-:S03]  /*0f50*/  LEA R8, P0, R16, R26, 0x1 ;  /* 0x0000001a10087211 */ /* 0x004fc600078008ff */
[----:B------:R-:W-:Y:S01]  /*0f60*/  STL [R1+0x464], R15 ;  /* 0x0004640f01007387 */ /* 0x000fe20000100800 */
[----:B------:R-:W-:-:S03]  /*0f70*/  LEA.HI.X.SX32 R9, R16, R27, 0x1, P0 ;  /* 0x0000001b10097211 */ /* 0x000fc600000f0eff */
[----:B------:R1:W-:Y:S04]  /*0f80*/  STL [R1+0xe98], R6 ;  /* 0x000e980601007387 */ /* 0x0003e80000100800 */
[----:B------:R-:W2:Y:S04]  /*0f90*/  LDL.LU R17, [R1+0x48] ;  /* 0x0000480001117983 */ /* 0x000ea80000300800 */
[----:B------:R0:W-:Y:S04]  /*0fa0*/  STL [R1+0x460], R3 ;  /* 0x0004600301007387 */ /* 0x0001e80000100800 */
[----:B------:R-:W-:Y:S04]  /*0fb0*/  STL [R1+0xac], R2 ;  /* 0x0000ac0201007387 */ /* 0x000fe80000100800 */
[----:B------:R-:W2:Y:S04]  /*0fc0*/  LDL.LU R16, [R1+0x50] ;  /* 0x0000500001107983 */ /* 0x000ea80000300800 */
[----:B------:R0:W-:Y:S04]  /*0fd0*/  STL [R1+0x45c], R14 ;  /* 0x00045c0e01007387 */ /* 0x0001e80000100800 */
[----:B-1----:R1:W2:Y:S01]  /*0fe0*/  LDG.E.U16 R6, desc[UR8][R8.64] ;  /* 0x0000000808067981 */ /* 0x0022a2000c1e1500 */
[----:B0-----:R-:W-:-:S02]  /*0ff0*/  LEA R3, R0, R2, 0x1 ;  /* 0x0000000200037211 */ /* 0x001fc400078e08ff */
[-C--:B------:R-:W-:Y:S01]  /*1000*/  LEA R12, P1, R24, R26.reuse, 0x1 ;  /* 0x0000001a180c7211 */ /* 0x080fe200078208ff */
[----:B------:R-:W2:Y:S01]  /*1010*/  LDL.LU R25, [R1+0x5c] ;  /* 0x00005c0001197983 */ /* 0x000ea20000300800 */
[----:B------:R-:W-:-:S04]  /*1020*/  LEA R14, P0, R23, R26, 0x1 ;  /* 0x0000001a170e7211 */ /* 0x000fc800078008ff */
[----:B------:R-:W-:-:S05]  /*1030*/  LEA.HI.X.SX32 R15, R23, R27, 0x1, P0 ;  /* 0x0000001b170f7211 */ /* 0x000fca00000f0eff */
[----:B------:R3:W2:Y:S01]  /*1040*/  LDG.E.U16 R28, desc[UR8][R14.64] ;  /* 0x000000080e1c7981 */ /* 0x0006a2000c1e1500 */
[----:B------:R-:W-:-:S05]  /*1050*/  IMAD R7, R0, 0x2, R3 ;  /* 0x0000000200077824 */ /* 0x000fca00078e0203 */
[----:B-1----:R-:W-:-:S05]  /*1060*/  LEA R8, R0, R7, 0x1 ;  /* 0x0000000700087211 */ /* 0x002fca00078e08ff */
[----:B------:R-:W-:Y:S01]  /*1070*/  IMAD R2, R0, 0x2, R8 ;  /* 0x0000000200027824 */ /* 0x000fe200078e0208 */
[----:B----4-:R-:W-:-:S04]  /*1080*/  LEA R10, P0, R18, R26, 0x1 ;  /* 0x0000001a120a7211 */ /* 0x010fc800078008ff */
[----:B------:R-:W-:Y:S02]  /*1090*/  LEA R9, R0, R2, 0x1 ;  /* 0x0000000200097211 */ /* 0x000fe400078e08ff */
[-C--:B------:R-:W-:Y:S02]  /*10a0*/  LEA.HI.X.SX32 R11, R18, R27.reuse, 0x1, P0 ;  /* 0x0000001b120b7211 */ /* 0x080fe400000f0eff */
[----:B------:R-:W-:Y:S01]  /*10b0*/  LEA.HI.X.SX32 R13, R24, R27, 0x1, P1 ;  /* 0x0000001b180d7211 */ /* 0x000fe200008f0eff */
[----:B------:R-:W-:Y:S01]  /*10c0*/  IMAD R18, R0, 0x2, R9 ;  /* 0x0000000200127824 */ /* 0x000fe200078e0209 */
[----:B------:R-:W4:Y:S01]  /*10d0*/  LDL.LU R24, [R1+0x40] ;  /* 0x0000400001187983 */ /* 0x000f220000300800 */
[----:B---3--:R-:W-:-:S03]  /*10e0*/  LEA R14, P0, R19, R26, 0x1 ;  /* 0x0000001a130e7211 */ /* 0x008fc600078008ff */
[----:B------:R-:W-:Y:S01]  /*10f0*/  STL [R1+0x458], R20 ;  /* 0x0004581401007387 */ /* 0x000fe20000100800 */
[----:B------:R-:W-:-:S03]  /*1100*/  LEA.HI.X.SX32 R15, R19, R27, 0x1, P0 ;  /* 0x0000001b130f7211 */ /* 0x000fc600000f0eff */
[----:B------:R0:W-:Y:S01]  /*1110*/  STL [R1+0xa4], R2 ;  /* 0x0000a40201007387 */ /* 0x0001e20000100800 */
[----:B------:R-:W-:-:S03]  /*1120*/  LEA R19, R0, R18, 0x1 ;  /* 0x0000001200137211 */ /* 0x000fc600078e08ff */
[----:B------:R-:W3:Y:S04]  /*1130*/  LDL.LU R23, [R1+0x3c] ;  /* 0x00003c0001177983 */ /* 0x000ee80000300800 */
[----:B-----5:R1:W-:Y:S01]  /*1140*/  STL [R1+0x454], R5 ;  /* 0x0004540501007387 */ /* 0x0203e20000100800 */
[----:B0-----:R-:W-:-:S03]  /*1150*/  IMAD R2, R0, 0x2, R19 ;  /* 0x0000000200027824 */ /* 0x001fc600078e0213 */
[----:B------:R-:W5:Y:S04]  /*1160*/  LDG.E.U16 R20, desc[UR8][R10.64] ;  /* 0x000000080a147981 */ /* 0x000f68000c1e1500 */
[----:B-1----:R0:W3:Y:S04]  /*1170*/  LDG.E.U16 R5, desc[UR8][R12.64] ;  /* 0x000000080c057981 */ /* 0x0020e8000c1e1500 */
[----:B------:R1:W-:Y:S01]  /*1180*/  STL [R1+0x450], R22 ;  /* 0x0004501601007387 */ /* 0x0003e20000100800 */
[----:B0-----:R-:W-:-:S04]  /*1190*/  LEA R12, P0, R4, R26, 0x1 ;  /* 0x0000001a040c7211 */ /* 0x001fc800078008ff */
[----:B------:R-:W-:Y:S01]  /*11a0*/  LEA.HI.X.SX32 R13, R4, R27, 0x1, P0 ;  /* 0x0000001b040d7211 */ /* 0x000fe200000f0eff */
[----:B-1----:R-:W5:Y:S04]  /*11b0*/  LDL.LU R22, [R1+0x54] ;  /* 0x0000540001167983 */ /* 0x002f680000300800 */
[----:B------:R0:W5:Y:S04]  /*11c0*/  LDG.E.U16 R4, desc[UR8][R14.64] ;  /* 0x000000080e047981 */ /* 0x000168000c1e1500 */
[----:B------:R1:W-:Y:S04]  /*11d0*/  STL [R1+0x44c], R29 ;  /* 0x00044c1d01007387 */ /* 0x0003e80000100800 */
[----:B-1----:R-:W5:Y:S04]  /*11e0*/  LDL.LU R29, [R1+0x34] ;  /* 0x00003400011d7983 */ /* 0x002f680000300800 */
[----:B------:R-:W-:Y:S04]  /*11f0*/  STL [R1+0xa0], R2 ;  /* 0x0000a00201007387 */ /* 0x000fe80000100800 */
[----:B--2---:R1:W-:Y:S04]  /*1200*/  STL [R1+0x448], R6 ;  /* 0x0004480601007387 */ /* 0x0043e80000100800 */
[----:B-1----:R-:W2:Y:S04]  /*1210*/  LDL.LU R6, [R1+0x30] ;  /* 0x0000300001067983 */ /* 0x002ea80000300800 */
[----:B------:R1:W-:Y:S04]  /*1220*/  STL [R1+0x444], R28 ;  /* 0x0004441c01007387 */ /* 0x0003e80000100800 */
[----:B-1----:R4:W2:Y:S01]  /*1230*/  LDG.E.U16 R28, desc[UR8][R12.64] ;  /* 0x000000080c1c7981 */ /* 0x0028a2000c1e1500 */
[----:B------:R-:W-:-:S02]  /*1240*/  LEA R10, P1, R17, R26, 0x1 ;  /* 0x0000001a110a7211 */ /* 0x000fc400078208ff */
[----:B0-----:R-:W-:Y:S02]  /*1250*/  LEA R14, P0, R16, R26, 0x1 ;  /* 0x0000001a100e7211 */ /* 0x001fe400078008ff */
[-C--:B------:R-:W-:Y:S02]  /*1260*/  LEA.HI.X.SX32 R11, R17, R27.reuse, 0x1, P1 ;  /* 0x0000001b110b7211 */ /* 0x080fe400008f0eff */
[----:B------:R-:W-:Y:S02]  /*1270*/  LEA R17, R0, R2, 0x1 ;  /* 0x0000000200117211 */ /* 0x000fe400078e08ff */
[----:B------:R-:W-:-:S03]  /*1280*/  LEA.HI.X.SX32 R15, R16, R27, 0x1, P0 ;  /* 0x0000001b100f7211 */ /* 0x000fc600000f0eff */
[----:B------:R-:W-:Y:S01]  /*1290*/  IMAD R16, R0, 0x2, R17 ;  /* 0x0000000200107824 */ /* 0x000fe200078e0211 */
[----:B----4-:R-:W-:-:S04]  /*12a0*/  LEA R12, P1, R24, R26, 0x1 ;  /* 0x0000001a180c7211 */ /* 0x010fc800078208ff */
[----:B------:R-:W-:-:S06]  /*12b0*/  LEA.HI.X.SX32 R13, R24, R27, 0x1, P1 ;  /* 0x0000001b180d7211 */ /* 0x000fcc00008f0eff */
[----:B------:R-:W4:Y:S04]  /*12c0*/  LDG.E.U16 R13, desc[UR8][R12.64] ;  /* 0x000000080c0d7981 */ /* 0x000f28000c1e1500 */
[----:B---3--:R0:W-:Y:S04]  /*12d0*/  STL [R1+0x440], R5 ;  /* 0x0004400501007387 */ /* 0x0081e80000100800 */
[----:B------:R-:W3:Y:S04]  /*12e0*/  LDL.LU R2, [R1+0x4c] ;  /* 0x00004c0001027983 */ /* 0x000ee80000300800 */
[----:B-----5:R1:W-:Y:S04]  /*12f0*/  STL [R1+0x43c], R20 ;  /* 0x00043c1401007387 */ /* 0x0203e80000100800 */
[----:B0-----:R0:W5:Y:S04]  /*1300*/  LDG.E.U16 R5, desc[UR8][R10.64] ;  /* 0x000000080a057981 */ /* 0x001168000c1e1500 */
[----:B-1----:R-:W3:Y:S04]  /*1310*/  LDL.LU R20, [R1+0x28] ;  /* 0x0000280001147983 */ /* 0x002ee80000300800 */
[----:B------:R1:W-:Y:S01]  /*1320*/  STL [R1+0x438], R4 ;  /* 0x0004380401007387 */ /* 0x0003e20000100800 */
[----:B0-----:R-:W-:-:S02]  /*1330*/  LEA R10, P0, R25, R26, 0x1 ;  /* 0x0000001a190a7211 */ /* 0x001fc400078008ff */
[----:B-1----:R-:W-:Y:S02]  /*1340*/  LEA R4, R0, R16, 0x1 ;  /* 0x0000001000047211 */ /* 0x002fe400078e08ff */
[----:B------:R-:W-:-:S03]  /*1350*/  LEA.HI.X.SX32 R11, R25, R27, 0x1, P0 ;  /* 0x0000001b190b7211 */ /* 0x000fc600000f0eff */
[----:B------:R-:W-:Y:S04]  /*1360*/  STL [R1+0x50], R4 ;  /* 0x0000500401007387 */ /* 0x000fe80000100800 */
[----:B------:R-:W3:Y:S04]  /*1370*/  LDG.E.U16 R25, desc[UR8][R10.64] ;  /* 0x000000080a197981 */ /* 0x000ee8000c1e1500 */
[----:B--2---:R0:W-:Y:S04]  /*1380*/  STL [R1+0x434], R28 ;  /* 0x0004341c01007387 */ /* 0x0041e80000100800 */
[----:B0-----:R0:W2:Y:S02]  /*1390*/  LDG.E.U16 R28, desc[UR8][R14.64] ;  /* 0x000000080e1c7981 */ /* 0x0010a4000c1e1500 */
[----:B0-----:R-:W-:-:S04]  /*13a0*/  LEA R14, P0, R23, R26, 0x1 ;  /* 0x0000001a170e7211 */ /* 0x001fc800078008ff */
[----:B------:R-:W-:Y:S02]  /*13b0*/  LEA.HI.X.SX32 R15, R23, R27, 0x1, P0 ;  /* 0x0000001b170f7211 */ /* 0x000fe400000f0eff */
[----:B------:R-:W-:-:S04]  /*13c0*/  LEA R10, P0, R22, R26, 0x1 ;  /* 0x0000001a160a7211 */ /* 0x000fc800078008ff */
[----:B------:R0:W4:Y:S01]  /*13d0*/  LDG.E.U16 R15, desc[UR8][R14.64] ;  /* 0x000000080e0f7981 */ /* 0x000122000c1e1500 */
[----:B------:R-:W-:-:S06]  /*13e0*/  LEA.HI.X.SX32 R11, R22, R27, 0x1, P0 ;  /* 0x0000001b160b7211 */ /* 0x000fcc00000f0eff */
[----:B------:R1:W4:Y:S01]  /*13f0*/  LDG.E.U16 R11, desc[UR8][R10.64] ;  /* 0x000000080a0b7981 */ /* 0x000322000c1e1500 */
[----:B------:R-:W-:-:S05]  /*1400*/  IMAD R4, R0, 0x2, R4 ;  /* 0x0000000200047824 */ /* 0x000fca00078e0204 */
[----:B------:R-:W-:Y:S01]  /*1410*/  LEA R24, R0, R4, 0x1 ;  /* 0x0000000400187211 */ /* 0x000fe200078e08ff */
[----:B-----5:R5:W-:Y:S01]  /*1420*/  STL [R1+0x430], R5 ;  /* 0x0004300501007387 */ /* 0x020be20000100800 */
[----:B------:R-:W-:-:S03]  /*1430*/  LEA R12, P1, R29, R26, 0x1 ;  /* 0x0000001a1d0c7211 */ /* 0x000fc600078208ff */
[----:B-----5:R-:W5:Y:S04]  /*1440*/  LDL.LU R5, [R1+0x1c] ;  /* 0x00001c0001057983 */ /* 0x020f680000300800 */
[----:B------:R0:W-:Y:S04]  /*1450*/  STL [R1+0x9c], R4 ;  /* 0x00009c0401007387 */ /* 0x0001e80000100800 */
[----:B0-----:R-:W5:Y:S01]  /*1460*/  LDL.LU R4, [R1+0x44] ;  /* 0x0000440001047983 */ /* 0x001f620000300800 */
[----:B------:R-:W-:-:S03]  /*1470*/  LEA R14, P0, R6, R26, 0x1 ;  /* 0x0000001a060e7211 */ /* 0x000fc600078008ff */
[----:B--2---:R0:W-:Y:S04]  /*1480*/  STL [R1+0x42c], R28 ;  /* 0x00042c1c01007387 */ /* 0x0041e80000100800 */
[----:B------:R-:W2:Y:S01]  /*1490*/  LDL.LU R23, [R1+0x10] ;  /* 0x0000100001177983 */ /* 0x000ea20000300800 */
[----:B0-----:R-:W-:-:S03]  /*14a0*/  IMAD R28, R0, 0x2, R24 ;  /* 0x00000002001c7824 */ /* 0x001fc600078e0218 */
[----:B---3--:R0:W-:Y:S04]  /*14b0*/  STL [R1+0x428], R25 ;  /* 0x0004281901007387 */ /* 0x0081e80000100800 */
[----:B----4-:R3:W-:Y:S04]  /*14c0*/  STL [R1+0x424], R13 ;  /* 0x0004240d01007387 */ /* 0x0107e80000100800 */
[----:B------:R-:W4:Y:S01]  /*14d0*/  LDL.LU R22, [R1+0xc] ;  /* 0x00000c0001167983 */ /* 0x000f220000300800 */
[----:B0-----:R-:W-:Y:S02]  /*14e0*/  LEA R25, R0, R28, 0x1 ;  /* 0x0000001c00197211 */ /* 0x001fe400078e08ff */
[----:B---3--:R-:W-:-:S03]  /*14f0*/  LEA.HI.X.SX32 R13, R29, R27, 0x1, P1 ;  /* 0x0000001b1d0d7211 */ /* 0x008fc600008f0eff */
[----:B------:R0:W-:Y:S04]  /*1500*/  STL [R1+0x58], R25 ;  /* 0x0000581901007387 */ /* 0x0001e80000100800 */
[----:B------:R3:W-:Y:S04]  /*1510*/  STL [R1+0x420], R15 ;  /* 0x0004200f01007387 */ /* 0x0007e80000100800 */
[----:B------:R5:W2:Y:S01]  /*1520*/  LDG.E.U16 R13, desc[UR8][R12.64] ;  /* 0x000000080c0d7981 */ /* 0x000aa2000c1e1500 */
[----:B0-----:R-:W-:Y:S01]  /*1530*/  IMAD R25, R0, 0x2, R25 ;  /* 0x0000000200197824 */ /* 0x001fe200078e0219 */
[----:B---3--:R-:W-:-:S04]  /*1540*/  LEA.HI.X.SX32 R15, R6, R27, 0x1, P0 ;  /* 0x0000001b060f7211 */ /* 0x008fc800000f0eff */
[----:B------:R0:W-:Y:S01]  /*1550*/  STL [R1+0x98], R25 ;  /* 0x0000981901007387 */ /* 0x0001e20000100800 */
[----:B-1----:R-:W-:-:S03]  /*1560*/  LEA R10, P0, R2, R26, 0x1 ;  /* 0x0000001a020a7211 */ /* 0x002fc600078008ff */
[----:B------:R-:W3:Y:S04]  /*1570*/  LDL.LU R29, [R1+0x18] ;  /* 0x00001800011d7983 */ /* 0x000ee80000300800 */
[----:B------:R-:W3:Y:S01]  /*1580*/  LDL.LU R6, [R1+0xe98] ;  /* 0x000e980001067983 */ /* 0x000ee20000300800 */
[----:B0-----:R-:W-:-:S03]  /*1590*/  LEA R25, R0, R25, 0x1 ;  /* 0x0000001900197211 */ /* 0x001fc600078e08ff */
[----:B------:R0:W3:Y:S04]  /*15a0*/  LDG.E.U16 R15, desc[UR8][R14.64] ;  /* 0x000000080e0f7981 */ /* 0x0000e8000c1e1500 */
[----:B------:R-:W-:Y:S04]  /*15b0*/  STL [R1+0x34], R25 ;  /* 0x0000341901007387 */ /* 0x000fe80000100800 */
[----:B------:R1:W-:Y:S02]  /*15c0*/  STL [R1+0x41c], R11 ;  /* 0x00041c0b01007387 */ /* 0x0003e40000100800 */
[----:B-1----:R-:W-:-:S06]  /*15d0*/  LEA.HI.X.SX32 R11, R2, R27, 0x1, P0 ;  /* 0x0000001b020b7211 */ /* 0x002fcc00000f0eff */
[----:B------:R-:W4:Y:S01]  /*15e0*/  LDG.E.U16 R11, desc[UR8][R10.64] ;  /* 0x000000080a0b7981 */ /* 0x000f22000c1e1500 */
[----:B------:R-:W-:-:S05]  /*15f0*/  IMAD R25, R0, 0x2, R25 ;  /* 0x0000000200197824 */ /* 0x000fca00078e0219 */
[----:B------:R1:W-:Y:S01]  /*1600*/  STL [R1+0x2c], R25 ;  /* 0x00002c1901007387 */ /* 0x0003e20000100800 */
[-C--:B-----5:R-:W-:Y:S02]  /*1610*/  LEA R12, P1, R20, R26.reuse, 0x1 ;  /* 0x0000001a140c7211 */ /* 0x0a0fe400078208ff */
[----:B-1----:R-:W-:Y:S02]  /*1620*/  LEA R25, R0, R25, 0x1 ;  /* 0x0000001900197211 */ /* 0x002fe400078e08ff */
[----:B0-----:R-:W-:Y:S01]  /*1630*/  LEA R14, P0, R5, R26, 0x1 ;  /* 0x0000001a050e7211 */ /* 0x001fe200078008ff */
[----:B--2---:R0:W-:Y:S04]  /*1640*/  STL [R1+0x418], R13 ;  /* 0x0004180d01007387 */ /* 0x0041e80000100800 */
[----:B------:R-:W2:Y:S04]  /*1650*/  LDL.LU R2, [R1+0xe94] ;  /* 0x000e940001027983 */ /* 0x000ea80000300800 */
[----:B------:R1:W-:Y:S01]  /*1660*/  STL [R1+0x48], R25 ;  /* 0x0000481901007387 */ /* 0x0003e20000100800 */
[----:B0-----:R-:W-:-:S03]  /*1670*/  LEA.HI.X.SX32 R13, R20, R27, 0x1, P1 ;  /* 0x0000001b140d7211 */ /* 0x001fc600008f0eff */
[----:B------:R-:W5:Y:S01]  /*1680*/  LDL.LU R20, [R1+0xe90] ;  /* 0x000e900001147983 */ /* 0x000f620000300800 */
[----:B-1----:R-:W-:-:S03]  /*1690*/  IMAD R25, R0, 0x2, R25 ;  /* 0x0000000200197824 */ /* 0x002fc600078e0219 */
[----:B---3--:R0:W-:Y:S04]  /*16a0*/  STL [R1+0x414], R15 ;  /* 0x0004140f01007387 */ /* 0x0081e80000100800 */
[----:B------:R1:W-:Y:S01]  /*16b0*/  STL [R1+0x94], R25 ;  /* 0x0000941901007387 */ /* 0x0003e20000100800 */
[----:B0-----:R-:W-:-:S03]  /*16c0*/  LEA.HI.X.SX32 R15, R5, R27, 0x1, P0 ;  /* 0x0000001b050f7211 */ /* 0x001fc600000f0eff */
[----:B------:R-:W3:Y:S01]  /*16d0*/  LDL.LU R5, [R1+0xe8c] ;  /* 0x000e8c0001057983 */ /* 0x000ee20000300800 */
[----:B-1----:R-:W-:-:S03]  /*16e0*/  LEA R25, R0, R25, 0x1 ;  /* 0x0000001900197211 */ /* 0x002fc600078e08ff */
[----:B------:R-:W2:Y:S04]  /*16f0*/  LDG.E.U16 R15, desc[UR8][R14.64] ;  /* 0x000000080e0f7981 */ /* 0x000ea8000c1e1500 */
[----:B------:R-:W-:Y:S04]  /*1700*/  STL [R1+0x28], R25 ;  /* 0x0000281901007387 */ /* 0x000fe80000100800 */
[----:B----4-:R0:W-:Y:S04]  /*1710*/  STL [R1+0x410], R11 ;  /* 0x0004100b01007387 */ /* 0x0101e80000100800 */
[----:B0-----:R0:W4:Y:S01]  /*1720*/  LDG.E.U16 R11, desc[UR8][R12.64] ;  /* 0x000000080c0b7981 */ /* 0x001122000c1e1500 */
[----:B------:R-:W-:-:S05]  /*1730*/  IMAD R10, R0, 0x2, R25 ;  /* 0x00000002000a7824 */ /* 0x000fca00078e0219 */
[----:B------:R1:W-:Y:S01]  /*1740*/  STL [R1+0x24], R10 ;  /* 0x0000240a01007387 */ /* 0x0003e20000100800 */
[----:B------:R-:W-:Y:S02]  /*1750*/  LEA R25, R0, R10, 0x1 ;  /* 0x0000000a00197211 */ /* 0x000fe400078e08ff */
[----:B0-----:R-:W-:-:S04]  /*1760*/  LEA R12, P0, R4, R26, 0x1 ;  /* 0x0000001a040c7211 */ /* 0x001fc800078008ff */
[-C--:B------:R-:W-:Y:S02]  /*1770*/  LEA.HI.X.SX32 R13, R4, R27.reuse, 0x1, P0 ;  /* 0x0000001b040d7211 */ /* 0x080fe400000f0eff */
[CC--:B-1----:R-:W-:Y:S02]  /*1780*/  LEA R10, P1, R23.reuse, R26.reuse, 0x1 ;  /* 0x0000001a170a7211 */ /* 0x0c2fe400078208ff */
[----:B------:R-:W-:Y:S02]  /*1790*/  LEA R14, P0, R22, R26, 0x1 ;  /* 0x0000001a160e7211 */ /* 0x000fe400078008ff */
[----:B------:R0:W2:Y:S04]  /*17a0*/  LDG.E.U16 R13, desc[UR8][R12.64] ;  /* 0x000000080c0d7981 */ /* 0x0000a8000c1e1500 */
[----:B----4-:R1:W-:Y:S04]  /*17b0*/  STL [R1+0x40c], R11 ;  /* 0x00040c0b01007387 */ /* 0x0103e80000100800 */
[----:B------:R-:W4:Y:S04]  /*17c0*/  LDL.LU R4, [R1+0xe88] ;  /* 0x000e880001047983 */ /* 0x000f280000300800 */
[----:B------:R0:W-:Y:S01]  /*17d0*/  STL [R1+0x40], R25 ;  /* 0x0000401901007387 */ /* 0x0001e20000100800 */
[----:B-1----:R-:W-:-:S03]  /*17e0*/  LEA.HI.X.SX32 R11, R23, R27, 0x1, P1 ;  /* 0x0000001b170b7211 */ /* 0x002fc600008f0eff */
[----:B------:R-:W3:Y:S04]  /*17f0*/  LDL.LU R23, [R1+0xe84] ;  /* 0x000e840001177983 */ /* 0x000ee80000300800 */
[----:B------:R3:W4:Y:S01]  /*1800*/  LDG.E.U16 R11, desc[UR8][R10.64] ;  /* 0x000000080a0b7981 */ /* 0x000722000c1e1500 */
[----:B0-----:R-:W-:-:S03]  /*1810*/  IMAD R25, R0, 0x2, R25 ;  /* 0x0000000200197824 */ /* 0x001fc600078e0219 */
[----:B--2---:R0:W-:Y:S04]  /*1820*/  STL [R1+0x408], R15 ;  /* 0x0004080f01007387 */ /* 0x0041e80000100800 */
[----:B------:R1:W-:Y:S01]  /*1830*/  STL [R1+0x90], R25 ;  /* 0x0000901901007387 */ /* 0x0003e20000100800 */
[----:B0-----:R-:W-:-:S03]  /*1840*/  LEA.HI.X.SX32 R15, R22, R27, 0x1, P0 ;  /* 0x0000001b160f7211 */ /* 0x001fc600000f0eff */
[----:B------:R-:W2:Y:S04]  /*1850*/  LDL.LU R22, [R1+0xe80] ;  /* 0x000e800001167983 */ /* 0x000ea80000300800 */
[----:B------:R2:W5:Y:S01]  /*1860*/  LDG.E.U16 R15, desc[UR8][R14.64] ;  /* 0x000000080e0f7981 */ /* 0x000562000c1e1500 */
[----:B-1----:R-:W-:Y:S02]  /*1870*/  LEA R25, R0, R25, 0x1 ;  /* 0x0000001900197211 */ /* 0x002fe400078e08ff */
[----:B------:R-:W-:-:S03]  /*1880*/  LEA R12, P0, R29, R26, 0x1 ;  /* 0x0000001a1d0c7211 */ /* 0x000fc600078008ff */
[----:B------:R0:W-:Y:S04]  /*1890*/  STL [R1+0x20], R25 ;  /* 0x0000201901007387 */ /* 0x0001e80000100800 */
[----:B------:R1:W-:Y:S01]  /*18a0*/  STL [R1+0x404], R13 ;  /* 0x0004040d01007387 */ /* 0x0003e20000100800 */
[----:B0-----:R-:W-:Y:S01]  /*18b0*/  IMAD R25, R0, 0x2, R25 ;  /* 0x0000000200197824 */ /* 0x001fe200078e0219 */
[----:B-1----:R-:W-:-:S04]  /*18c0*/  LEA.HI.X.SX32 R13, R29, R27, 0x1, P0 ;  /* 0x0000001b1d0d7211 */ /* 0x002fc800000f0eff */
[----:B------:R0:W-:Y:S04]  /*18d0*/  STL [R1+0x1c], R25 ;  /* 0x00001c1901007387 */ /* 0x0001e80000100800 */
[----:B------:R-:W5:Y:S01]  /*18e0*/  LDG.E.U16 R12, desc[UR8][R12.64] ;  /* 0x000000080c0c7981 */ /* 0x000f62000c1e1500 */
[----:B0-----:R-:W-:-:S05]  /*18f0*/  LEA R25, R0, R25, 0x1 ;  /* 0x0000001900197211 */ /* 0x001fca00078e08ff */
[----:B------:R-:W-:Y:S01]  /*1900*/  IMAD R29, R0, 0x2, R25 ;  /* 0x00000002001d7824 */ /* 0x000fe200078e0219 */
[C---:B---3--:R-:W-:Y:S01]  /*1910*/  LEA R10, P1, R23.reuse, R26, 0x1 ;  /* 0x0000001a170a7211 */ /* 0x048fe200078208ff */
[----:B----4-:R0:W-:Y:S03]  /*1920*/  STL [R1+0x400], R11 ;  /* 0x0004000b01007387 */ /* 0x0101e60000100800 */
[----:B0-----:R-:W-:-:S05]  /*1930*/  LEA.HI.X.SX32 R11, R23, R27, 0x1, P1 ;  /* 0x0000001b170b7211 */ /* 0x001fca00008f0eff */
[----:B------:R0:W3:Y:S01]  /*1940*/  LDG.E.U16 R13, desc[UR8][R10.64] ;  /* 0x000000080a0d7981 */ /* 0x0000e2000c1e1500 */
[----:B--2---:R-:W-:-:S03]  /*1950*/  LEA R14, P0, R22, R26, 0x1 ;  /* 0x0000001a160e7211 */ /* 0x004fc600078008ff */
[----:B-----5:R1:W-:Y:S01]  /*1960*/  STL [R1+0x3fc], R15 ;  /* 0x0003fc0f01007387 */ /* 0x0203e20000100800 */
[----:B------:R-:W-:Y:S02]  /*1970*/  LEA R23, R0, R29, 0x1 ;  /* 0x0000001d00177211 */ /* 0x000fe400078e08ff */
[----:B-1----:R-:W-:Y:S01]  /*1980*/  LEA.HI.X.SX32 R15, R22, R27, 0x1, P0 ;  /* 0x0000001b160f7211 */ /* 0x002fe200000f0eff */
[----:B------:R1:W-:Y:S05]  /*1990*/  STL [R1+0x8c], R29 ;  /* 0x00008c1d01007387 */ /* 0x0003ea0000100800 */
[----:B------:R2:W4:Y:S01]  /*19a0*/  LDG.E.U16 R15, desc[UR8][R14.64] ;  /* 0x000000080e0f7981 */ /* 0x000522000c1e1500 */
[----:B-1----:R-:W-:-:S05]  /*19b0*/  IMAD R29, R0, 0x2, R22 ;  /* 0x00000002001d7824 */ /* 0x002fca00078e0216 */
[----:B0-----:R-:W-:-:S04]  /*19c0*/  LEA R10, P0, R29, R26, 0x1 ;  /* 0x0000001a1d0a7211 */ /* 0x001fc800078008ff */
[----:B------:R-:W-:-:S05]  /*19d0*/  LEA.HI.X.SX32 R11, R29, R27, 0x1, P0 ;  /* 0x0000001b1d0b7211 */ /* 0x000fca00000f0eff */
[----:B------:R0:W5:Y:S04]  /*19e0*/  LDG.E.U16 R29, desc[UR8][R10.64] ;  /* 0x000000080a1d7981 */ /* 0x000168000c1e1500 */
[----:B------:R1:W-:Y:S02]  /*19f0*/  STL [R1+0x18], R23 ;  /* 0x0000181701007387 */ /* 0x0003e40000100800 */
[----:B-1----:R-:W-:-:S05]  /*1a00*/  LEA R23, R0, R23, 0x1 ;  /* 0x0000001700177211 */ /* 0x002fca00078e08ff */
[C---:B------:R-:W-:Y:S01]  /*1a10*/  IMAD R22, R0.reuse, 0x2, R23 ;  /* 0x0000000200167824 */ /* 0x040fe200078e0217 */
[----:B------:R1:W-:Y:S04]  /*1a20*/  STL [R1+0x14], R23 ;  /* 0x0000141701007387 */ /* 0x0003e80000100800 */
[----:B-1----:R-:W-:Y:S01]  /*1a30*/  LEA R23, R0, R22, 0x1 ;  /* 0x0000001600177211 */ /* 0x002fe200078e08ff */
[----:B---3--:R-:W-:Y:S04]  /*1a40*/  STL [R1+0x3f4], R13 ;  /* 0x0003f40d01007387 */ /* 0x008fe80000100800 */
[----:B------:R1:W-:Y:S04]  /*1a50*/  STL [R1+0x3f8], R12 ;  /* 0x0003f80c01007387 */ /* 0x0003e80000100800 */
[----:B------:R3:W-:Y:S01]  /*1a60*/  STL [R1+0x88], R23 ;  /* 0x0000881701007387 */ /* 0x0007e20000100800 */
[----:B-1----:R-:W-:Y:S01]  /*1a70*/  LEA R12, P1, R4, R26, 0x1 ;  /* 0x0000001a040c7211 */ /* 0x002fe200078208ff */
[----:B---3--:R-:W-:-:S03]  /*1a80*/  IMAD R23, R0, 0x2, R23 ;  /* 0x0000000200177824 */ /* 0x008fc600078e0217 */
[----:B------:R-:W-:Y:S02]  /*1a90*/  LEA.HI.X.SX32 R13, R4, R27, 0x1, P1 ;  /* 0x0000001b040d7211 */ /* 0x000fe400008f0eff */
[----:B------:R-:W-:Y:S01]  /*1aa0*/  STL [R1+0x10], R23 ;  /* 0x0000101701007387 */ /* 0x000fe20000100800 */
[----:B--2---:R-:W-:-:S03]  /*1ab0*/  LEA R14, R0, R23, 0x1 ;  /* 0x00000017000e7211 */ /* 0x004fc600078e08ff */
[----:B----4-:R1:W-:Y:S01]  /*1ac0*/  STL [R1+0x3f0], R15 ;  /* 0x0003f00f01007387 */ /* 0x0103e20000100800 */
[----:B------:R-:W-:-:S03]  /*1ad0*/  LEA R4, P0, R5, R26, 0x1 ;  /* 0x0000001a05047211 */ /* 0x000fc600078008ff */
[----:B------:R2:W-:Y:S04]  /*1ae0*/  STL [R1+0xc], R14 ;  /* 0x00000c0e01007387 */ /* 0x0005e80000100800 */
[----:B-1----:R1:W3:Y:S01]  /*1af0*/  LDG.E.U16 R15, desc[UR8][R12.64] ;  /* 0x000000080c0f7981 */ /* 0x0022e2000c1e1500 */
[----:B------:R-:W-:Y:S01]  /*1b00*/  LEA.HI.X.SX32 R5, R5, R27, 0x1, P0 ;  /* 0x0000001b05057211 */ /* 0x000fe200000f0eff */
[----:B--2---:R-:W-:Y:S01]  /*1b10*/  IMAD R14, R0, 0x2, R14 ;  /* 0x00000002000e7824 */ /* 0x004fe200078e020e */
[----:B0-----:R-:W-:-:S03]  /*1b20*/  LEA R10, P0, R20, R26, 0x1 ;  /* 0x0000001a140a7211 */ /* 0x001fc600078008ff */
[----:B------:R0:W2:Y:S04]  /*1b30*/  LDG.E.U16 R23, desc[UR8][R4.64] ;  /* 0x0000000804177981 */ /* 0x0000a8000c1e1500 */
[----:B------:R4:W-:Y:S01]  /*1b40*/  STL [R1+0x30], R14 ;  /* 0x0000300e01007387 */ /* 0x0009e20000100800 */
[----:B------:R-:W-:Y:S02]  /*1b50*/  LEA.HI.X.SX32 R11, R20, R27, 0x1, P0 ;  /* 0x0000001b140b7211 */ /* 0x000fe400000f0eff */
[----:B-1----:R-:W-:Y:S02]  /*1b60*/  LEA R12, P1, R2, R26, 0x1 ;  /* 0x0000001a020c7211 */ /* 0x002fe400078208ff */
[----:B----4-:R-:W-:-:S05]  /*1b70*/  LEA R14, R0, R14, 0x1 ;  /* 0x0000000e000e7211 */ /* 0x010fca00078e08ff */
[----:B------:R-:W-:Y:S01]  /*1b80*/  STL [R1+0x84], R14 ;  /* 0x0000840e01007387 */ /* 0x000fe20000100800 */
[----:B------:R-:W-:-:S03]  /*1b90*/  LEA.HI.X.SX32 R13, R2, R27, 0x1, P1 ;  /* 0x0000001b020d7211 */ /* 0x000fc600008f0eff */
[----:B-----5:R1:W-:Y:S04]  /*1ba0*/  STL [R1+0x3ec], R29 ;  /* 0x0003ec1d01007387 */ /* 0x0203e80000100800 */
[----:B------:R-:W4:Y:S04]  /*1bb0*/  LDG.E.U16 R20, desc[UR8][R12.64] ;  /* 0x000000080c147981 */ /* 0x000f28000c1e1500 */
[----:B-1----:R1:W5:Y:S01]  /*1bc0*/  LDG.E.U16 R29, desc[UR8][R10.64] ;  /* 0x000000080a1d7981 */ /* 0x002362000c1e1500 */
[----:B------:R-:W-:Y:S01]  /*1bd0*/  IMAD R14, R0, 0x2, R14 ;  /* 0x00000002000e7824 */ /* 0x000fe200078e020e */
[----:B0-----:R-:W-:-:S03]  /*1be0*/  LEA R4, P0, R6, R26, 0x1 ;  /* 0x0000001a06047211 */ /* 0x001fc600078008ff */
[----:B------:R-:W-:Y:S01]  /*1bf0*/  IMAD R2, R0, 0x2, R14 ;  /* 0x0000000200027824 */ /* 0x000fe200078e020e */
[----:B------:R-:W-:-:S04]  /*1c00*/  LEA.HI.X.SX32 R5, R6, R27, 0x1, P0 ;  /* 0x0000001b06057211 */ /* 0x000fc800000f0eff */
[----:B------:R-:W-:Y:S02]  /*1c10*/  LEA R6, R0, R2, 0x1 ;  /* 0x0000000200067211 */ /* 0x000fe400078e08ff */
[----:B-1----:R-:W-:-:S04]  /*1c20*/  LEA R10, P0, R21, R26, 0x1 ;  /* 0x0000001a150a7211 */ /* 0x002fc800078008ff */
[----:B------:R-:W-:-:S05]  /*1c30*/  LEA.HI.X.SX32 R11, R21, R27, 0x1, P0 ;  /* 0x0000001b150b7211 */ /* 0x000fca00000f0eff */
[----:B------:R-:W4:Y:S04]  /*1c40*/  LDG.E.U16 R13, desc[UR8][R10.64] ;  /* 0x000000080a0d7981 */ /* 0x000f28000c1e1500 */
[----:B---3--:R0:W-:Y:S04]  /*1c50*/  STL [R1+0x3e8], R15 ;  /* 0x0003e80f01007387 */ /* 0x0081e80000100800 */
[----:B------:R1:W-:Y:S04]  /*1c60*/  STL [R1+0x4], R14 ;  /* 0x0000040e01007387 */ /* 0x0003e80000100800 */
[----:B------:R-:W-:Y:S04]  /*1c70*/  STL [R1], R2 ;  /* 0x0000000201007387 */ /* 0x000fe80000100800 */
[----:B------:R3:W-:Y:S01]  /*1c80*/  STL [R1+0x8], R6 ;  /* 0x0000080601007387 */ /* 0x0007e20000100800 */
[----:B0-----:R-:W-:-:S03]  /*1c90*/  MOV R15, R25 ;  /* 0x00000019000f7202 */ /* 0x001fc60000000f00 */
[----:B-1----:R0:W4:Y:S01]  /*1ca0*/  LDG.E.U16 R14, desc[UR8][R4.64] ;  /* 0x00000008040e7981 */ /* 0x002122000c1e1500 */
[----:B---3--:R-:W-:Y:S01]  /*1cb0*/  IMAD R6, R0, 0x2, R6 ;  /* 0x0000000200067824 */ /* 0x008fe200078e0206 */
[----:B------:R-:W-:-:S04]  /*1cc0*/  LEA R2, P1, R3, R26, 0x1 ;  /* 0x0000001a03027211 */ /* 0x000fc800078208ff */
[----:B------:R-:W-:Y:S01]  /*1cd0*/  LEA R25, R0, R6, 0x1 ;  /* 0x0000000600197211 */ /* 0x000fe200078e08ff */
[----:B------:R-:W-:Y:S01]  /*1ce0*/  STL [R1+0x80], R6 ;  /* 0x0000800601007387 */ /* 0x000fe20000100800 */
[----:B0-----:R-:W-:-:S03]  /*1cf0*/  LEA R4, P0, R7, R26, 0x1 ;  /* 0x0000001a07047211 */ /* 0x001fc600078008ff */
[----:B--2---:R0:W-:Y:S01]  /*1d00*/  STL [R1+0x3e4], R23 ;  /* 0x0003e41701007387 */ /* 0x0041e20000100800 */
[-C--:B------:R-:W-:Y:S02]  /*1d10*/  LEA.HI.X.SX32 R3, R3, R27.reuse, 0x1, P1 ;  /* 0x0000001b03037211 */ /* 0x080fe400008f0eff */
[----:B------:R-:W-:Y:S01]  /*1d20*/  LEA.HI.X.SX32 R5, R7, R27, 0x1, P0 ;  /* 0x0000001b07057211 */ /* 0x000fe200000f0eff */
[----:B------:R1:W-:Y:S01]  /*1d30*/  STL [R1+0xe6c], R25 ;  /* 0x000e6c1901007387 */ /* 0x0003e20000100800 */
[----:B0-----:R-:W-:-:S03]  /*1d40*/  IMAD R23, R0, 0x2, R25 ;  /* 0x0000000200177824 */ /* 0x001fc600078e0219 */
[----:B-----5:R0:W-:Y:S01]  /*1d50*/  STL [R1+0x3e0], R29 ;  /* 0x0003e01d01007387 */ /* 0x0201e20000100800 */
[----:B------:R-:W-:-:S03]  /*1d60*/  LEA R6, P0, R8, R26, 0x1 ;  /* 0x0000001a08067211 */ /* 0x000fc600078008ff */
[----:B-1----:R1:W2:Y:S01]  /*1d70*/  LDG.E.U16 R25, desc[UR8][R2.64] ;  /* 0x0000000802197981 */ /* 0x0022a2000c1e1500 */
[----:B------:R-:W-:Y:S02]  /*1d80*/  LEA.HI.X.SX32 R7, R8, R27, 0x1, P0 ;  /* 0x0000001b08077211 */ /* 0x000fe400000f0eff */
[----:B0-----:R-:W-:Y:S01]  /*1d90*/  LEA R29, R0, R23, 0x1 ;  /* 0x00000017001d7211 */ /* 0x001fe200078e08ff */
[----:B------:R-:W-:Y:S01]  /*1da0*/  STL [R1+0xe68], R23 ;  /* 0x000e681701007387 */ /* 0x000fe20000100800 */
[----:B-1----:R-:W-:-:S03]  /*1db0*/  LEA R2, P1, R9, R26, 0x1 ;  /* 0x0000001a09027211 */ /* 0x002fc600078208ff */
[----:B------:R-:W-:Y:S01]  /*1dc0*/  STL [R1+0xe70], R29 ;  /* 0x000e701d01007387 */ /* 0x000fe20000100800 */
[----:B------:R-:W-:-:S03]  /*1dd0*/  LEA.HI.X.SX32 R3, R9, R27, 0x1, P1 ;  /* 0x0000001b09037211 */ /* 0x000fc600008f0eff */
[----:B----4-:R0:W-:Y:S01]  /*1de0*/  STL [R1+0x3dc], R20 ;  /* 0x0003dc1401007387 */ /* 0x0101e20000100800 */
[----:B------:R-:W-:-:S03]  /*1df0*/  IMAD R12, R0, 0x2, R29 ;  /* 0x00000002000c7824 */ /* 0x000fc600078e021d */
[----:B------:R-:W3:Y:S04]  /*1e00*/  LDL.LU R21, [R1+0x50] ;  /* 0x0000500001157983 */ /* 0x000ee80000300800 */
[----:B------:R-:W4:Y:S04]  /*1e10*/  LDG.E.U16 R8, desc[UR8][R6.64] ;  /* 0x0000000806087981 */ /* 0x000f28000c1e1500 */
[----:B0-----:R0:W5:Y:S04]  /*1e20*/  LDG.E.U16 R20, desc[UR8][R4.64] ;  /* 0x0000000804147981 */ /* 0x001168000c1e1500 */
[----:B------:R1:W4:Y:S01]  /*1e30*/  LDG.E.U16 R29, desc[UR8][R2.64] ;  /* 0x00000008021d7981 */ /* 0x000322000c1e1500 */
[----:B------:R-:W-:-:S02]  /*1e40*/  LEA R10, P0, R18, R26, 0x1 ;  /* 0x0000001a120a7211 */ /* 0x000fc400078008ff */
[----:B0-----:R-:W-:-:S04]  /*1e50*/  LEA R5, R0, R12, 0x1 ;  /* 0x0000000c00057211 */ /* 0x001fc800078e08ff */
[----:B------:R-:W-:Y:S02]  /*1e60*/  LEA R9, R0, R5, 0x1 ;  /* 0x0000000500097211 */ /* 0x000fe400078e08ff */
[----:B------:R-:W-:Y:S01]  /*1e70*/  LEA.HI.X.SX32 R11, R18, R27, 0x1, P0 ;  /* 0x0000001b120b7211 */ /* 0x000fe200000f0eff */
[----:B------:R0:W-:Y:S01]  /*1e80*/  STL [R1+0x78], R12 ;  /* 0x0000780c01007387 */ /* 0x0001e20000100800 */
[----:B------:R-:W-:-:S05]  /*1e90*/  LEA R18, R0, R9, 0x1 ;  /* 0x0000000900127211 */ /* 0x000fca00078e08ff */
[----:B------:R-:W-:Y:S01]  /*1ea0*/  IMAD R4, R0, 0x2, R18 ;  /* 0x0000000200047824 */ /* 0x000fe200078e0212 */
[-C--:B0-----:R-:W-:Y:S02]  /*1eb0*/  LEA R12, P0, R19, R26.reuse, 0x1 ;  /* 0x0000001a130c7211 */ /* 0x081fe400078008ff */
[----:B-1----:R-:W-:-:S04]  /*1ec0*/  LEA R2, P1, R17, R26, 0x1 ;  /* 0x0000001a11027211 */ /* 0x002fc800078208ff */
[-C--:B------:R-:W-:Y:S01]  /*1ed0*/  LEA.HI.X.SX32 R3, R17, R27.reuse, 0x1, P1 ;  /* 0x0000001b11037211 */ /* 0x080fe200008f0eff */
[----:B------:R-:W-:Y:S04]  /*1ee0*/  STL [R1+0x3d8], R14 ;  /* 0x0003d80e01007387 */ /* 0x000fe80000100800 */
[----:B------:R-:W-:Y:S04]  /*1ef0*/  STL [R1+0xe74], R5 ;  /* 0x000e740501007387 */ /* 0x000fe80000100800 */
[----:B------:R-:W4:Y:S04]  /*1f00*/  LDL.LU R23, [R1+0x58] ;  /* 0x0000580001177983 */ /* 0x000f280000300800 */
[----:B------:R0:W-:Y:S04]  /*1f10*/  STL [R1+0x3d4], R13 ;  /* 0x0003d40d01007387 */ /* 0x0001e80000100800 */
[----:B------:R-:W-:Y:S04]  /*1f20*/  STL [R1+0xe64], R9 ;  /* 0x000e640901007387 */ /* 0x000fe80000100800 */
[----:B------:R-:W-:Y:S01]  /*1f30*/  STL [R1+0xe78], R18 ;  /* 0x000e781201007387 */ /* 0x000fe20000100800 */
[----:B0-----:R-:W-:-:S02]  /*1f40*/  LEA.HI.X.SX32 R13, R19, R27, 0x1, P0 ;  /* 0x0000001b130d7211 */ /* 0x001fc400000f0eff */
[C---:B------:R-:W-:Y:S01]  /*1f50*/  LEA R6, P0, R16.reuse, R26, 0x1 ;  /* 0x0000001a10067211 */ /* 0x040fe200078008ff */
[----:B------:R0:W4:Y:S04]  /*1f60*/  LDG.E.U16 R19, desc[UR8][R10.64] ;  /* 0x000000080a137981 */ /* 0x000128000c1e1500 */
[----:B--2---:R1:W-:Y:S01]  /*1f70*/  STL [R1+0x3d0], R25 ;  /* 0x0003d01901007387 */ /* 0x0043e20000100800 */
[----:B------:R-:W-:-:S03]  /*1f80*/  LEA.HI.X.SX32 R7, R16, R27, 0x1, P0 ;  /* 0x0000001b10077211 */ /* 0x000fc600000f0eff */
[----:B------:R3:W2:Y:S01]  /*1f90*/  LDG.E.U16 R5, desc[UR8][R12.64] ;  /* 0x000000080c057981 */ /* 0x0006a2000c1e1500 */
[----:B0-----:R-:W-:-:S03]  /*1fa0*/  LEA R10, P1, R24, R26, 0x1 ;  /* 0x0000001a180a7211 */ /* 0x001fc600078208ff */
[----:B------:R-:W2:Y:S04]  /*1fb0*/  LDG.E.U16 R6, desc[UR8][R6.64] ;  /* 0x0000000806067981 */ /* 0x000ea8000c1e1500 */
[----:B-1----:R-:W2:Y:S04]  /*1fc0*/  LDL.LU R25, [R1+0x34] ;  /* 0x0000340001197983 */ /* 0x002ea80000300800 */
[----:B------:R0:W-:Y:S01]  /*1fd0*/  STL [R1+0x7c], R4 ;  /* 0x00007c0401007387 */ /* 0x0001e20000100800 */
[C---:B---3--:R-:W-:Y:S02]  /*1fe0*/  LEA R12, P0, R21.reuse, R26, 0x1 ;  /* 0x0000001a150c7211 */ /* 0x048fe400078008ff */
[----:B0-----:R-:W-:Y:S01]  /*1ff0*/  LEA R4, R0, R4, 0x1 ;  /* 0x0000000400047211 */ /* 0x001fe200078e08ff */
[----:B-----5:R0:W-:Y:S01]  /*2000*/  STL [R1+0x3cc], R20 ;  /* 0x0003cc1401007387 */ /* 0x0201e20000100800 */
[----:B------:R-:W-:-:S03]  /*2010*/  LEA.HI.X.SX32 R13, R21, R27, 0x1, P0 ;  /* 0x0000001b150d7211 */ /* 0x000fc600000f0eff */
[----:B0-----:R-:W3:Y:S04]  /*2020*/  LDL.LU R20, [R1+0x2c] ;  /* 0x00002c0001147983 */ /* 0x001ee80000300800 */
[----:B----4-:R-:W-:Y:S04]  /*2030*/  STL [R1+0x3c8], R8 ;  /* 0x0003c80801007387 */ /* 0x010fe80000100800 */
[----:B------:R-:W-:Y:S04]  /*2040*/  STL [R1+0xe7c], R4 ;  /* 0x000e7c0401007387 */ /* 0x000fe80000100800 */
[----:B------:R0:W-:Y:S01]  /*2050*/  STL [R1+0x3c4], R29 ;  /* 0x0003c41d01007387 */ /* 0x0001e20000100800 */
[----:B------:R-:W-:-:S03]  /*2060*/  LEA.HI.X.SX32 R11, R24, R27, 0x1, P1 ;  /* 0x0000001b180b7211 */ /* 0x000fc600008f0eff */
[----:B------:R-:W4:Y:S04]  /*2070*/  LDG.E.U16 R24, desc[UR8][R12.64] ;  /* 0x000000080c187981 */ /* 0x000f28000c1e1500 */
[----:B------:R-:W5:Y:S04]  /*2080*/  LDG.E.U16 R17, desc[UR8][R10.64] ;  /* 0x000000080a117981 */ /* 0x000f68000c1e1500 */
[----:B0-----:R0:W3:Y:S01]  /*2090*/  LDG.E.U16 R29, desc[UR8][R2.64] ;  /* 0x00000008021d7981 */ /* 0x0010e2000c1e1500 */
[C---:B------:R-:W-:Y:S02]  /*20a0*/  IMAD R8, R0.reuse, 0x2, R4 ;  /* 0x0000000200087824 */ /* 0x040fe400078e0204 */
[----:B------:R-:W-:Y:S01]  /*20b0*/  IMAD.MOV.U32 R14, RZ, RZ, R15 ;  /* 0x000000ffff0e7224 */ /* 0x000fe200078e000f */
[----:B------:R-:W4:Y:S01]  /*20c0*/  LDL.LU R18, [R1+0x48] ;  /* 0x0000480001127983 */ /* 0x000f220000300800 */
[----:B------:R-:W-:Y:S01]  /*20d0*/  IMAD.MOV.U32 R15, RZ, RZ, R22 ;  /* 0x000000ffff0f7224 */ /* 0x000fe200078e0016 */
[----:B------:R-:W-:-:S02]  /*20e0*/  LEA R22, R0, R8, 0x1 ;  /* 0x0000000800167211 */ /* 0x000fc400078e08ff */
[----:B------:R-:W4:Y:S02]  /*20f0*/  LDL.LU R9, [R1+0x28] ;  /* 0x0000280001097983 */ /* 0x000f240000300800 */
[----:B------:R-:W-:Y:S02]  /*2100*/  LEA R4, R0, R22, 0x1 ;  /* 0x0000001600047211 */ /* 0x000fe400078e08ff */
[----:B0-----:R-:W-:-:S03]  /*2110*/  LEA R2, P0, R28, R26, 0x1 ;  /* 0x0000001a1c027211 */ /* 0x001fc600078008ff */
[----:B------:R-:W-:Y:S01]  /*2120*/  IMAD R16, R0, 0x2, R4 ;  /* 0x0000000200107824 */ /* 0x000fe200078e0204 */
[----:B------:R-:W-:-:S04]  /*2130*/  LEA.HI.X.SX32 R3, R28, R27, 0x1, P0 ;  /* 0x0000001b1c037211 */ /* 0x000fc800000f0eff */
[----:B------:R-:W-:Y:S01]  /*2140*/  LEA R7, R0, R16, 0x1 ;  /* 0x0000001000077211 */ /* 0x000fe200078e08ff */
[----:B------:R0:W-:Y:S04]  /*2150*/  STL [R1+0x3c0], R19 ;  /* 0x0003c01301007387 */ /* 0x0001e80000100800 */
[----:B------:R-:W-:Y:S04]  /*2160*/  STL [R1+0x70], R4 ;  /* 0x0000700401007387 */ /* 0x000fe80000100800 */
[----:B------:R-:W5:Y:S01]  /*2170*/  LDL.LU R21, [R1+0x24] ;  /* 0x0000240001157983 */ /* 0x000f620000300800 */
[----:B0-----:R-:W-:Y:S01]  /*2180*/  IMAD.MOV.U32 R19, RZ, RZ, R14 ;  /* 0x000000ffff137224 */ /* 0x001fe200078e000e */
[----:B------:R-:W-:-:S02]  /*2190*/  LEA R14, P0, R23, R26, 0x1 ;  /* 0x0000001a170e7211 */ /* 0x000fc400078008ff */
[----:B--2---:R0:W-:Y:S02]  /*21a0*/  STL [R1+0x3bc], R5 ;  /* 0x0003bc0501007387 */ /* 0x0041e40000100800 */
[----:B0-----:R-:W-:Y:S01]  /*21b0*/  IMAD.MOV.U32 R5, RZ, RZ, R15 ;  /* 0x000000ffff057224 */ /* 0x001fe200078e000f */
[----:B------:R-:W-:Y:S02]  /*21c0*/  LEA.HI.X.SX32 R15, R23, R27, 0x1, P0 ;  /* 0x0000001b170f7211 */ /* 0x000fe400000f0eff */
[----:B------:R-:W-:-:S03]  /*21d0*/  LEA R12, P1, R25, R26, 0x1 ;  /* 0x0000001a190c7211 */ /* 0x000fc600078208ff */
[----:B------:R-:W2:Y:S01]  /*21e0*/  LDG.E.U16 R28, desc[UR8][R14.64] ;  /* 0x000000080e1c7981 */ /* 0x000ea2000c1e1500 */
[----:B------:R-:W-:-:S03]  /*21f0*/  LEA.HI.X.SX32 R13, R25, R27, 0x1, P1 ;  /* 0x0000001b190d7211 */ /* 0x000fc600008f0eff */
[----:B---3--:R0:W-:Y:S04]  /*2200*/  STL [R1+0x3b8], R29 ;  /* 0x0003b81d01007387 */ /* 0x0081e80000100800 */
[----:B0-----:R-:W3:Y:S04]  /*2210*/  LDL.LU R29, [R1+0x40] ;  /* 0x00004000011d7983 */ /* 0x001ee80000300800 */
[----:B------:R0:W-:Y:S04]  /*2220*/  STL [R1+0x3b4], R6 ;  /* 0x0003b40601007387 */ /* 0x0001e80000100800 */
[----:B------:R-:W2:Y:S04]  /*2230*/  LDL.LU R23, [R1+0x20] ;  /* 0x0000200001177983 */ /* 0x000ea80000300800 */
[----:B----4-:R1:W-:Y:S01]  /*2240*/  STL [R1+0x3b0], R24 ;  /* 0x0003b01801007387 */ /* 0x0103e20000100800 */
[----:B0-----:R-:W-:-:S05]  /*2250*/  LEA R6, R0, R7, 0x1 ;  /* 0x0000000700067211 */ /* 0x001fca00078e08ff */
[----:B------:R-:W-:Y:S01]  /*2260*/  IMAD R4, R0, 0x2, R6 ;  /* 0x0000000200047824 */ /* 0x000fe200078e0206 */
[----:B-1----:R0:W4:Y:S04]  /*2270*/  LDG.E.U16 R24, desc[UR8][R2.64] ;  /* 0x0000000802187981 */ /* 0x002128000c1e1500 */
[----:B------:R-:W-:Y:S04]  /*2280*/  STL [R1+0x68], R4 ;  /* 0x0000680401007387 */ /* 0x000fe80000100800 */
[----:B------:R-:W2:Y:S04]  /*2290*/  LDL.LU R25, [R1+0x1c] ;  /* 0x00001c0001197983 */ /* 0x000ea80000300800 */
[----:B-----5:R1:W-:Y:S04]  /*22a0*/  STL [R1+0x3ac], R17 ;  /* 0x0003ac1101007387 */ /* 0x0203e80000100800 */
[----:B-1----:R1:W5:Y:S01]  /*22b0*/  LDG.E.U16 R17, desc[UR8][R12.64] ;  /* 0x000000080c117981 */ /* 0x002362000c1e1500 */
[----:B------:R-:W-:-:S02]  /*22c0*/  LEA R10, P0, R20, R26, 0x1 ;  /* 0x0000001a140a7211 */ /* 0x000fc400078008ff */
[----:B0-----:R-:W-:Y:S02]  /*22d0*/  LEA R3, R0, R4, 0x1 ;  /* 0x0000000400037211 */ /* 0x001fe400078e08ff */
[----:B------:R-:W-:-:S03]  /*22e0*/  LEA.HI.X.SX32 R11, R20, R27, 0x1, P0 ;  /* 0x0000001b140b7211 */ /* 0x000fc600000f0eff */
[----:B------:R-:W-:-:S05]  /*22f0*/  IMAD R20, R0, 0x2, R3 ;  /* 0x0000000200147824 */ /* 0x000fca00078e0203 */
[----:B------:R-:W-:Y:S02]  /*2300*/  LEA R2, R0, R20, 0x1 ;  /* 0x0000001400027211 */ /* 0x000fe400078e08ff */
[CC--:B------:R-:W-:Y:S02]  /*2310*/  LEA R14, P0, R18.reuse, R26.reuse, 0x1 ;  /* 0x0000001a120e7211 */ /* 0x0c0fe400078008ff */
[CC--:B-1----:R-:W-:Y:S02]  /*2320*/  LEA R12, P1, R9.reuse, R26.reuse, 0x1 ;  /* 0x0000001a090c7211 */ /* 0x0c2fe400078208ff */
[-C--:B------:R-:W-:Y:S02]  /*2330*/  LEA.HI.X.SX32 R15, R18, R27.reuse, 0x1, P0 ;  /* 0x0000001b120f7211 */ /* 0x080fe400000f0eff */
[----:B------:R0:W3:Y:S01]  /*2340*/  LDG.E.U16 R18, desc[UR8][R10.64] ;  /* 0x000000080a127981 */ /* 0x0000e2000c1e1500 */
[----:B------:R-:W-:Y:S02]  /*2350*/  LEA.HI.X.SX32 R13, R9, R27, 0x1, P1 ;  /* 0x0000001b090d7211 */ /* 0x000fe400008f0eff */
[----:B0-----:R-:W-:-:S04]  /*2360*/  LEA R10, P0, R21, R26, 0x1 ;  /* 0x0000001a150a7211 */ /* 0x001fc800078008ff */
[----:B------:R-:W-:Y:S01]  /*2370*/  LEA.HI.X.SX32 R11, R21, R27, 0x1, P0 ;  /* 0x0000001b150b7211 */ /* 0x000fe200000f0eff */
[----:B----4-:R-:W-:Y:S04]  /*2380*/  STL [R1+0x3a8], R24 ;  /* 0x0003a81801007387 */ /* 0x010fe80000100800 */
[----:B------:R0:W-:Y:S04]  /*2390*/  STL [R1+0x50], R2 ;  /* 0x0000500201007387 */ /* 0x0001e80000100800 */
[----:B------:R-:W4:Y:S01]  /*23a0*/  LDL.LU R4, [R1+0x18] ;  /* 0x0000180001047983 */ /* 0x000f220000300800 */
[----:B0-----:R-:W-:-:S05]  /*23b0*/  LEA R2, R0, R2, 0x1 ;  /* 0x0000000200027211 */ /* 0x001fca00078e08ff */
[----:B------:R-:W-:Y:S04]  /*23c0*/  STL [R1+0x58], R2 ;  /* 0x0000580201007387 */ /* 0x000fe80000100800 */
[----:B--2---:R0:W-:Y:S01]  /*23d0*/  STL [R1+0x3a4], R28 ;  /* 0x0003a41c01007387 */ /* 0x0041e20000100800 */
[----:B------:R-:W-:-:S03]  /*23e0*/  IMAD.MOV.U32 R24, RZ, RZ, R19 ;  /* 0x000000ffff187224 */ /* 0x000fc600078e0013 */
[----:B------:R1:W2:Y:S04]  /*23f0*/  LDG.E.U16 R19, desc[UR8][R12.64] ;  /* 0x000000080c137981 */ /* 0x0002a8000c1e1500 */
[----:B0-----:R-:W2:Y:S04]  /*2400*/  LDL.LU R28, [R1+0x14] ;  /* 0x00001400011c7983 */ /* 0x001ea80000300800 */
[----:B-----5:R0:W-:Y:S01]  /*2410*/  STL [R1+0x3a0], R17 ;  /* 0x0003a01101007387 */ /* 0x0201e20000100800 */
[----:B-1----:R-:W-:-:S03]  /*2420*/  LEA R12, P1, R23, R26, 0x1 ;  /* 0x0000001a170c7211 */ /* 0x002fc600078208ff */
[----:B0-----:R3:W5:Y:S01]  /*2430*/  LDG.E.U16 R17, desc[UR8][R14.64] ;  /* 0x000000080e117981 */ /* 0x001762000c1e1500 */
[----:B------:R-:W-:Y:S02]  /*2440*/  LEA.HI.X.SX32 R13, R23, R27, 0x1, P1 ;  /* 0x0000001b170d7211 */ /* 0x000fe400008f0eff */
[----:B---3--:R-:W-:-:S04]  /*2450*/  LEA R14, P0, R29, R26, 0x1 ;  /* 0x0000001a1d0e7211 */ /* 0x008fc800078008ff */
[----:B------:R-:W-:Y:S02]  /*2460*/  LEA.HI.X.SX32 R15, R29, R27, 0x1, P0 ;  /* 0x0000001b1d0f7211 */ /* 0x000fe400000f0eff */
[----:B------:R0:W3:Y:S04]  /*2470*/  LDG.E.U16 R29, desc[UR8][R10.64] ;  /* 0x000000080a1d7981 */ /* 0x0000e8000c1e1500 */
[----:B------:R-:W2:Y:S01]  /*2480*/  LDG.E.U16 R14, desc[UR8][R14.64] ;  /* 0x000000080e0e7981 */ /* 0x000ea2000c1e1500 */
[----:B0-----:R-:W-:-:S03]  /*2490*/  LEA R10, P0, R25, R26, 0x1 ;  /* 0x0000001a190a7211 */ /* 0x001fc600078008ff */
[----:B------:R0:W4:Y:S01]  /*24a0*/  LDG.E.U16 R15, desc[UR8][R12.64] ;  /* 0x000000080c0f7981 */ /* 0x000122000c1e1500 */
[----:B------:R-:W-:-:S06]  /*24b0*/  LEA.HI.X.SX32 R11, R25, R27, 0x1, P0 ;  /* 0x0000001b190b7211 */ /* 0x000fcc00000f0eff */
[----:B------:R1:W4:Y:S01]  /*24c0*/  LDG.E.U16 R11, desc[UR8][R10.64] ;  /* 0x000000080a0b7981 */ /* 0x000322000c1e1500 */
[----:B------:R-:W-:Y:S02]  /*24d0*/  IMAD R2, R0, 0x2, R2 ;  /* 0x0000000200027824 */ /* 0x000fe400078e0202 */
[----:B------:R-:W-:-:S03]  /*24e0*/  IMAD.MOV.U32 R9, RZ, RZ, R5 ;  /* 0x000000ffff097224 */ /* 0x000fc600078e0005 */
[C---:B------:R-:W-:Y:S01]  /*24f0*/  LEA R21, R0.reuse, R2, 0x1 ;  /* 0x0000000200157211 */ /* 0x040fe200078e08ff */
[----:B------:R0:W-:Y:S03]  /*2500*/  STL [R1+0x39c], R18 ;  /* 0x00039c1201007387 */ /* 0x0001e60000100800 */
[----:B------:R-:W-:Y:S01]  /*2510*/  LEA R5, R0, R21, 0x1 ;  /* 0x0000001500057211 */ /* 0x000fe200078e08ff */
[----:B0-----:R-:W4:Y:S04]  /*2520*/  LDL.LU R18, [R1+0x10] ;  /* 0x0000100001127983 */ /* 0x001f280000300800 */
[----:B------:R-:W-:Y:S01]  /*2530*/  STL [R1+0x4c], R5 ;  /* 0x00004c0501007387 */ /* 0x000fe20000100800 */
[----:B------:R-:W-:-:S02]  /*2540*/  LEA R12, P0, R24, R26, 0x1 ;  /* 0x0000001a180c7211 */ /* 0x000fc400078008ff */
[----:B------:R-:W-:-:S04]  /*2550*/  MOV R13, R24 ;  /* 0x00000018000d7202 */ /* 0x000fc80000000f00 */
[----:B------:R-:W-:-:S06]  /*2560*/  LEA.HI.X.SX32 R13, R13, R27, 0x1, P0 ;  /* 0x0000001b0d0d7211 */ /* 0x000fcc00000f0eff */
[----:B------:R0:W4:Y:S04]  /*2570*/  LDG.E.U16 R13, desc[UR8][R12.64] ;  /* 0x000000080c0d7981 */ /* 0x000128000c1e1500 */
[----:B-----5:R5:W-:Y:S02]  /*2580*/  STL [R1+0x398], R17 ;  /* 0x0003981101007387 */ /* 0x020be40000100800 */
[C---:B-----5:R-:W-:Y:S02]  /*2590*/  IMAD R17, R0.reuse, 0x2, R5 ;  /* 0x0000000200117824 */ /* 0x060fe400078e0205 */
[----:B------:R-:W5:Y:S04]  /*25a0*/  LDL.LU R5, [R1+0xc] ;  /* 0x00000c0001057983 */ /* 0x000f680000300800 */
[----:B------:R-:W-:Y:S04]  /*25b0*/  STL [R1+0x74], R17 ;  /* 0x0000741101007387 */ /* 0x000fe80000100800 */
[----:B--2---:R2:W-:Y:S04]  /*25c0*/  STL [R1+0x394], R19 ;  /* 0x0003941301007387 */ /* 0x0045e80000100800 */
[----:B---3--:R3:W-:Y:S01]  /*25d0*/  STL [R1+0x390], R29 ;  /* 0x0003901d01007387 */ /* 0x0087e20000100800 */
[----:B--2---:R-:W-:-:S03]  /*25e0*/  LEA R19, R0, R17, 0x1 ;  /* 0x0000001100137211 */ /* 0x004fc600078e08ff */
[----:B---3--:R-:W2:Y:S02]  /*25f0*/  LDL.LU R29, [R1+0x30] ;  /* 0x00003000011d7983 */ /* 0x008ea40000300800 */
[C---:B------:R-:W-:Y:S02]  /*2600*/  IMAD R17, R0.reuse, 0x2, R19 ;  /* 0x0000000200117824 */ /* 0x040fe400078e0213 */
[----:B------:R-:W3:Y:S04]  /*2610*/  LDL.LU R25, [R1+0x4] ;  /* 0x0000040001197983 */ /* 0x000ee80000300800 */
[----:B------:R-:W2:Y:S04]  /*2620*/  LDL.LU R23, [R1] ;  /* 0x0000000001177983 */ /* 0x000ea80000300800 */
[----:B----4-:R-:W-:Y:S04]  /*2630*/  STL [R1+0x388], R15 ;  /* 0x0003880f01007387 */ /* 0x010fe80000100800 */
[----:B------:R4:W-:Y:S01]  /*2640*/  STL [R1+0x38c], R14 ;  /* 0x00038c0e01007387 */ /* 0x0009e20000100800 */
[----:B------:R-:W-:Y:S01]  /*2650*/  IMAD R24, R0, 0x2, R17 ;  /* 0x0000000200187824 */ /* 0x000fe200078e0211 */
[----:B-1----:R-:W-:-:S02]  /*2660*/  LEA R10, P0, R28, R26, 0x1 ;  /* 0x0000001a1c0a7211 */ /* 0x002fc400078008ff */
[----:B----4-:R-:W-:-:S04]  /*2670*/  LEA R14, P1, R4, R26, 0x1 ;  /* 0x0000001a040e7211 */ /* 0x010fc800078208ff */
[-C--:B------:R-:W-:Y:S01]  /*2680*/  LEA.HI.X.SX32 R15, R4, R27.reuse, 0x1, P1 ;  /* 0x0000001b040f7211 */ /* 0x080fe200008f0eff */
[----:B------:R-:W-:Y:S04]  /*2690*/  STL [R1+0x48], R24 ;  /* 0x0000481801007387 */ /* 0x000fe80000100800 */
[----:B------:R-:W4:Y:S04]  /*26a0*/  LDL.LU R4, [R1+0xe7c] ;  /* 0x000e7c0001047983 */ /* 0x000f280000300800 */
[----:B------:R1:W-:Y:S04]  /*26b0*/  STL [R1+0x384], R11 ;  /* 0x0003840b01007387 */ /* 0x0003e80000100800 */
[----:B------:R0:W2:Y:S01]  /*26c0*/  LDG.E.U16 R15, desc[UR8][R14.64] ;  /* 0x000000080e0f7981 */ /* 0x0000a2000c1e1500 */
[----:B-1----:R-:W-:-:S06]  /*26d0*/  LEA.HI.X.SX32 R11, R28, R27, 0x1, P0 ;  /* 0x0000001b1c0b7211 */ /* 0x002fcc00000f0eff */
[----:B------:R5:W3:Y:S01]  /*26e0*/  LDG.E.U16 R11, desc[UR8][R10.64] ;  /* 0x000000080a0b7981 */ /* 0x000ae2000c1e1500 */
[----:B------:R-:W-:-:S05]  /*26f0*/  LEA R24, R0, R24, 0x1 ;  /* 0x0000001800187211 */ /* 0x000fca00078e08ff */
[----:B------:R1:W-:Y:S01]  /*2700*/  STL [R1+0x6c], R24 ;  /* 0x00006c1801007387 */ /* 0x0003e20000100800 */
[----:B0-----:R-:W-:-:S03]  /*2710*/  LEA R12, P0, R9, R26, 0x1 ;  /* 0x0000001a090c7211 */ /* 0x001fc600078008ff */
[----:B------:R0:W-:Y:S01]  /*2720*/  STL [R1+0x380], R13 ;  /* 0x0003800d01007387 */ /* 0x0001e20000100800 */
[----:B-1----:R-:W-:Y:S01]  /*2730*/  IMAD R24, R0, 0x2, R24 ;  /* 0x0000000200187824 */ /* 0x002fe200078e0218 */
[----:B------:R-:W-:Y:S01]  /*2740*/  LEA R14, P1, R18, R26, 0x1 ;  /* 0x0000001a120e7211 */ /* 0x000fe200078208ff */
[----:B0-----:R-:W-:-:S03]  /*2750*/  IMAD.MOV.U32 R13, RZ, RZ, R9 ;  /* 0x000000ffff0d7224 */ /* 0x001fc600078e0009 */
[----:B------:R-:W-:-:S04]  /*2760*/  LEA R28, R0, R24, 0x1 ;  /* 0x00000018001c7211 */ /* 0x000fc800078e08ff */
[----:B------:R-:W-:Y:S02]  /*2770*/  LEA R9, R0, R28, 0x1 ;  /* 0x0000001c00097211 */ /* 0x000fe400078e08ff */
[----:B------:R-:W-:-:S05]  /*2780*/  LEA.HI.X.SX32 R13, R13, R27, 0x1, P0 ;  /* 0x0000001b0d0d7211 */ /* 0x000fca00000f0eff */
[----:B------:R-:W4:Y:S01]  /*2790*/  LDG.E.U16 R12, desc[UR8][R12.64] ;  /* 0x000000080c0c7981 */ /* 0x000f22000c1e1500 */
[----:B-----5:R-:W-:-:S03]  /*27a0*/  LEA R10, P0, R5, R26, 0x1 ;  /* 0x0000001a050a7211 */ /* 0x020fc600078008ff */
[----:B--2---:R0:W-:Y:S04]  /*27b0*/  STL [R1+0x37c], R15 ;  /* 0x00037c0f01007387 */ /* 0x0041e80000100800 */
[----:B------:R-:W-:Y:S01]  /*27c0*/  STL [R1+0x44], R9 ;  /* 0x0000440901007387 */ /* 0x000fe20000100800 */
[----:B0-----:R-:W-:-:S03]  /*27d0*/  LEA.HI.X.SX32 R15, R18, R27, 0x1, P1 ;  /* 0x0000001b120f7211 */ /* 0x001fc600008f0eff */
[----:B------:R-:W2:Y:S04]  /*27e0*/  LDL.LU R18, [R1+0xe78] ;  /* 0x000e780001127983 */ /* 0x000ea80000300800 */
[----:B------:R0:W5:Y:S04]  /*27f0*/  LDG.E.U16 R13, desc[UR8][R14.64] ;  /* 0x000000080e0d7981 */ /* 0x000168000c1e1500 */
[----:B---3--:R1:W-:Y:S02]  /*2800*/  STL [R1+0x378], R11 ;  /* 0x0003780b01007387 */ /* 0x0083e40000100800 */
[----:B-1----:R-:W-:-:S06]  /*2810*/  LEA.HI.X.SX32 R11, R5, R27, 0x1, P0 ;  /* 0x0000001b050b7211 */ /* 0x002fcc00000f0eff */
[----:B------:R-:W3:Y:S01]  /*2820*/  LDG.E.U16 R11, desc[UR8][R10.64] ;  /* 0x000000080a0b7981 */ /* 0x000ee2000c1e1500 */
[----:B------:R-:W-:-:S05]  /*2830*/  IMAD R9, R0, 0x2, R9 ;  /* 0x0000000200097824 */ /* 0x000fca00078e0209 */
[----:B------:R1:W-:Y:S04]  /*2840*/  STL [R1+0x64], R9 ;  /* 0x0000640901007387 */ /* 0x0003e80000100800 */
[----:B------:R-:W2:Y:S01]  /*2850*/  LDL.LU R5, [R1+0xe74] ;  /* 0x000e740001057983 */ /* 0x000ea20000300800 */
[----:B-1----:R-:W-:-:S05]  /*2860*/  LEA R9, R0, R9, 0x1 ;  /* 0x0000000900097211 */ /* 0x002fca00078e08ff */
[----:B------:R1:W-:Y:S01]  /*2870*/  STL [R1+0x1c], R9 ;  /* 0x00001c0901007387 */ /* 0x0003e20000100800 */
[----:B0-----:R-:W-:Y:S01]  /*2880*/  LEA R14, P0, R29, R26, 0x1 ;  /* 0x0000001a1d0e7211 */ /* 0x001fe200078008ff */
[----:B-1----:R-:W-:-:S03]  /*2890*/  IMAD R9, R0, 0x2, R9 ;  /* 0x0000000200097824 */ /* 0x002fc600078e0209 */
[----:B------:R-:W-:Y:S02]  /*28a0*/  LEA.HI.X.SX32 R15, R29, R27, 0x1, P0 ;  /* 0x0000001b1d0f7211 */ /* 0x000fe400000f0eff */
[----:B------:R0:W-:Y:S04]  /*28b0*/  STL [R1+0xc], R9 ;  /* 0x00000c0901007387 */ /* 0x0001e80000100800 */
[----:B------:R1:W2:Y:S01]  /*28c0*/  LDG.E.U16 R14, desc[UR8][R14.64] ;  /* 0x000000080e0e7981 */ /* 0x0002a2000c1e1500 */
[----:B0-----:R-:W-:-:S03]  /*28d0*/  LEA R9, R0, R9, 0x1 ;  /* 0x0000000900097211 */ /* 0x001fc600078e08ff */
[----:B-----5:R-:W-:Y:S04]  /*28e0*/  STL [R1+0x370], R13 ;  /* 0x0003700d01007387 */ /* 0x020fe80000100800 */
[----:B----4-:R0:W-:Y:S04]  /*28f0*/  STL [R1+0x374], R12 ;  /* 0x0003740c01007387 */ /* 0x0101e80000100800 */
[----:B------:R-:W4:Y:S04]  /*2900*/  LDL.LU R29, [R1+0xe70] ;  /* 0x000e7000011d7983 */ /* 0x000f280000300800 */
[----:B------:R5:W-:Y:S01]  /*2910*/  STL [R1+0x40], R9 ;  /* 0x0000400901007387 */ /* 0x000be20000100800 */
[----:B0-----:R-:W-:-:S04]  /*2920*/  LEA R12, P1, R25, R26, 0x1 ;  /* 0x0000001a190c7211 */ /* 0x001fc800078208ff */
[----:B------:R-:W-:Y:S02]  /*2930*/  LEA.HI.X.SX32 R13, R25, R27, 0x1, P1 ;  /* 0x0000001b190d7211 */ /* 0x000fe400008f0eff */
[----:B------:R-:W2:Y:S01]  /*2940*/  LDL.LU R25, [R1+0xe6c] ;  /* 0x000e6c0001197983 */ /* 0x000ea20000300800 */
[----:B-----5:R-:W-:-:S03]  /*2950*/  IMAD R9, R0, 0x2, R9 ;  /* 0x0000000200097824 */ /* 0x020fc600078e0209 */
[----:B---3--:R0:W-:Y:S04]  /*2960*/  STL [R1+0x36c], R11 ;  /* 0x00036c0b01007387 */ /* 0x0081e80000100800 */
[----:B------:R3:W-:Y:S04]  /*2970*/  STL [R1+0x5c], R9 ;  /* 0x00005c0901007387 */ /* 0x0007e80000100800 */
[----:B------:R5:W2:Y:S04]  /*2980*/  LDG.E.U16 R12, desc[UR8][R12.64] ;  /* 0x000000080c0c7981 */ /* 0x000aa8000c1e1500 */
[----:B0-----:R-:W1:Y:S01]  /*2990*/  LDL.LU R11, [R1+0x8] ;  /* 0x00000800010b7983 */ /* 0x001e620000300800 */
[----:B------:R-:W-:-:S02]  /*29a0*/  LEA R10, P0, R23, R26, 0x1 ;  /* 0x0000001a170a7211 */ /* 0x000fc400078008ff */
[----:B---3--:R-:W-:Y:S01]  /*29b0*/  LEA R9, R0, R9, 0x1 ;  /* 0x0000000900097211 */ /* 0x008fe200078e08ff */
[----:B-1----:R-:W-:Y:S01]  /*29c0*/  IMAD.MOV.U32 R15, RZ, RZ, R11 ;  /* 0x000000ffff0f7224 */ /* 0x002fe200078e000b */
[----:B------:R-:W-:Y:S02]  /*29d0*/  LEA.HI.X.SX32 R11, R23, R27, 0x1, P0 ;  /* 0x0000001b170b7211 */ /* 0x000fe400000f0eff */
[----:B------:R-:W3:Y:S04]  /*29e0*/  LDL.LU R23, [R1+0xe68] ;  /* 0x000e680001177983 */ /* 0x000ee80000300800 */
[----:B------:R3:W4:Y:S01]  /*29f0*/  LDG.E.U16 R11, desc[UR8][R10.64] ;  /* 0x000000080a0b7981 */ /* 0x000722000c1e1500 */
[----:B-----5:R-:W-:-:S03]  /*2a00*/  IMAD.MOV.U32 R13, RZ, RZ, R15 ;  /* 0x000000ffff0d7224 */ /* 0x020fc600078e000f */
[----:B------:R0:W-:Y:S02]  /*2a10*/  STL [R1+0x28], R9 ;  /* 0x0000280901007387 */ /* 0x0001e40000100800 */
[----:B------:R-:W-:Y:S02]  /*2a20*/  MOV R15, R13 ;  /* 0x0000000d000f7202 */ /* 0x000fe40000000f00 */
[----:B--2---:R1:W-:Y:S01]  /*2a30*/  STL [R1+0x368], R14 ;  /* 0x0003680e01007387 */ /* 0x0043e20000100800 */
[----:B0-----:R-:W-:Y:S02]  /*2a40*/  LEA R9, R0, R9, 0x1 ;  /* 0x0000000900097211 */ /* 0x001fe400078e08ff */
[----:B-1----:R-:W-:-:S03]  /*2a50*/  LEA R14, P0, R13, R26, 0x1 ;  /* 0x0000001a0d0e7211 */ /* 0x002fc600078008ff */
[----:B------:R-:W-:Y:S04]  /*2a60*/  STL [R1], R9 ;  /* 0x0000000901007387 */ /* 0x000fe80000100800 */
[----:B------:R0:W-:Y:S01]  /*2a70*/  STL [R1+0x364], R12 ;  /* 0x0003640c01007387 */ /* 0x0001e20000100800 */
[----:B------:R-:W-:-:S05]  /*2a80*/  LEA.HI.X.SX32 R15, R15, R27, 0x1, P0 ;  /* 0x0000001b0f0f7211 */ /* 0x000fca00000f0eff */
[----:B------:R-:W2:Y:S01]  /*2a90*/  LDG.E.U16 R14, desc[UR8][R14.64] ;  /* 0x000000080e0e7981 */ /* 0x000ea2000c1e1500 */
[----:B0-----:R-:W-:-:S04]  /*2aa0*/  LEA R12, P1, R25, R26, 0x1 ;  /* 0x0000001a190c7211 */ /* 0x001fc800078208ff */
[----:B------:R-:W-:-:S05]  /*2ab0*/  LEA.HI.X.SX32 R13, R25, R27, 0x1, P1 ;  /* 0x0000001b190d7211 */ /* 0x000fca00008f0eff */
[----:B------:R0:W5:Y:S01]  /*2ac0*/  LDG.E.U16 R15, desc[UR8][R12.64] ;  /* 0x000000080c0f7981 */ /* 0x000162000c1e1500 */
[----:B------:R-:W-:-:S05]  /*2ad0*/  IMAD R9, R0, 0x2, R9 ;  /* 0x0000000200097824 */ /* 0x000fca00078e0209 */
[----:B------:R1:W-:Y:S02]  /*2ae0*/  STL [R1+0x3c], R9 ;  /* 0x00003c0901007387 */ /* 0x0003e40000100800 */
[----:B-1----:R-:W-:-:S05]  /*2af0*/  LEA R9, R0, R9, 0x1 ;  /* 0x0000000900097211 */ /* 0x002fca00078e08ff */
[----:B------:R-:W-:Y:S01]  /*2b00*/  IMAD R25, R0, 0x2, R9 ;  /* 0x0000000200197824 */ /* 0x000fe200078e0209 */
[CC--:B---3--:R-:W-:Y:S01]  /*2b10*/  LEA R10, P0, R23.reuse, R26.reuse, 0x1 ;  /* 0x0000001a170a7211 */ /* 0x0c8fe200078008ff */
[----:B----4-:R1:W-:Y:S03]  /*2b20*/  STL [R1+0x360], R11 ;  /* 0x0003600b01007387 */ /* 0x0103e60000100800 */
[----:B-1----:R-:W-:Y:S02]  /*2b30*/  LEA.HI.X.SX32 R11, R23, R27, 0x1, P0 ;  /* 0x0000001b170b7211 */ /* 0x002fe400000f0eff */
[----:B0-----:R-:W-:-:S04]  /*2b40*/  LEA R12, P0, R29, R26, 0x1 ;  /* 0x0000001a1d0c7211 */ /* 0x001fc800078008ff */
[----:B------:R-:W-:Y:S02]  /*2b50*/  LEA.HI.X.SX32 R13, R29, R27, 0x1, P0 ;  /* 0x0000001b1d0d7211 */ /* 0x000fe400000f0eff */
[----:B------:R-:W3:Y:S04]  /*2b60*/  LDG.E.U16 R29, desc[UR8][R10.64] ;  /* 0x000000080a1d7981 */ /* 0x000ee8000c1e1500 */
[----:B------:R0:W-:Y:S04]  /*2b70*/  STL [R1+0x54], R9 ;  /* 0x0000540901007387 */ /* 0x0001e80000100800 */
[----:B0-----:R-:W4:Y:S04]  /*2b80*/  LDL.LU R9, [R1+0xe64] ;  /* 0x000e640001097983 */ /* 0x001f280000300800 */
[----:B------:R0:W-:Y:S04]  /*2b90*/  STL [R1+0x24], R25 ;  /* 0x0000241901007387 */ /* 0x0001e80000100800 */
[----:B-----5:R-:W-:Y:S01]  /*2ba0*/  STL [R1+0x358], R15 ;  /* 0x0003580f01007387 */ /* 0x020fe20000100800 */
[----:B0-----:R-:W-:-:S03]  /*2bb0*/  LEA R25, R0, R25, 0x1 ;  /* 0x0000001900197211 */ /* 0x001fc600078e08ff */
[----:B--2---:R0:W-:Y:S02]  /*2bc0*/  STL [R1+0x35c], R14 ;  /* 0x00035c0e01007387 */ /* 0x0041e40000100800 */
[----:B------:R-:W-:Y:S01]  /*2bd0*/  IMAD R23, R0, 0x2, R25 ;  /* 0x0000000200177824 */ /* 0x000fe200078e0219 */
[----:B0-----:R-:W-:-:S04]  /*2be0*/  LEA R14, P1, R5, R26, 0x1 ;  /* 0x0000001a050e7211 */ /* 0x001fc800078208ff */
[----:B------:R-:W-:Y:S02]  /*2bf0*/  LEA.HI.X.SX32 R15, R5, R27, 0x1, P1 ;  /* 0x0000001b050f7211 */ /* 0x000fe400008f0eff */
[----:B------:R0:W2:Y:S04]  /*2c00*/  LDG.E.U16 R5, desc[UR8][R12.64] ;  /* 0x000000080c057981 */ /* 0x0000a8000c1e1500 */
[----:B------:R1:W-:Y:S02]  /*2c10*/  STL [R1+0x38], R23 ;  /* 0x0000381701007387 */ /* 0x0003e40000100800 */
[----:B-1----:R-:W-:-:S05]  /*2c20*/  LEA R23, R0, R23, 0x1 ;  /* 0x0000001700177211 */ /* 0x002fca00078e08ff */
[----:B------:R1:W-:Y:S02]  /*2c30*/  STL [R1+0x1e4], R23 ;  /* 0x0001e41701007387 */ /* 0x0003e40000100800 */
[----:B-1----:R-:W-:-:S05]  /*2c40*/  IMAD R23, R0, 0x2, R23 ;  /* 0x0000000200177824 */ /* 0x002fca00078e0217 */
[----:B------:R-:W-:Y:S04]  /*2c50*/  STL [R1+0x20], R23 ;  /* 0x0000201701007387 */ /* 0x000fe80000100800 */
[----:B---3--:R1:W-:Y:S02]  /*2c60*/  STL [R1+0x354], R29 ;  /* 0x0003541d01007387 */ /* 0x0083e40000100800 */
[----:B-1----:R-:W-:Y:S02]  /*2c70*/  LEA R29, R0, R23, 0x1 ;  /* 0x00000017001d7211 */ /* 0x002fe400078e08ff */
[----:B------:R1:W3:Y:S01]  /*2c80*/  LDG.E.U16 R23, desc[UR8][R14.64] ;  /* 0x000000080e177981 */ /* 0x0002e2000c1e1500 */
[----:B----4-:R-:W-:-:S04]  /*2c90*/  LEA R10, P0, R9, R26, 0x1 ;  /* 0x0000001a090a7211 */ /* 0x010fc800078008ff */
[----:B------:R-:W-:Y:S02]  /*2ca0*/  LEA.HI.X.SX32 R11, R9, R27, 0x1, P0 ;  /* 0x0000001b090b7211 */ /* 0x000fe400000f0eff */
[----:B0-----:R-:W-:-:S04]  /*2cb0*/  LEA R12, P0, R18, R26, 0x1 ;  /* 0x0000001a120c7211 */ /* 0x001fc800078008ff */
[----:B------:R0:W4:Y:S01]  /*2cc0*/  LDG.E.U16 R11, desc[UR8][R10.64] ;  /* 0x000000080a0b7981 */ /* 0x000122000c1e1500 */
[----:B------:R-:W-:-:S05]  /*2cd0*/  LEA.HI.X.SX32 R13, R18, R27, 0x1, P0 ;  /* 0x0000001b120d7211 */ /* 0x000fca00000f0eff */
[----:B------:R5:W4:Y:S01]  /*2ce0*/  LDG.E.U16 R18, desc[UR8][R12.64] ;  /* 0x000000080c127981 */ /* 0x000b22000c1e1500 */
[----:B-1----:R-:W-:-:S03]  /*2cf0*/  LEA R14, P1, R4, R26, 0x1 ;  /* 0x0000001a040e7211 */ /* 0x002fc600078208ff */
[----:B--2---:R1:W-:Y:S02]  /*2d00*/  STL [R1+0x350], R5 ;  /* 0x0003500501007387 */ /* 0x0043e40000100800 */
[----:B-1----:R-:W-:-:S05]  /*2d10*/  IMAD R5, R0, 0x2, R29 ;  /* 0x0000000200057824 */ /* 0x002fca00078e021d */
[----:B------:R-:W-:Y:S02]  /*2d20*/  LEA R9, R0, R5, 0x1 ;  /* 0x0000000500097211 */ /* 0x000fe400078e08ff */
[----:B------:R-:W-:-:S03]  /*2d30*/  LEA.HI.X.SX32 R15, R4, R27, 0x1, P1 ;  /* 0x0000001b040f7211 */ /* 0x000fc600008f0eff */
[----:B------:R1:W-:Y:S04]  /*2d40*/  STL [R1+0x1d8], R9 ;  /* 0x0001d80901007387 */ /* 0x0003e80000100800 */
[----:B------:R-:W2:Y:S01]  /*2d50*/  LDL.LU R12, [R1+0x50] ;  /* 0x00005000010c7983 */ /* 0x000ea20000300800 */
[----:B-1----:R-:W-:Y:S01]  /*2d60*/  IMAD R9, R0, 0x2, R9 ;  /* 0x0000000200097824 */ /* 0x002fe200078e0209 */
[----:B------:R-:W-:-:S04]  /*2d70*/  LEA R4, P0, R8, R26, 0x1 ;  /* 0x0000001a08047211 */ /* 0x000fc800078008ff */
[----:B------:R1:W-:Y:S01]  /*2d80*/  STL [R1+0x14], R9 ;  /* 0x0000140901007387 */ /* 0x0003e20000100800 */
[----:B------:R-:W-:Y:S02]  /*2d90*/  LEA.HI.X.SX32 R5, R8, R27, 0x1, P0 ;  /* 0x0000001b08057211 */ /* 0x000fe400000f0eff */
[----:B------:R-:W-:Y:S02]  /*2da0*/  LEA R8, P0, R22, R26, 0x1 ;  /* 0x0000001a16087211 */ /* 0x000fe400078008ff */
[----:B0-----:R-:W-:Y:S02]  /*2db0*/  LEA R10, R0, R9, 0x1 ;  /* 0x00000009000a7211 */ /* 0x001fe400078e08ff */
[----:B-1----:R-:W-:Y:S02]  /*2dc0*/  LEA.HI.X.SX32 R9, R22, R27, 0x1, P0 ;  /* 0x0000001b16097211 */ /* 0x002fe400000f0eff */
[----:B------:R-:W2:Y:S01]  /*2dd0*/  LDG.E.U16 R22, desc[UR8][R4.64] ;  /* 0x0000000804167981 */ /* 0x000ea2000c1e1500 */
[----:B-----5:R-:W-:-:S03]  /*2de0*/  IMAD R13, R0, 0x2, R10 ;  /* 0x00000002000d7824 */ /* 0x020fc600078e020a */
[----:B---3--:R0:W-:Y:S04]  /*2df0*/  STL [R1+0x34c], R23 ;  /* 0x00034c1701007387 */ /* 0x0081e80000100800 */
[----:B0-----:R0:W3:Y:S04]  /*2e00*/  LDG.E.U16 R23, desc[UR8][R14.64] ;  /* 0x000000080e177981 */ /* 0x0010e8000c1e1500 */
[----:B------:R1:W-:Y:S04]  /*2e10*/  STL [R1+0x18], R10 ;  /* 0x0000180a01007387 */ /* 0x0003e80000100800 */
[----:B----4-:R-:W-:Y:S04]  /*2e20*/  STL [R1+0x348], R11 ;  /* 0x0003480b01007387 */ /* 0x010fe80000100800 */
[----:B------:R4:W-:Y:S01]  /*2e30*/  STL [R1+0x30], R13 ;  /* 0x0000300d01007387 */ /* 0x0009e20000100800 */
[----:B-1----:R-:W-:-:S02]  /*2e40*/  LEA R10, P1, R16, R26, 0x1 ;  /* 0x0000001a100a7211 */ /* 0x002fc400078208ff */
[----:B----4-:R-:W-:-:S05]  /*2e50*/  LEA R13, R0, R13, 0x1 ;  /* 0x0000000d000d7211 */ /* 0x010fca00078e08ff */
[----:B------:R-:W-:Y:S01]  /*2e60*/  STL [R1+0x1d0], R13 ;  /* 0x0001d00d01007387 */ /* 0x000fe20000100800 */
[----:B------:R-:W-:-:S03]  /*2e70*/  LEA.HI.X.SX32 R11, R16, R27, 0x1, P1 ;  /* 0x0000001b100b7211 */ /* 0x000fc600008f0eff */
[----:B------:R1:W-:Y:S04]  /*2e80*/  STL [R1+0x344], R18 ;  /* 0x0003441201007387 */ /* 0x0003e80000100800 */
[----:B------:R4:W5:Y:S04]  /*2e90*/  LDG.E.U16 R15, desc[UR8][R10.64] ;  /* 0x000000080a0f7981 */ /* 0x000968000c1e1500 */
[----:B-1----:R1:W5:Y:S01]  /*2ea0*/  LDG.E.U16 R18, desc[UR8][R8.64] ;  /* 0x0000000808127981 */ /* 0x002362000c1e1500 */
[----:B------:R-:W-:-:S05]  /*2eb0*/  IMAD R13, R0, 0x2, R13 ;  /* 0x00000002000d7824 */ /* 0x000fca00078e020d */
[----:B0-----:R-:W-:Y:S01]  /*2ec0*/  LEA R14, R0, R13, 0x1 ;  /* 0x0000000d000e7211 */ /* 0x001fe200078e08ff */
[----:B------:R0:W-:Y:S01]  /*2ed0*/  STL [R1+0x10], R13 ;  /* 0x0000100d01007387 */ /* 0x0001e20000100800 */
[----:B------:R-:W-:-:S04]  /*2ee0*/  LEA R4, P0, R7, R26, 0x1 ;  /* 0x0000001a07047211 */ /* 0x000fc800078008ff */
[----:B------:R-:W-:Y:S01]  /*2ef0*/  LEA.HI.X.SX32 R5, R7, R27, 0x1, P0 ;  /* 0x0000001b07057211 */ /* 0x000fe200000f0eff */
[----:B0-----:R-:W5:Y:S04]  /*2f00*/  LDL.LU R13, [R1+0x4c] ;  /* 0x00004c00010d7983 */ /* 0x001f680000300800 */
[----:B------:R-:W-:Y:S01]  /*2f10*/  STL [R1+0x8], R14 ;  /* 0x0000080e01007387 */ /* 0x000fe20000100800 */
[----:B----4-:R-:W-:-:S04]  /*2f20*/  LEA R10, P0, R6, R26, 0x1 ;  /* 0x0000001a060a7211 */ /* 0x010fc800078008ff */
[----:B------:R-:W-:Y:S02]  /*2f30*/  LEA.HI.X.SX32 R11, R6, R27, 0x1, P0 ;  /* 0x0000001b060b7211 */ /* 0x000fe400000f0eff */
[----:B------:R0:W4:Y:S01]  /*2f40*/  LDG.E.U16 R6, desc[UR8][R4.64] ;  /* 0x0000000804067981 */ /* 0x000122000c1e1500 */
[----:B-1----:R-:W-:-:S04]  /*2f50*/  LEA R8, P1, R3, R26, 0x1 ;  /* 0x0000001a03087211 */ /* 0x002fc800078208ff */
[----:B------:R-:W-:Y:S01]  /*2f60*/  LEA.HI.X.SX32 R9, R3, R27, 0x1, P1 ;  /* 0x0000001b03097211 */ /* 0x000fe200008f0eff */
[----:B---3--:R1:W-:Y:S02]  /*2f70*/  STL [R1+0x340], R23 ;  /* 0x0003401701007387 */ /* 0x0083e40000100800 */
[----:B-1----:R-:W-:-:S05]  /*2f80*/  IMAD R23, R0, 0x2, R14 ;  /* 0x0000000200177824 */ /* 0x002fca00078e020e */
[----:B------:R-:W-:-:S05]  /*2f90*/  LEA R7, R0, R23, 0x1 ;  /* 0x0000001700077211 */ /* 0x000fca00078e08ff */
[----:B------:R-:W-:Y:S04]  /*2fa0*/  STL [R1+0x1cc], R7 ;  /* 0x0001cc0701007387 */ /* 0x000fe80000100800 */
[----:B--2---:R1:W-:Y:S04]  /*2fb0*/  STL [R1+0x33c], R22 ;  /* 0x00033c1601007387 */ /* 0x0043e80000100800 */
[----:B-1----:R1:W2:Y:S01]  /*2fc0*/  LDG.E.U16 R22, desc[UR8][R10.64] ;  /* 0x000000080a167981 */ /* 0x0022a2000c1e1500 */
[----:B------:R-:W-:-:S03]  /*2fd0*/  IMAD R16, R0, 0x2, R7 ;  /* 0x0000000200107824 */ /* 0x000fc600078e0207 */
[----:B-----5:R3:W-:Y:S04]  /*2fe0*/  STL [R1+0x338], R18 ;  /* 0x0003381201007387 */ /* 0x0207e80000100800 */
[----:B------:R5:W-:Y:S01]  /*2ff0*/  STL [R1+0xe54], R16 ;  /* 0x000e541001007387 */ /* 0x000be20000100800 */
[----:B---3--:R-:W-:-:S03]  /*3000*/  LEA R18, R0, R16, 0x1 ;  /* 0x0000001000127211 */ /* 0x008fc600078e08ff */
[----:B-----5:R3:W5:Y:S04]  /*3010*/  LDG.E.U16 R16, desc[UR8][R8.64] ;  /* 0x0000000808107981 */ /* 0x020768000c1e1500 */
[----:B------:R-:W-:Y:S04]  /*3020*/  STL [R1+0xe4c], R18 ;  /* 0x000e4c1201007387 */ /* 0x000fe80000100800 */
[----:B------:R0:W-:Y:S04]  /*3030*/  STL [R1+0x334], R15 ;  /* 0x0003340f01007387 */ /* 0x0001e80000100800 */
[----:B0-----:R-:W5:Y:S01]  /*3040*/  LDL.LU R15, [R1+0x48] ;  /* 0x00004800010f7983 */ /* 0x001f620000300800 */
[----:B------:R-:W-:Y:S01]  /*3050*/  LEA R4, P0, R20, R26, 0x1 ;  /* 0x0000001a14047211 */ /* 0x000fe200078008ff */
[----:B------:R-:W-:-:S03]  /*3060*/  IMAD R3, R0, 0x2, R18 ;  /* 0x0000000200037824 */ /* 0x000fc600078e0212 */
[----:B------:R-:W-:Y:S02]  /*3070*/  LEA.HI.X.SX32 R5, R20, R27, 0x1, P0 ;  /* 0x0000001b14057211 */ /* 0x000fe400000f0eff */
[----:B-1----:R-:W-:Y:S02]  /*3080*/  LEA R10, P0, R12, R26, 0x1 ;  /* 0x0000001a0c0a7211 */ /* 0x002fe400078008ff */
[----:B------:R-:W-:Y:S01]  /*3090*/  LEA R3, R0, R3, 0x1 ;  /* 0x0000000300037211 */ /* 0x000fe200078e08ff */
[----:B----4-:R0:W-:Y:S01]  /*30a0*/  STL [R1+0x330], R6 ;  /* 0x0003300601007387 */ /* 0x0101e20000100800 */
[----:B------:R-:W-:-:S03]  /*30b0*/  LEA.HI.X.SX32 R11, R12, R27, 0x1, P0 ;  /* 0x0000001b0c0b7211 */ /* 0x000fc600000f0eff */
[----:B------:R1:W4:Y:S01]  /*30c0*/  LDG.E.U16 R14, desc[UR8][R4.64] ;  /* 0x00000008040e7981 */ /* 0x000322000c1e1500 */
[----:B---3--:R-:W-:-:S03]  /*30d0*/  LEA R8, P1, R2, R26, 0x1 ;  /* 0x0000001a02087211 */ /* 0x008fc600078208ff */
[----:B------:R3:W-:Y:S01]  /*30e0*/  STL [R1+0x1c4], R3 ;  /* 0x0001c40301007387 */ /* 0x0007e20000100800 */
[----:B------:R-:W-:Y:S01]  /*30f0*/  LEA.HI.X.SX32 R9, R2, R27, 0x1, P1 ;  /* 0x0000001b02097211 */ /* 0x000fe200008f0eff */
[----:B------:R-:W-:Y:S01]  /*3100*/  IMAD R20, R0, 0x2, R3 ;  /* 0x0000000200147824 */ /* 0x000fe200078e0203 */
[----:B0-----:R-:W-:-:S03]  /*3110*/  LEA R6, P0, R21, R26, 0x1 ;  /* 0x0000001a15067211 */ /* 0x001fc600078008ff */
[----:B------:R0:W4:Y:S01]  /*3120*/  LDG.E.U16 R8, desc[UR8][R8.64] ;  /* 0x0000000808087981 */ /* 0x000122000c1e1500 */
[-C--:B------:R-:W-:Y:S02]  /*3130*/  LEA.HI.X.SX32 R7, R21, R27.reuse, 0x1, P0 ;  /* 0x0000001b15077211 */ /* 0x080fe400000f0eff */
[C---:B------:R-:W-:Y:S02]  /*3140*/  LEA R21, R0.reuse, R20, 0x1 ;  /* 0x0000001400157211 */ /* 0x040fe400078e08ff */
[C---:B------:R-:W-:Y:S01]  /*3150*/  LEA R2, P1, R19.reuse, R26, 0x1 ;  /* 0x0000001a13027211 */ /* 0x040fe200078208ff */
[----:B------:R-:W4:Y:S02]  /*3160*/  LDG.E.U16 R18, desc[UR8][R6.64] ;  /* 0x0000000806127981 */ /* 0x000f24000c1e1500 */
[----:B-1----:R-:W-:Y:S01]  /*3170*/  IMAD R5, R0, 0x2, R21 ;  /* 0x0000000200057824 */ /* 0x002fe200078e0215 */
[----:B---3--:R-:W-:-:S04]  /*3180*/  LEA.HI.X.SX32 R3, R19, R27, 0x1, P1 ;  /* 0x0000001b13037211 */ /* 0x008fc800008f0eff */
[----:B------:R-:W-:-:S05]  /*3190*/  LEA R4, R0, R5, 0x1 ;  /* 0x0000000500047211 */ /* 0x000fca00078e08ff */
[----:B0-----:R-:W-:Y:S01]  /*31a0*/  IMAD R9, R0, 0x2, R4 ;  /* 0x0000000200097824 */ /* 0x001fe200078e0204 */
[----:B--2---:R0:W-:Y:S04]  /*31b0*/  STL [R1+0x32c], R22 ;  /* 0x00032c1601007387 */ /* 0x0041e80000100800 */
[----:B0-----:R0:W2:Y:S04]  /*31c0*/  LDG.E.U16 R22, desc[UR8][R10.64] ;  /* 0x000000080a167981 */ /* 0x0010a8000c1e1500 */
[----:B------:R-:W-:Y:S01]  /*31d0*/  STL [R1+0xe48], R20 ;  /* 0x000e481401007387 */ /* 0x000fe20000100800 */
[----:B0-----:R-:W-:-:S03]  /*31e0*/  LEA R10, P0, R13, R26, 0x1 ;  /* 0x0000001a0d0a7211 */ /* 0x001fc600078008ff */
[----:B------:R0:W-:Y:S01]  /*31f0*/  STL [R1+0xe50], R21 ;  /* 0x000e501501007387 */ /* 0x0001e20000100800 */
[-C--:B------:R-:W-:Y:S02]  /*3200*/  LEA.HI.X.SX32 R11, R13, R27.reuse, 0x1, P0 ;  /* 0x0000001b0d0b7211 */ /* 0x080fe400000f0eff */
[CC--:B------:R-:W-:Y:S01]  /*3210*/  LEA R6, P0, R17.reuse, R26.reuse, 0x1 ;  /* 0x0000001a11067211 */ /* 0x0c0fe200078008ff */
[----:B------:R-:W-:Y:S03]  /*3220*/  STL [R1+0xe58], R5 ;  /* 0x000e580501007387 */ /* 0x000fe60000100800 */
[----:B------:R-:W-:Y:S01]  /*3230*/  LEA.HI.X.SX32 R7, R17, R27, 0x1, P0 ;  /* 0x0000001b11077211 */ /* 0x000fe200000f0eff */
[----:B0-----:R-:W3:Y:S04]  /*3240*/  LDL.LU R21, [R1+0x44] ;  /* 0x0000440001157983 */ /* 0x001ee80000300800 */
[----:B------:R-:W-:Y:S04]  /*3250*/  STL [R1+0x1bc], R4 ;  /* 0x0001bc0401007387 */ /* 0x000fe80000100800 */
[----:B------:R0:W3:Y:S04]  /*3260*/  LDG.E.U16 R20, desc[UR8][R10.64] ;  /* 0x000000080a147981 */ /* 0x0000e8000c1e1500 */
[----:B------:R-:W3:Y:S04]  /*3270*/  LDL.LU R12, [R1+0x1c] ;  /* 0x00001c00010c7983 */ /* 0x000ee80000300800 */
[----:B-----5:R1:W-:Y:S01]  /*3280*/  STL [R1+0x328], R16 ;  /* 0x0003281001007387 */ /* 0x0203e20000100800 */
[----:B0-----:R-:W-:-:S03]  /*3290*/  LEA R10, P0, R15, R26, 0x1 ;  /* 0x0000001a0f0a7211 */ /* 0x001fc600078008ff */
[----:B------:R-:W5:Y:S01]  /*32a0*/  LDG.E.U16 R19, desc[UR8][R6.64] ;  /* 0x0000000806137981 */ /* 0x000f62000c1e1500 */
[----:B------:R-:W-:-:S03]  /*32b0*/  LEA.HI.X.SX32 R11, R15, R27, 0x1, P0 ;  /* 0x0000001b0f0b7211 */ /* 0x000fc600000f0eff */
[----:B------:R-:W5:Y:S04]  /*32c0*/  LDL.LU R13, [R1+0xc] ;  /* 0x00000c00010d7983 */ /* 0x000f680000300800 */
[----:B-1----:R0:W5:Y:S01]  /*32d0*/  LDG.E.U16 R16, desc[UR8][R2.64] ;  /* 0x0000000802107981 */ /* 0x002162000c1e1500 */
[----:B------:R-:W-:-:S03]  /*32e0*/  LEA R4, R0, R9, 0x1 ;  /* 0x0000000900047211 */ /* 0x000fc600078e08ff */
[----:B------:R1:W-:Y:S04]  /*32f0*/  STL [R1+0xe5c], R9 ;  /* 0x000e5c0901007387 */ /* 0x0003e80000100800 */
[----:B-1----:R-:W5:Y:S04]  /*3300*/  LDG.E.U16 R9, desc[UR8][R10.64] ;  /* 0x000000080a097981 */ /* 0x002f68000c1e1500 */
[----:B----4-:R1:W-:Y:S04]  /*3310*/  STL [R1+0x324], R14 ;  /* 0x0003240e01007387 */ /* 0x0103e80000100800 */
[----:B-1----:R-:W4:Y:S01]  /*3320*/  LDL.LU R14, [R1+0x40] ;  /* 0x00004000010e7983 */ /* 0x002f220000300800 */
[----:B0-----:R-:W-:-:S02]  /*3330*/  LEA R2, P1, R24, R26, 0x1 ;  /* 0x0000001a18027211 */ /* 0x001fc400078208ff */
[----:B------:R-:W-:Y:S02]  /*3340*/  LEA R6, P0, R28, R26, 0x1 ;  /* 0x0000001a1c067211 */ /* 0x000fe400078008ff */
[-C--:B------:R-:W-:Y:S02]  /*3350*/  LEA.HI.X.SX32 R3, R24, R27.reuse, 0x1, P1 ;  /* 0x0000001b18037211 */ /* 0x080fe400008f0eff */
[----:B------:R-:W-:-:S03]  /*3360*/  LEA.HI.X.SX32 R7, R28, R27, 0x1, P0 ;  /* 0x0000001b1c077211 */ /* 0x000fc600000f0eff */
[----:B------:R3:W4:Y:S04]  /*3370*/  LDG.E.U16 R24, desc[UR8][R2.64] ;  /* 0x0000000802187981 */ /* 0x000728000c1e1500 */
[----:B------:R0:W4:Y:S04]  /*3380*/  LDG.E.U16 R28, desc[UR8][R6.64] ;  /* 0x00000008061c7981 */ /* 0x000128000c1e1500 */
[----:B--2---:R1:W-:Y:S04]  /*3390*/  STL [R1+0x320], R22 ;  /* 0x0003201601007387 */ /* 0x0043e80000100800 */
[----:B------:R2:W-:Y:S04]  /*33a0*/  STL [R1+0xe60], R4 ;  /* 0x000e600401007387 */ /* 0x0005e80000100800 */
[----:B------:R-:W4:Y:S01]  /*33b0*/  LDL.LU R15, [R1+0x28] ;  /* 0x00002800010f7983 */ /* 0x000f220000300800 */
[----:B-1----:R-:W-:-:S03]  /*33c0*/  IMAD R22, R0, 0x2, R4 ;  /* 0x0000000200167824 */ /* 0x002fc600078e0204 */
[----:B------:R-:W4:Y:S02]  /*33d0*/  LDL.LU R5, [R1] ;  /* 0x0000000001057983 */ /* 0x000f240000300800 */
[C---:B--2---:R-:W-:Y:S02]  /*33e0*/  LEA R4, R0.reuse, R22, 0x1 ;  /* 0x0000001600047211 */ /* 0x044fe400078e08ff */
[----:B------:R1:W-:Y:S04]  /*33f0*/  STL [R1+0x31c], R8 ;  /* 0x00031c0801007387 */ /* 0x0003e80000100800 */
[----:B------:R-:W-:Y:S01]  /*3400*/  STL [R1+0x130], R4 ;  /* 0x0001300401007387 */ /* 0x000fe20000100800 */
[----:B-1----:R-:W-:-:S03]  /*3410*/  IMAD R8, R0, 0x2, R4 ;  /* 0x0000000200087824 */ /* 0x002fc600078e0204 */
[----:B------:R1:W-:Y:S01]  /*3420*/  STL [R1+0x318], R18 ;  /* 0x0003181201007387 */ /* 0x0003e20000100800 */
[C---:B------:R-:W-:Y:S01]  /*3430*/  IMAD R17, R0.reuse, 0x2, R8 ;  /* 0x0000000200117824 */ /* 0x040fe200078e0208 */
[-C--:B---3--:R-:W-:Y:S02]  /*3440*/  LEA R2, P0, R21, R26.reuse, 0x1 ;  /* 0x0000001a15027211 */ /* 0x088fe400078008ff */
[----:B-1----:R-:W-:Y:S02]  /*3450*/  MOV R18, R23 ;  /* 0x0000001700127202 */ /* 0x002fe40000000f00 */
[----:B------:R-:W-:Y:S01]  /*3460*/  LEA R23, R0, R17, 0x1 ;  /* 0x0000001100177211 */ /* 0x000fe200078e08ff */
[----:B------:R1:W-:Y:S01]  /*3470*/  STL [R1+0x314], R20 ;  /* 0x0003141401007387 */ /* 0x0003e20000100800 */
[----:B------:R-:W-:-:S03]  /*3480*/  LEA R10, P1, R12, R26, 0x1 ;  /* 0x0000001a0c0a7211 */ /* 0x000fc600078208ff */
[----:B------:R-:W-:Y:S01]  /*3490*/  IMAD R4, R0, 0x2, R23 ;  /* 0x0000000200047824 */ /* 0x000fe200078e0217 */
[-C--:B------:R-:W-:Y:S01]  /*34a0*/  LEA.HI.X.SX32 R3, R21, R27.reuse, 0x1, P0 ;  /* 0x0000001b15037211 */ /* 0x080fe200000f0eff */
[----:B-1----:R-:W2:Y:S01]  /*34b0*/  LDL.LU R20, [R1+0x3c] ;  /* 0x00003c0001147983 */ /* 0x002ea20000300800 */
[----:B------:R-:W-:-:S03]  /*34c0*/  LEA.HI.X.SX32 R11, R12, R27, 0x1, P1 ;  /* 0x0000001b0c0b7211 */ /* 0x000fc600008f0eff */
[----:B-----5:R1:W-:Y:S04]  /*34d0*/  STL [R1+0x310], R16 ;  /* 0x0003101001007387 */ /* 0x0203e80000100800 */
[----:B-1----:R-:W3:Y:S04]  /*34e0*/  LDL.LU R16, [R1+0x24] ;  /* 0x0000240001107983 */ /* 0x002ee80000300800 */
[----:B------:R-:W-:Y:S04]  /*34f0*/  STL [R1+0x1b4], R4 ;  /* 0x0001b40401007387 */ /* 0x000fe80000100800 */
[----:B------:R1:W-:Y:S04]  /*3500*/  STL [R1+0x30c], R19 ;  /* 0x00030c1301007387 */ /* 0x0003e80000100800 */
[----:B------:R5:W-:Y:S01]  /*3510*/  STL [R1+0x308], R9 ;  /* 0x0003080901007387 */ /* 0x000be20000100800 */
[----:B0-----:R-:W-:-:S03]  /*3520*/  LEA R6, P0, R13, R26, 0x1 ;  /* 0x0000001a0d067211 */ /* 0x001fc600078008ff */
[----:B------:R-:W2:Y:S01]  /*3530*/  LDL.LU R21, [R1+0x38] ;  /* 0x0000380001157983 */ /* 0x000ea20000300800 */
[----:B-1----:R-:W-:-:S03]  /*3540*/  LEA R19, R0, R4, 0x1 ;  /* 0x0000000400137211 */ /* 0x002fc600078e08ff */
[----:B------:R0:W2:Y:S04]  /*3550*/  LDG.E.U16 R4, desc[UR8][R2.64] ;  /* 0x0000000802047981 */ /* 0x0000a8000c1e1500 */
[----:B-----5:R1:W5:Y:S01]  /*3560*/  LDG.E.U16 R9, desc[UR8][R10.64] ;  /* 0x000000080a097981 */ /* 0x020362000c1e1500 */
[----:B------:R-:W-:-:S03]  /*3570*/  LEA.HI.X.SX32 R7, R13, R27, 0x1, P0 ;  /* 0x0000001b0d077211 */ /* 0x000fc600000f0eff */
[----:B----4-:R4:W-:Y:S01]  /*3580*/  STL [R1+0x304], R24 ;  /* 0x0003041801007387 */ /* 0x0109e20000100800 */
[----:B0-----:R-:W-:Y:S01]  /*3590*/  IMAD R3, R0, 0x2, R19 ;  /* 0x0000000200037824 */ /* 0x001fe200078e0213 */
[C---:B------:R-:W-:Y:S02]  /*35a0*/  LEA R12, P0, R14.reuse, R26, 0x1 ;  /* 0x0000001a0e0c7211 */ /* 0x040fe400078008ff */
[----:B----4-:R-:W4:Y:S04]  /*35b0*/  LDL.LU R24, [R1+0x20] ;  /* 0x0000200001187983 */ /* 0x010f280000300800 */
[----:B------:R0:W-:Y:S01]  /*35c0*/  STL [R1+0x300], R28 ;  /* 0x0003001c01007387 */ /* 0x0001e20000100800 */
[----:B------:R-:W-:Y:S02]  /*35d0*/  LEA.HI.X.SX32 R13, R14, R27, 0x1, P0 ;  /* 0x0000001b0e0d7211 */ /* 0x000fe400000f0eff */
[----:B0-----:R-:W-:-:S05]  /*35e0*/  LEA R28, R0, R3, 0x1 ;  /* 0x00000003001c7211 */ /* 0x001fca00078e08ff */
[----:B------:R-:W-:Y:S01]  /*35f0*/  IMAD R2, R0, 0x2, R28 ;  /* 0x0000000200027824 */ /* 0x000fe200078e021c */
[----:B-1----:R-:W-:-:S04]  /*3600*/  LEA R10, P1, R15, R26, 0x1 ;  /* 0x0000001a0f0a7211 */ /* 0x002fc800078208ff */
[----:B------:R-:W-:Y:S02]  /*3610*/  LEA.HI.X.SX32 R11, R15, R27, 0x1, P1 ;  /* 0x0000001b0f0b7211 */ /* 0x000fe400008f0eff */
[----:B------:R-:W-:-:S04]  /*3620*/  LEA R14, P0, R5, R26, 0x1 ;  /* 0x0000001a050e7211 */ /* 0x000fc800078008ff */
[----:B------:R-:W-:Y:S01]  /*3630*/  LEA.HI.X.SX32 R15, R5, R27, 0x1, P0 ;  /* 0x0000001b050f7211 */ /* 0x000fe200000f0eff */
[----:B--2---:R0:W-:Y:S04]  /*3640*/  STL [R1+0x2fc], R4 ;  /* 0x0002fc0401007387 */ /* 0x0041e80000100800 */
[----:B------:R-:W-:Y:S04]  /*3650*/  STL [R1+0x140], R2 ;  /* 0x0001400201007387 */ /* 0x000fe80000100800 */
[----:B-----5:R1:W-:Y:S04]  /*3660*/  STL [R1+0x2f8], R9 ;  /* 0x0002f80901007387 */ /* 0x0203e80000100800 */
[----:B0-----:R-:W2:Y:S04]  /*3670*/  LDG.E.U16 R4, desc[UR8][R6.64] ;  /* 0x0000000806047981 */ /* 0x001ea8000c1e1500 */
[----:B-1----:R-:W5:Y:S04]  /*3680*/  LDG.E.U16 R9, desc[UR8][R12.64] ;  /* 0x000000080c097981 */ /* 0x002f68000c1e1500 */
[----:B------:R0:W4:Y:S02]  /*3690*/  LDG.E.U16 R6, desc[UR8][R10.64] ;  /* 0x000000080a067981 */ /* 0x000124000c1e1500 */
[----:B0-----:R-:W-:-:S04]  /*36a0*/  LEA R10, P0, R20, R26, 0x1 ;  /* 0x0000001a140a7211 */ /* 0x001fc800078008ff */
[----:B------:R-:W-:Y:S02]  /*36b0*/  LEA.HI.X.SX32 R11, R20, R27, 0x1, P0 ;  /* 0x0000001b140b7211 */ /* 0x000fe400000f0eff */
[----:B------:R0:W4:Y:S01]  /*36c0*/  LDG.E.U16 R20, desc[UR8][R14.64] ;  /* 0x000000080e147981 */ /* 0x000122000c1e1500 */
[----:B------:R-:W-:-:S05]  /*36d0*/  LEA R7, R0, R2, 0x1 ;  /* 0x0000000200077211 */ /* 0x000fca00078e08ff */
[----:B------:R-:W-:Y:S01]  /*36e0*/  IMAD R2, R0, 0x2, R7 ;  /* 0x0000000200027824 */ /* 0x000fe200078e0207 */
[----:B---3--:R-:W-:-:S04]  /*36f0*/  LEA R12, P1, R16, R26, 0x1 ;  /* 0x0000001a100c7211 */ /* 0x008fc800078208ff */
[----:B------:R-:W-:Y:S02]  /*3700*/  LEA R5, R0, R2, 0x1 ;  /* 0x0000000200057211 */ /* 0x000fe400078e08ff */
[----:B------:R-:W-:-:S03]  /*3710*/  LEA.HI.X.SX32 R13, R16, R27, 0x1, P1 ;  /* 0x0000001b100d7211 */ /* 0x000fc600008f0eff */
[----:B------:R-:W-:Y:S01]  /*3720*/  IMAD R5, R0, 0x2, R5 ;  /* 0x0000000200057824 */ /* 0x000fe200078e0205 */
[C---:B0-----:R-:W-:Y:S02]  /*3730*/  LEA R14, P0, R25.reuse, R26, 0x1 ;  /* 0x0000001a190e7211 */ /* 0x041fe400078008ff */
[----:B------:R0:W3:Y:S02]  /*3740*/  LDG.E.U16 R13, desc[UR8][R12.64] ;  /* 0x000000080c0d7981 */ /* 0x0000e4000c1e1500 */
[----:B------:R-:W-:-:S06]  /*3750*/  LEA.HI.X.SX32 R15, R25, R27, 0x1, P0 ;  /* 0x0000001b190f7211 */ /* 0x000fcc00000f0eff */
[----:B------:R-:W3:Y:S04]  /*3760*/  LDG.E.U16 R15, desc[UR8][R14.64] ;  /* 0x000000080e0f7981 */ /* 0x000ee8000c1e1500 */
[----:B--2---:R1:W-:Y:S04]  /*3770*/  STL [R1+0x2f4], R4 ;  /* 0x0002f40401007387 */ /* 0x0043e80000100800 */
[----:B-1----:R-:W2:Y:S04]  /*3780*/  LDL.LU R4, [R1+0x14] ;  /* 0x0000140001047983 */ /* 0x002ea80000300800 */
[----:B-----5:R1:W-:Y:S04]  /*3790*/  STL [R1+0x2f0], R9 ;  /* 0x0002f00901007387 */ /* 0x0203e80000100800 */
[----:B-1----:R-:W5:Y:S04]  /*37a0*/  LDL.LU R9, [R1+0x18] ;  /* 0x0000180001097983 */ /* 0x002f680000300800 */
[----:B------:R-:W-:Y:S04]  /*37b0*/  STL [R1+0x138], R5 ;  /* 0x0001380501007387 */ /* 0x000fe80000100800 */
[----:B----4-:R-:W-:Y:S04]  /*37c0*/  STL [R1+0x2ec], R6 ;  /* 0x0002ec0601007387 */ /* 0x010fe80000100800 */
[----:B------:R1:W-:Y:S04]  /*37d0*/  STL [R1+0x2e8], R20 ;  /* 0x0002e81401007387 */ /* 0x0003e80000100800 */
[----:B-1----:R1:W4:Y:S01]  /*37e0*/  LDG.E.U16 R20, desc[UR8][R10.64] ;  /* 0x000000080a147981 */ /* 0x002322000c1e1500 */
[----:B------:R-:W-:-:S02]  /*37f0*/  LEA R6, R0, R5, 0x1 ;  /* 0x0000000500067211 */ /* 0x000fc400078e08ff */
[-C--:B0-----:R-:W-:Y:S01]  /*3800*/  LEA R12, P1, R24, R26.reuse, 0x1 ;  /* 0x0000001a180c7211 */ /* 0x081fe200078208ff */
[----:B------:R-:W2:Y:S02]  /*3810*/  LDL.LU R5, [R1+0x30] ;  /* 0x0000300001057983 */ /* 0x000ea40000300800 */
[----:B------:R-:W-:Y:S02]  /*3820*/  IMAD R25, R0, 0x2, R6 ;  /* 0x0000000200197824 */ /* 0x000fe400078e0206 */
[----:B------:R-:W2:Y:S01]  /*3830*/  LDL.LU R16, [R1+0x10] ;  /* 0x0000100001107983 */ /* 0x000ea20000300800 */
[----:B-1----:R-:W-:-:S04]  /*3840*/  LEA R10, P0, R21, R26, 0x1 ;  /* 0x0000001a150a7211 */ /* 0x002fc800078008ff */
[----:B------:R-:W-:Y:S02]  /*3850*/  LEA.HI.X.SX32 R11, R21, R27, 0x1, P0 ;  /* 0x0000001b150b7211 */ /* 0x000fe400000f0eff */
[----:B------:R-:W-:-:S03]  /*3860*/  LEA R14, P0, R29, R26, 0x1 ;  /* 0x0000001a1d0e7211 */ /* 0x000fc600078008ff */
[----:B------:R-:W2:Y:S04]  /*3870*/  LDG.E.U16 R10, desc[UR8][R10.64] ;  /* 0x000000080a0a7981 */ /* 0x000ea8000c1e1500 */
[----:B----4-:R0:W-:Y:S04]  /*3880*/  STL [R1+0x2e4], R20 ;  /* 0x0002e41401007387 */ /* 0x0101e80000100800 */
[----:B---3--:R1:W-:Y:S04]  /*3890*/  STL [R1+0x2e0], R13 ;  /* 0x0002e00d01007387 */ /* 0x0083e80000100800 */
[----:B------:R-:W3:Y:S01]  /*38a0*/  LDL.LU R21, [R1+0x8] ;  /* 0x0000080001157983 */ /* 0x000ee20000300800 */
[----:B0-----:R-:W-:-:S02]  /*38b0*/  LEA R20, R0, R25, 0x1 ;  /* 0x0000001900147211 */ /* 0x001fc400078e08ff */
[----:B-1----:R-:W-:-:S03]  /*38c0*/  LEA.HI.X.SX32 R13, R24, R27, 0x1, P1 ;  /* 0x0000001b180d7211 */ /* 0x002fc600008f0eff */
[----:B------:R0:W-:Y:S04]  /*38d0*/  STL [R1+0xc], R20 ;  /* 0x00000c1401007387 */ /* 0x0001e80000100800 */
[----:B------:R1:W4:Y:S01]  /*38e0*/  LDG.E.U16 R11, desc[UR8][R12.64] ;  /* 0x000000080c0b7981 */ /* 0x000322000c1e1500 */
[----:B0-----:R-:W-:-:S03]  /*38f0*/  IMAD R20, R0, 0x2, R20 ;  /* 0x0000000200147824 */ /* 0x001fc600078e0214 */
[----:B------:R0:W-:Y:S04]  /*3900*/  STL [R1+0x2dc], R15 ;  /* 0x0002dc0f01007387 */ /* 0x0001e80000100800 */
[----:B------:R1:W-:Y:S01]  /*3910*/  STL [R1+0x134], R20 ;  /* 0x0001341401007387 */ /* 0x0003e20000100800 */
[C---:B------:R-:W-:Y:S02]  /*3920*/  LEA R24, R0.reuse, R20, 0x1 ;  /* 0x0000001400187211 */ /* 0x040fe400078e08ff */
[----:B0-----:R-:W-:Y:S01]  /*3930*/  LEA.HI.X.SX32 R15, R29, R27, 0x1, P0 ;  /* 0x0000001b1d0f7211 */ /* 0x001fe200000f0eff */
[----:B-1----:R-:W-:Y:S01]  /*3940*/  IMAD.MOV.U32 R20, RZ, RZ, R18 ;  /* 0x000000ffff147224 */ /* 0x002fe200078e0012 */
[----:B------:R-:W-:-:S04]  /*3950*/  LEA R18, R0, R29, 0x1 ;  /* 0x0000001d00127211 */ /* 0x000fc800078e08ff */
[----:B------:R5:W3:Y:S01]  /*3960*/  LDG.E.U16 R15, desc[UR8][R14.64] ;  /* 0x000000080e0f7981 */ /* 0x000ae2000c1e1500 */
[----:B------:R-:W-:Y:S02]  /*3970*/  LEA R12, P0, R18, R26, 0x1 ;  /* 0x0000001a120c7211 */ /* 0x000fe400078008ff */
[----:B------:R-:W-:-:S04]  /*3980*/  MOV R13, R18 ;  /* 0x00000012000d7202 */ /* 0x000fc80000000f00 */
[----:B------:R-:W-:-:S06]  /*3990*/  LEA.HI.X.SX32 R13, R13, R27, 0x1, P0 ;  /* 0x0000001b0d0d7211 */ /* 0x000fcc00000f0eff */
[----:B------:R0:W3:Y:S01]  /*39a0*/  LDG.E.U16 R13, desc[UR8][R12.64] ;  /* 0x000000080c0d7981 */ /* 0x0000e2000c1e1500 */
[----:B------:R-:W-:-:S04]  /*39b0*/  IMAD R29, R0, 0x2, R24 ;  /* 0x00000002001d7824 */ /* 0x000fc800078e0218 */
[----:B------:R-:W-:Y:S01]  /*39c0*/  IMAD R18, R0, 0x2, R29 ;  /* 0x0000000200127824 */ /* 0x000fe200078e021d */
[-C--:B-----5:R-:W-:Y:S01]  /*39d0*/  LEA R14, P0, R9, R26.reuse, 0x1 ;  /* 0x0000001a090e7211 */ /* 0x0a0fe200078008ff */
[----:B----4-:R-:W-:Y:S04]  /*39e0*/  STL [R1+0x2d4], R11 ;  /* 0x0002d40b01007387 */ /* 0x010fe80000100800 */
[----:B--2---:R1:W-:Y:S04]  /*39f0*/  STL [R1+0x2d8], R10 ;  /* 0x0002d80a01007387 */ /* 0x0043e80000100800 */
[----:B------:R2:W-:Y:S01]  /*3a00*/  STL [R1+0x1c], R18 ;  /* 0x00001c1201007387 */ /* 0x0005e20000100800 */
[----:B-1----:R-:W-:-:S04]  /*3a10*/  LEA R10, P1, R4, R26, 0x1 ;  /* 0x0000001a040a7211 */ /* 0x002fc800078208ff */
[-C--:B------:R-:W-:Y:S02]  /*3a20*/  LEA.HI.X.SX32 R11, R4, R27.reuse, 0x1, P1 ;  /* 0x0000001b040b7211 */ /* 0x080fe400008f0eff */
[----:B--2---:R-:W-:Y:S01]  /*3a30*/  LEA R18, R0, R18, 0x1 ;  /* 0x0000001200127211 */ /* 0x004fe200078e08ff */
[----:B------:R-:W2:Y:S04]  /*3a40*/  LDL.LU R4, [R1+0xe60] ;  /* 0x000e600001047983 */ /* 0x000ea80000300800 */
[----:B---3--:R1:W-:Y:S04]  /*3a50*/  STL [R1+0x2d0], R15 ;  /* 0x0002d00f01007387 */ /* 0x0083e80000100800 */
[----:B------:R3:W4:Y:S04]  /*3a60*/  LDG.E.U16 R11, desc[UR8][R10.64] ;  /* 0x000000080a0b7981 */ /* 0x000728000c1e1500 */
[----:B------:R5:W-:Y:S01]  /*3a70*/  STL [R1+0x1a0], R18 ;  /* 0x0001a01201007387 */ /* 0x000be20000100800 */
[----:B-1----:R-:W-:-:S02]  /*3a80*/  LEA.HI.X.SX32 R15, R9, R27, 0x1, P0 ;  /* 0x0000001b090f7211 */ /* 0x002fc400000f0eff */
[----:B0-----:R-:W-:Y:S01]  /*3a90*/  LEA R12, P0, R5, R26, 0x1 ;  /* 0x0000001a050c7211 */ /* 0x001fe200078008ff */
[----:B------:R-:W2:Y:S04]  /*3aa0*/  LDL.LU R9, [R1+0xe5c] ;  /* 0x000e5c0001097983 */ /* 0x000ea80000300800 */
[----:B------:R0:W2:Y:S01]  /*3ab0*/  LDG.E.U16 R15, desc[UR8][R14.64] ;  /* 0x000000080e0f7981 */ /* 0x0000a2000c1e1500 */
[----:B-----5:R-:W-:-:S05]  /*3ac0*/  IMAD R18, R0, 0x2, R18 ;  /* 0x0000000200127824 */ /* 0x020fca00078e0212 */
[----:B------:R-:W-:Y:S04]  /*3ad0*/  STL [R1+0x14], R18 ;  /* 0x0000141201007387 */ /* 0x000fe80000100800 */
[----:B------:R1:W-:Y:S02]  /*3ae0*/  STL [R1+0x2cc], R13 ;  /* 0x0002cc0d01007387 */ /* 0x0003e40000100800 */
[----:B-1----:R-:W-:-:S06]  /*3af0*/  LEA.HI.X.SX32 R13, R5, R27, 0x1, P0 ;  /* 0x0000001b050d7211 */ /* 0x002fcc00000f0eff */
[----:B------:R1:W5:Y:S01]  /*3b00*/  LDG.E.U16 R13, desc[UR8][R12.64] ;  /* 0x000000080c0d7981 */ /* 0x000362000c1e1500 */
[----:B------:R-:W-:-:S05]  /*3b10*/  LEA R18, R0, R18, 0x1 ;  /* 0x0000001200127211 */ /* 0x000fca00078e08ff */
[----:B------:R0:W-:Y:S01]  /*3b20*/  STL [R1+0x18], R18 ;  /* 0x0000181201007387 */ /* 0x0001e20000100800 */
[-C--:B---3--:R-:W-:Y:S01]  /*3b30*/  LEA R10, P1, R16, R26.reuse, 0x1 ;  /* 0x0000001a100a7211 */ /* 0x088fe200078208ff */
[----:B0-----:R-:W-:Y:S01]  /*3b40*/  IMAD R18, R0, 0x2, R18 ;  /* 0x0000000200127824 */ /* 0x001fe200078e0212 */
[----:B------:R-:W-:Y:S01]  /*3b50*/  LEA R14, P0, R21, R26, 0x1 ;  /* 0x0000001a150e7211 */ /* 0x000fe200078008ff */
[----:B----4-:R0:W-:Y:S04]  /*3b60*/  STL [R1+0x2c8], R11 ;  /* 0x0002c80b01007387 */ /* 0x0101e80000100800 */
[----:B------:R-:W3:Y:S04]  /*3b70*/  LDL.LU R5, [R1+0xe58] ;  /* 0x000e580001057983 */ /* 0x000ee80000300800 */
[----:B------:R4:W-:Y:S01]  /*3b80*/  STL [R1+0x20], R18 ;  /* 0x0000201201007387 */ /* 0x0009e20000100800 */
[----:B0-----:R-:W-:-:S03]  /*3b90*/  LEA.HI.X.SX32 R11, R16, R27, 0x1, P1 ;  /* 0x0000001b100b7211 */ /* 0x001fc600008f0eff */
[----:B------:R-:W3:Y:S01]  /*3ba0*/  LDL.LU R16, [R1+0xe54] ;  /* 0x000e540001107983 */ /* 0x000ee20000300800 */
[----:B----4-:R-:W-:-:S03]  /*3bb0*/  LEA R18, R0, R18, 0x1 ;  /* 0x0000001200127211 */ /* 0x010fc600078e08ff */
[----:B--2---:R0:W-:Y:S04]  /*3bc0*/  STL [R1+0x2c4], R15 ;  /* 0x0002c40f01007387 */ /* 0x0041e80000100800 */
[----:B------:R2:W-:Y:S01]  /*3bd0*/  STL [R1+0x13c], R18 ;  /* 0x00013c1201007387 */ /* 0x0005e20000100800 */
[----:B0-----:R-:W-:-:S03]  /*3be0*/  LEA.HI.X.SX32 R15, R21, R27, 0x1, P0 ;  /* 0x0000001b150f7211 */ /* 0x001fc600000f0eff */
[----:B------:R-:W4:Y:S01]  /*3bf0*/  LDL.LU R21, [R1+0xe50] ;  /* 0x000e500001157983 */ /* 0x000f220000300800 */
[----:B--2---:R-:W-:-:S03]  /*3c00*/  IMAD R18, R0, 0x2, R18 ;  /* 0x0000000200127824 */ /* 0x004fc600078e0212 */
[----:B------:R-:W2:Y:S02]  /*3c10*/  LDG.E.U16 R15, desc[UR8][R14.64] ;  /* 0x000000080e0f7981 */ /* 0x000ea4000c1e1500 */
[----:B-1----:R-:W-:Y:S02]  /*3c20*/  LEA R12, R0, R18, 0x1 ;  /* 0x00000012000c7211 */ /* 0x002fe400078e08ff */
[----:B------:R0:W-:Y:S04]  /*3c30*/  STL [R1+0x10], R18 ;  /* 0x0000101201007387 */ /* 0x0001e80000100800 */
[----:B0-----:R-:W2:Y:S04]  /*3c40*/  LDL.LU R18, [R1+0xe4c] ;  /* 0x000e4c0001127983 */ /* 0x001ea80000300800 */
[----:B-----5:R0:W-:Y:S04]  /*3c50*/  STL [R1+0x2c0], R13 ;  /* 0x0002c00d01007387 */ /* 0x0201e80000100800 */
[----:B0-----:R0:W5:Y:S02]  /*3c60*/  LDG.E.U16 R13, desc[UR8][R10.64] ;  /* 0x000000080a0d7981 */ /* 0x001164000c1e1500 */
[----:B0-----:R-:W-:Y:S01]  /*3c70*/  IMAD.MOV.U32 R11, RZ, RZ, R20 ;  /* 0x000000ffff0b7224 */ /* 0x001fe200078e0014 */
[----:B------:R-:W-:-:S02]  /*3c80*/  LEA R10, P0, R20, R26, 0x1 ;  /* 0x0000001a140a7211 */ /* 0x000fc400078008ff */
[----:B------:R-:W-:Y:S02]  /*3c90*/  LEA R20, R0, R12, 0x1 ;  /* 0x0000000c00147211 */ /* 0x000fe400078e08ff */
[-C--:B------:R-:W-:Y:S01]  /*3ca0*/  LEA.HI.X.SX32 R11, R11, R27.reuse, 0x1, P0 ;  /* 0x0000001b0b0b7211 */ /* 0x080fe200000f0eff */
[----:B------:R3:W-:Y:S04]  /*3cb0*/  STL [R1+0x3c], R12 ;  /* 0x00003c0c01007387 */ /* 0x0007e80000100800 */
[----:B------:R0:W4:Y:S01]  /*3cc0*/  LDG.E.U16 R10, desc[UR8][R10.64] ;  /* 0x000000080a0a7981 */ /* 0x000122000c1e1500 */
[-C--:B---3--:R-:W-:Y:S02]  /*3cd0*/  LEA R12, P1, R16, R26.reuse, 0x1 ;  /* 0x0000001a100c7211 */ /* 0x088fe400078208ff */
[----:B--2---:R-:W-:Y:S01]  /*3ce0*/  LEA R14, P0, R18, R26, 0x1 ;  /* 0x0000001a120e7211 */ /* 0x004fe200078008ff */
[----:B-----5:R1:W-:Y:S04]  /*3cf0*/  STL [R1+0x2bc], R13 ;  /* 0x0002bc0d01007387 */ /* 0x0203e80000100800 */
[----:B------:R2:W-:Y:S01]  /*3d00*/  STL [R1+0x40], R20 ;  /* 0x0000401401007387 */ /* 0x0005e20000100800 */
[----:B-1----:R-:W-:Y:S01]  /*3d10*/  LEA.HI.X.SX32 R13, R16, R27, 0x1, P1 ;  /* 0x0000001b100d7211 */ /* 0x002fe200008f0eff */
[C---:B--2---:R-:W-:Y:S01]  /*3d20*/  IMAD R20, R0.reuse, 0x2, R20 ;  /* 0x0000000200147824 */ /* 0x044fe200078e0214 */
[----:B------:R-:W-:-:S03]  /*3d30*/  LEA R16, R0, R18, 0x1 ;  /* 0x0000001200107211 */ /* 0x000fc600078e08ff */
[----:B------:R1:W2:Y:S01]  /*3d40*/  LDG.E.U16 R12, desc[UR8][R12.64] ;  /* 0x000000080c0c7981 */ /* 0x0002a2000c1e1500 */
[----:B------:R-:W-:-:S03]  /*3d50*/  IMAD R0, R0, 0x2, R20 ;  /* 0x0000000200007824 */ /* 0x000fc600078e0214 */
[----:B------:R3:W-:Y:S04]  /*3d60*/  STL [R1+0x148], R20 ;  /* 0x0001481401007387 */ /* 0x0007e80000100800 */
[----:B------:R5:W-:Y:S04]  /*3d70*/  STL [R1+0x2b8], R15 ;  /* 0x0002b80f01007387 */ /* 0x000be80000100800 */
[----:B---3--:R-:W3:Y:S01]  /*3d80*/  LDL.LU R20, [R1+0xe48] ;  /* 0x000e480001147983 */ /* 0x008ee20000300800 */
[----:B-----5:R-:W-:Y:S02]  /*3d90*/  LEA.HI.X.SX32 R15, R18, R27, 0x1, P0 ;  /* 0x0000001b120f7211 */ /* 0x020fe400000f0eff */
[----:B------:R-:W5:Y:S04]  /*3da0*/  LDC R18, c[0x0][0x3b8] ;  /* 0x0000ee00ff127b82 */ /* 0x000f680000000800 */
[----:B------:R5:W3:Y:S01]  /*3db0*/  LDG.E.U16 R15, desc[UR8][R14.64] ;  /* 0x000000080e0f7981 */ /* 0x000ae2000c1e1500 */
[----:B0-----:R-:W-:-:S04]  /*3dc0*/  MOV R11, R16 ;  /* 0x00000010000b7202 */ /* 0x001fc80000000f00 */
[----:B-1----:R-:W-:Y:S01]  /*3dd0*/  MOV R13, R11 ;  /* 0x0000000b000d7202 */ /* 0x002fe20000000f00 */
[----:B----4-:R0:W-:Y:S04]  /*3de0*/  STL [R1+0x2b4], R10 ;  /* 0x0002b40a01007387 */ /* 0x0101e80000100800 */
[----:B------:R-:W-:Y:S01]  /*3df0*/  IMAD.MOV.U32 R11, RZ, RZ, R13 ;  /* 0x000000ffff0b7224 */ /* 0x000fe200078e000d */
[----:B0-----:R-:W-:Y:S01]  /*3e00*/  LEA R10, P0, R13, R26, 0x1 ;  /* 0x0000001a0d0a7211 */ /* 0x001fe200078008ff */
[----:B-----5:R-:W-:-:S03]  /*3e10*/  IMAD R16, R18, 0x2, R0 ;  /* 0x0000000212107824 */ /* 0x020fc600078e0200 */
[----:B------:R-:W-:Y:S02]  /*3e20*/  LEA.HI.X.SX32 R11, R11, R27, 0x1, P0 ;  /* 0x0000001b0b0b7211 */ /* 0x000fe400000f0eff */
[----:B------:R0:W-:Y:S01]  /*3e30*/  STL [R1+0x38], R16 ;  /* 0x0000381001007387 */ /* 0x0001e20000100800 */
[----:B------:R-:W-:-:S03]  /*3e40*/  LEA R14, P0, R21, R26, 0x1 ;  /* 0x0000001a150e7211 */ /* 0x000fc600078008ff */
[----:B------:R-:W4:Y:S01]  /*3e50*/  LDG.E.U16 R11, desc[UR8][R10.64] ;  /* 0x000000080a0b7981 */ /* 0x000f22000c1e1500 */
[----:B0-----:R-:W-:-:S03]  /*3e60*/  LEA R16, R18, R16, 0x1 ;  /* 0x0000001012107211 */ /* 0x001fc600078e08ff */
[----:B--2---:R3:W-:Y:S04]  /*3e70*/  STL [R1+0x2b0], R12 ;  /* 0x0002b00c01007387 */ /* 0x0047e80000100800 */
[----:B------:R-:W-:Y:S01]  /*3e80*/  STL [R1+0x50], R16 ;  /* 0x0000501001007387 */ /* 0x000fe20000100800 */
[----:B---3--:R-:W-:-:S04]  /*3e90*/  LEA R12, P1, R20, R26, 0x1 ;  /* 0x0000001a140c7211 */ /* 0x008fc800078208ff */
[-C--:B------:R-:W-:Y:S01]  /*3ea0*/  LEA.HI.X.SX32 R13, R20, R27.reuse, 0x1, P1 ;  /* 0x0000001b140d7211 */ /* 0x080fe200008f0eff */
[----:B------:R0:W-:Y:S02]  /*3eb0*/  STL [R1+0x2ac], R15 ;  /* 0x0002ac0f01007387 */ /* 0x0001e40000100800 */
[----:B0-----:R-:W-:Y:S02]  /*3ec0*/  LEA.HI.X.SX32 R15, R21, R27, 0x1, P0 ;  /* 0x0000001b150f7211 */ /* 0x001fe400000f0eff */
[----:B------:R-:W2:Y:S01]  /*3ed0*/  LDG.E.U16 R21, desc[UR8][R12.64] ;  /* 0x000000080c157981 */ /* 0x000ea2000c1e1500 */
[----:B------:R-:W-:-:S05]  /*3ee0*/  IMAD R16, R18, 0x2, R16 ;  /* 0x0000000212107824 */ /* 0x000fca00078e0210 */
[----:B------:R0:W-:Y:S02]  /*3ef0*/  STL [R1+0x144], R16 ;  /* 0x0001441001007387 */ /* 0x0001e40000100800 */
[C---:B0-----:R-:W-:Y:S02]  /*3f00*/  LEA R16, R18.reuse, R16, 0x1 ;  /* 0x0000001012107211 */ /* 0x041fe400078e08ff */
[----:B----4-:R-:W-:Y:S03]  /*3f10*/  STL [R1+0x2a8], R11 ;  /* 0x0002a80b01007387 */ /* 0x010fe60000100800 */
[----:B------:R-:W-:-:S05]  /*3f20*/  IMAD R20, R18, 0x2, R16 ;  /* 0x0000000212147824 */ /* 0x000fca00078e0210 */
[----:B------:R0:W-:Y:S02]  /*3f30*/  STL [R1+0x30], R20 ;  /* 0x0000301401007387 */ /* 0x0001e40000100800 */
[----:B0-----:R-:W-:-:S05]  /*3f40*/  LEA R20, R18, R20, 0x1 ;  /* 0x0000001412147211 */ /* 0x001fca00078e08ff */
[----:B------:R0:W-:Y:S01]  /*3f50*/  STL [R1+0x4c], R20 ;  /* 0x00004c1401007387 */ /* 0x0001e20000100800 */
[----:B------:R-:W-:-:S04]  /*3f60*/  LEA R10, P0, R5, R26, 0x1 ;  /* 0x0000001a050a7211 */ /* 0x000fc800078008ff */
[----:B------:R-:W-:Y:S01]  /*3f70*/  LEA.HI.X.SX32 R11, R5, R27, 0x1, P0 ;  /* 0x0000001b050b7211 */ /* 0x000fe200000f0eff */
[----:B0-----:R-:W-:-:S05]  /*3f80*/  IMAD R20, R18, 0x2, R20 ;  /* 0x0000000212147824 */ /* 0x001fca00078e0214 */
[----:B------:R-:W-:Y:S01]  /*3f90*/  LEA R5, R18, R20, 0x1 ;  /* 0x0000001412057211 */ /* 0x000fe200078e08ff */
[----:B--2---:R0:W-:Y:S04]  /*3fa0*/  STL [R1+0x2a4], R21 ;  /* 0x0002a41501007387 */ /* 0x0041e80000100800 */
[----:B0-----:R0:W2:Y:S04]  /*3fb0*/  LDG.E.U16 R21, desc[UR8][R14.64] ;  /* 0x000000080e157981 */ /* 0x0010a8000c1e1500 */
[----:B------:R1:W-:Y:S04]  /*3fc0*/  STL [R1+0x190], R20 ;  /* 0x0001901401007387 */ /* 0x0003e80000100800 */
[----:B-1----:R1:W3:Y:S01]  /*3fd0*/  LDG.E.U16 R20, desc[UR8][R10.64] ;  /* 0x000000080a147981 */ /* 0x0022e2000c1e1500 */
[----:B------:R-:W-:-:S02]  /*3fe0*/  LEA R12, P1, R9, R26, 0x1 ;  /* 0x0000001a090c7211 */ /* 0x000fc400078208ff */
[----:B0-----:R-:W-:Y:S02]  /*3ff0*/  LEA R14, P0, R4, R26, 0x1 ;  /* 0x0000001a040e7211 */ /* 0x001fe400078008ff */
[-C--:B------:R-:W-:Y:S01]  /*4000*/  LEA.HI.X.SX32 R13, R9, R27.reuse, 0x1, P1 ;  /* 0x0000001b090d7211 */ /* 0x080fe200008f0eff */
[----:B------:R-:W-:Y:S01]  /*4010*/  IMAD R9, R18, 0x2, R5 ;  /* 0x0000000212097824 */ /* 0x000fe200078e0205 */
[----:B------:R-:W-:-:S04]  /*4020*/  LEA.HI.X.SX32 R15, R4, R27, 0x1, P0 ;  /* 0x0000001b040f7211 */ /* 0x000fc800000f0eff */
[----:B------:R-:W-:Y:S02]  /*4030*/  LEA R4, R18, R9, 0x1 ;  /* 0x0000000912047211 */ /* 0x000fe400078e08ff */
[----:B-1----:R-:W-:-:S04]  /*4040*/  LEA R10, P0, R22, R26, 0x1 ;  /* 0x0000001a160a7211 */ /* 0x002fc800078008ff */
[----:B------:R-:W-:Y:S01]  /*4050*/  LEA.HI.X.SX32 R11, R22, R27, 0x1, P0 ;  /* 0x0000001b160b7211 */ /* 0x000fe200000f0eff */
[----:B--2---:R0:W-:Y:S04]  /*4060*/  STL [R1+0x2a0], R21 ;  /* 0x0002a01501007387 */ /* 0x0041e80000100800 */
[----:B------:R1:W-:Y:S04]  /*4070*/  STL [R1+0x28], R9 ;  /* 0x0000280901007387 */ /* 0x0003e80000100800 */
[----:B0-----:R-:W2:Y:S04]  /*4080*/  LDG.E.U16 R21, desc[UR8][R12.64] ;  /* 0x000000080c157981 */ /* 0x001ea8000c1e1500 */
[----:B------:R0:W-:Y:S04]  /*4090*/  STL [R1+0x48], R4 ;  /* 0x0000480401007387 */ /* 0x0001e80000100800 */
[----:B-1----:R1:W4:Y:S01]  /*40a0*/  LDG.E.U16 R9, desc[UR8][R14.64] ;  /* 0x000000080e097981 */ /* 0x002322000c1e1500 */
[----:B0-----:R-:W-:-:S05]  /*40b0*/  IMAD R4, R18, 0x2, R4 ;  /* 0x0000000212047824 */ /* 0x001fca00078e0204 */
[----:B------:R-:W-:Y:S04]  /*40c0*/  STL [R1+0x14c], R4 ;  /* 0x00014c0401007387 */ /* 0x000fe80000100800 */
[----:B---3--:R0:W-:Y:S04]  /*40d0*/  STL [R1+0x29c], R20 ;  /* 0x00029c1401007387 */ /* 0x0081e80000100800 */
[----:B0-----:R0:W3:Y:S01]  /*40e0*/  LDG.E.U16 R20, desc[UR8][R10.64] ;  /* 0x000000080a147981 */ /* 0x0010e2000c1e1500 */
[----:B-1----:R-:W-:-:S04]  /*40f0*/  LEA R14, P0, R17, R26, 0x1 ;  /* 0x0000001a110e7211 */ /* 0x002fc800078008ff */
[----:B------:R-:W-:Y:S02]  /*4100*/  LEA.HI.X.SX32 R15, R17, R27, 0x1, P0 ;  /* 0x0000001b110f7211 */ /* 0x000fe400000f0eff */
[----:B0-----:R-:W-:-:S03]  /*4110*/  LEA R10, P0, R23, R26, 0x1 ;  /* 0x0000001a170a7211 */ /* 0x001fc600078008ff */
[----:B------:R-:W5:Y:S01]  /*4120*/  LDG.E.U16 R17, desc[UR8][R14.64] ;  /* 0x000000080e117981 */ /* 0x000f62000c1e1500 */
[-C--:B------:R-:W-:Y:S02]  /*4130*/  LEA.HI.X.SX32 R11, R23, R27.reuse, 0x1, P0 ;  /* 0x0000001b170b7211 */ /* 0x080fe400000f0eff */
[----:B------:R-:W0:Y:S01]  /*4140*/  LDC R23, c[0x0][0x3b8] ;  /* 0x0000ee00ff177b82 */ /* 0x000e220000000800 */
[C---:B------:R-:W-:Y:S02]  /*4150*/  LEA R12, P1, R8.reuse, R26, 0x1 ;  /* 0x0000001a080c7211 */ /* 0x040fe400078208ff */
[----:B------:R-:W5:Y:S02]  /*4160*/  LDG.E.U16 R22, desc[UR8][R10.64] ;  /* 0x000000080a167981 */ /* 0x000f64000c1e1500 */
[----:B------:R-:W-:Y:S02]  /*4170*/  LEA.HI.X.SX32 R13, R8, R27, 0x1, P1 ;  /* 0x0000001b080d7211 */ /* 0x000fe400008f0eff */
[----:B------:R-:W-:-:S05]  /*4180*/  LEA R8, R18, R4, 0x1 ;  /* 0x0000000412087211 */ /* 0x000fca00078e08ff */
[C---:B------:R-:W-:Y:S01]  /*4190*/  IMAD R4, R18.reuse, 0x2, R8 ;  /* 0x0000000212047824 */ /* 0x040fe200078e0208 */
[----:B--2---:R1:W-:Y:S04]  /*41a0*/  STL [R1+0x298], R21 ;  /* 0x0002981501007387 */ /* 0x0043e80000100800 */
[----:B------:R2:W-:Y:S04]  /*41b0*/  STL [R1+0x24], R4 ;  /* 0x0000240401007387 */ /* 0x0005e80000100800 */
[----:B-1----:R1:W5:Y:S01]  /*41c0*/  LDG.E.U16 R21, desc[UR8][R12.64] ;  /* 0x000000080c157981 */ /* 0x002362000c1e1500 */
[----:B--2---:R-:W-:-:S05]  /*41d0*/  LEA R4, R18, R4, 0x1 ;  /* 0x0000000412047211 */ /* 0x004fca00078e08ff */
[----:B------:R0:W-:Y:S01]  /*41e0*/  STL [R1+0x44], R4 ;  /* 0x0000440401007387 */ /* 0x0001e20000100800 */
[----:B-1----:R-:W-:-:S04]  /*41f0*/  LEA R12, P1, R19, R26, 0x1 ;  /* 0x0000001a130c7211 */ /* 0x002fc800078208ff */
[----:B------:R-:W-:Y:S01]  /*4200*/  LEA.HI.X.SX32 R13, R19, R27, 0x1, P1 ;  /* 0x0000001b130d7211 */ /* 0x000fe200008f0eff */
[----:B0-----:R-:W-:-:S05]  /*4210*/  IMAD R4, R23, 0x2, R4 ;  /* 0x0000000217047824 */ /* 0x001fca00078e0204 */
[----:B------:R-:W-:Y:S04]  /*4220*/  STL [R1+0x150], R4 ;  /* 0x0001500401007387 */ /* 0x000fe80000100800 */
[----:B----4-:R-:W-:Y:S04]  /*4230*/  STL [R1+0x294], R9 ;  /* 0x0002940901007387 */ /* 0x010fe80000100800 */
[----:B---3--:R0:W-:Y:S04]  /*4240*/  STL [R1+0x290], R20 ;  /* 0x0002901401007387 */ /* 0x0081e80000100800 */
[----:B0-----:R0:W2:Y:S01]  /*4250*/  LDG.E.U16 R20, desc[UR8][R12.64] ;  /* 0x000000080c147981 */ /* 0x0010a2000c1e1500 */
[----:B------:R-:W-:-:S02]  /*4260*/  LEA R4, R23, R4, 0x1 ;  /* 0x0000000417047211 */ /* 0x000fc400078e08ff */
[----:B------:R-:W-:-:S03]  /*4270*/  LEA R14, P0, R3, R26, 0x1 ;  /* 0x0000001a030e7211 */ /* 0x000fc600078008ff */
[----:B------:R-:W-:Y:S01]  /*4280*/  IMAD R9, R23, 0x2, R4 ;  /* 0x0000000217097824 */ /* 0x000fe200078e0204 */
[----:B------:R-:W-:-:S04]  /*4290*/  LEA.HI.X.SX32 R15, R3, R27, 0x1, P0 ;  /* 0x0000001b030f7211 */ /* 0x000fc800000f0eff */
[----:B------:R-:W-:Y:S01]  /*42a0*/  LEA R3, R23, R9, 0x1 ;  /* 0x0000000917037211 */ /* 0x000fe200078e08ff */
[----:B------:R1:W-:Y:S04]  /*42b0*/  STL [R1+0x4], R9 ;  /* 0x0000040901007387 */ /* 0x0003e80000100800 */
[----:B------:R-:W3:Y:S04]  /*42c0*/  LDL.LU R19, [R1+0xc] ;  /* 0x00000c0001137983 */ /* 0x000ee80000300800 */
[----:B------:R4:W-:Y:S01]  /*42d0*/  STL [R1+0x34], R3 ;  /* 0x0000340301007387 */ /* 0x0009e20000100800 */
[----:B0-----:R-:W-:-:S03]  /*42e0*/  LEA R12, P0, R28, R26, 0x1 ;  /* 0x0000001a1c0c7211 */ /* 0x001fc600078008ff */
[----:B-1----:R0:W3:Y:S01]  /*42f0*/  LDG.E.U16 R9, desc[UR8][R14.64] ;  /* 0x000000080e097981 */ /* 0x0020e2000c1e1500 */
[----:B----4-:R-:W-:Y:S01]  /*4300*/  IMAD R3, R23, 0x2, R3 ;  /* 0x0000000217037824 */ /* 0x010fe200078e0203 */
[----:B------:R-:W-:-:S04]  /*4310*/  LEA.HI.X.SX32 R13, R28, R27, 0x1, P0 ;  /* 0x0000001b1c0d7211 */ /* 0x000fc800000f0eff */
[----:B------:R1:W-:Y:S01]  /*4320*/  STL [R1+0x154], R3 ;  /* 0x0001540301007387 */ /* 0x0003e20000100800 */
[-C--:B0-----:R-:W-:Y:S01]  /*4330*/  LEA R14, P0, R2, R26.reuse, 0x1 ;  /* 0x0000001a020e7211 */ /* 0x081fe200078008ff */
[----:B------:R-:W-:Y:S01]  /*4340*/  IMAD R18, R18, 0x2, R2 ;  /* 0x0000000212127824 */ /* 0x000fe200078e0202 */
[----:B------:R-:W-:Y:S02]  /*4350*/  LEA R10, P1, R7, R26, 0x1 ;  /* 0x0000001a070a7211 */ /* 0x000fe400078208ff */
[----:B-1----:R-:W-:-:S04]  /*4360*/  LEA R3, R23, R3, 0x1 ;  /* 0x0000000317037211 */ /* 0x002fc800078e08ff */
[----:B------:R-:W-:Y:S02]  /*4370*/  LEA R28, R23, R3, 0x1 ;  /* 0x00000003171c7211 */ /* 0x000fe400078e08ff */
[----:B------:R-:W-:-:S03]  /*4380*/  LEA.HI.X.SX32 R15, R2, R27, 0x1, P0 ;  /* 0x0000001b020f7211 */ /* 0x000fc600000f0eff */
[----:B------:R-:W-:Y:S01]  /*4390*/  IMAD R2, R23, 0x2, R28 ;  /* 0x0000000217027824 */ /* 0x000fe200078e021c */
[----:B------:R-:W-:Y:S01]  /*43a0*/  LEA.HI.X.SX32 R11, R7, R27, 0x1, P1 ;  /* 0x0000001b070b7211 */ /* 0x000fe200008f0eff */
[----:B-----5:R0:W-:Y:S04]  /*43b0*/  STL [R1+0x28c], R21 ;  /* 0x00028c1501007387 */ /* 0x0201e80000100800 */
[----:B------:R1:W-:Y:S04]  /*43c0*/  STL [R1+0x288], R17 ;  /* 0x0002881101007387 */ /* 0x0003e80000100800 */
[----:B------:R4:W-:Y:S04]  /*43d0*/  STL [R1+0xe3c], R28 ;  /* 0x000e3c1c01007387 */ /* 0x0009e80000100800 */
[----:B0-----:R-:W5:Y:S04]  /*43e0*/  LDG.E.U16 R21, desc[UR8][R12.64] ;  /* 0x000000080c157981 */ /* 0x001f68000c1e1500 */
[----:B-1----:R0:W5:Y:S04]  /*43f0*/  LDG.E.U16 R17, desc[UR8][R10.64] ;  /* 0x000000080a117981 */ /* 0x002168000c1e1500 */
[----:B----4-:R-:W4:Y:S04]  /*4400*/  LDL.LU R28, [R1+0x1c] ;  /* 0x00001c00011c7983 */ /* 0x010f280000300800 */
[----:B------:R-:W-:Y:S04]  /*4410*/  STL [R1+0x2c], R2 ;  /* 0x00002c0201007387 */ /* 0x000fe80000100800 */
[----:B------:R1:W-:Y:S04]  /*4420*/  STL [R1+0x284], R22 ;  /* 0x0002841601007387 */ /* 0x0003e80000100800 */
[----:B-1----:R-:W4:Y:S04]  /*4430*/  LDL.LU R22, [R1+0x14] ;  /* 0x0000140001167983 */ /* 0x002f280000300800 */
[----:B--2---:R1:W-:Y:S04]  /*4440*/  STL [R1+0x280], R20 ;  /* 0x0002801401007387 */ /* 0x0043e80000100800 */
[----:B-1----:R-:W2:Y:S01]  /*4450*/  LDG.E.U16 R20, desc[UR8][R14.64] ;  /* 0x000000080e147981 */ /* 0x002ea2000c1e1500 */
[----:B------:R-:W-:-:S02]  /*4460*/  LEA R2, R23, R2, 0x1 ;  /* 0x0000000217027211 */ /* 0x000fc400078e08ff */
[-C--:B0-----:R-:W-:Y:S02]  /*4470*/  LEA R10, P0, R18, R26.reuse, 0x1 ;  /* 0x0000001a120a7211 */ /* 0x081fe400078008ff */
[-C--:B------:R-:W-:Y:S01]  /*4480*/  LEA R12, P1, R6, R26.reuse, 0x1 ;  /* 0x0000001a060c7211 */ /* 0x080fe200078208ff */
[----:B------:R-:W-:Y:S01]  /*4490*/  STL [R1+0x17c], R2 ;  /* 0x00017c0201007387 */ /* 0x000fe20000100800 */
[-C--:B------:R-:W-:Y:S02]  /*44a0*/  LEA.HI.X.SX32 R11, R18, R27.reuse, 0x1, P0 ;  /* 0x0000001b120b7211 */ /* 0x080fe400000f0eff */
[-C--:B------:R-:W-:Y:S02]  /*44b0*/  LEA.HI.X.SX32 R13, R6, R27.reuse, 0x1, P1 ;  /* 0x0000001b060d7211 */ /* 0x080fe400008f0eff */
[C---:B------:R-:W-:Y:S01]  /*44c0*/  LEA R6, P0, R25.reuse, R26, 0x1 ;  /* 0x0000001a19067211 */ /* 0x040fe200078008ff */
[----:B------:R0:W4:Y:S04]  /*44d0*/  LDG.E.U16 R14, desc[UR8][R10.64] ;  /* 0x000000080a0e7981 */ /* 0x000128000c1e1500 */
[----:B---3--:R1:W-:Y:S01]  /*44e0*/  STL [R1+0x27c], R9 ;  /* 0x00027c0901007387 */ /* 0x0083e20000100800 */
[----:B------:R-:W-:-:S03]  /*44f0*/  LEA.HI.X.SX32 R7, R25, R27, 0x1, P0 ;  /* 0x0000001b19077211 */ /* 0x000fc600000f0eff */
[----:B------:R3:W4:Y:S01]  /*4500*/  LDG.E.U16 R15, desc[UR8][R12.64] ;  /* 0x000000080c0f7981 */ /* 0x000722000c1e1500 */
[----:B-1----:R-:W-:Y:S01]  /*4510*/  IMAD R9, R23, 0x2, R2 ;  /* 0x0000000217097824 */ /* 0x002fe200078e0202 */
[----:B0-----:R-:W-:-:S04]  /*4520*/  LEA R10, P0, R19, R26, 0x1 ;  /* 0x0000001a130a7211 */ /* 0x001fc800078008ff */
[----:B------:R-:W-:Y:S02]  /*4530*/  LEA R18, R23, R9, 0x1 ;  /* 0x0000000917127211 */ /* 0x000fe400078e08ff */
[C---:B---3--:R-:W-:Y:S02]  /*4540*/  LEA R12, P1, R24.reuse, R26, 0x1 ;  /* 0x0000001a180c7211 */ /* 0x048fe400078208ff */
[-C--:B------:R-:W-:Y:S01]  /*4550*/  LEA.HI.X.SX32 R11, R19, R27.reuse, 0x1, P0 ;  /* 0x0000001b130b7211 */ /* 0x080fe200000f0eff */
[----:B------:R-:W-:Y:S01]  /*4560*/  IMAD R25, R23, 0x2, R18 ;  /* 0x0000000217197824 */ /* 0x000fe200078e0212 */
[----:B------:R-:W-:-:S04]  /*4570*/  LEA.HI.X.SX32 R13, R24, R27, 0x1, P1 ;  /* 0x0000001b180d7211 */ /* 0x000fc800008f0eff */
[----:B------:R-:W-:Y:S01]  /*4580*/  LEA R2, R23, R25, 0x1 ;  /* 0x0000001917027211 */ /* 0x000fe200078e08ff */
[----:B------:R-:W3:Y:S04]  /*4590*/  LDG.E.U16 R11, desc[UR8][R10.64] ;  /* 0x000000080a0b7981 */ /* 0x000ee8000c1e1500 */
[----:B------:R-:W3:Y:S04]  /*45a0*/  LDG.E.U16 R24, desc[UR8][R12.64] ;  /* 0x000000080c187981 */ /* 0x000ee8000c1e1500 */
[----:B-----5:R0:W-:Y:S04]  /*45b0*/  STL [R1+0x278], R21 ;  /* 0x0002781501007387 */ /* 0x0201e80000100800 */
[----:B0-----:R-:W5:Y:S04]  /*45c0*/  LDL.LU R21, [R1+0x18] ;  /* 0x0000180001157983 */ /* 0x001f680000300800 */
[----:B------:R0:W-:Y:S04]  /*45d0*/  STL [R1+0x274], R17 ;  /* 0x0002741101007387 */ /* 0x0001e80000100800 */
[----:B0-----:R-:W3:Y:S04]  /*45e0*/  LDL.LU R17, [R1+0x20] ;  /* 0x0000200001117983 */ /* 0x001ee80000300800 */
[----:B--2---:R0:W-:Y:S04]  /*45f0*/  STL [R1+0x270], R20 ;  /* 0x0002701401007387 */ /* 0x0041e80000100800 */
[----:B0-----:R-:W2:Y:S04]  /*4600*/  LDL.LU R20, [R1+0x10] ;  /* 0x0000100001147983 */ /* 0x001ea80000300800 */
[----:B------:R-:W-:Y:S04]  /*4610*/  STL [R1+0xe38], R18 ;  /* 0x000e381201007387 */ /* 0x000fe80000100800 */
[----:B------:R0:W-:Y:S04]  /*4620*/  STL [R1+0xe40], R25 ;  /* 0x000e401901007387 */ /* 0x0001e80000100800 */
[----:B0-----:R0:W2:Y:S02]  /*4630*/  LDG.E.U16 R25, desc[UR8][R6.64] ;  /* 0x0000000806197981 */ /* 0x0010a4000c1e1500 */
[----:B0-----:R-:W-:-:S04]  /*4640*/  LEA R6, P0, R29, R26, 0x1 ;  /* 0x0000001a1d067211 */ /* 0x001fc800078008ff */
[----:B------:R-:W-:Y:S02]  /*4650*/  LEA.HI.X.SX32 R7, R29, R27, 0x1, P0 ;  /* 0x0000001b1d077211 */ /* 0x000fe400000f0eff */
[----:B------:R-:W0:Y:S01]  /*4660*/  LDC R29, c[0x0][0x3b8] ;  /* 0x0000ee00ff1d7b82 */ /* 0x000e220000000800 */
[----:B------:R1:W-:Y:S02]  /*4670*/  STL [R1+0x174], R2 ;  /* 0x0001740201007387 */ /* 0x0003e40000100800 */
[----:B-1----:R-:W-:Y:S02]  /*4680*/  IMAD R2, R23, 0x2, R2 ;  /* 0x0000000217027824 */ /* 0x002fe400078e0202 */
[----:B----4-:R-:W-:Y:S04]  /*4690*/  STL [R1+0x268], R15 ;  /* 0x0002680f01007387 */ /* 0x010fe80000100800 */
[----:B------:R1:W-:Y:S01]  /*46a0*/  STL [R1+0x26c], R14 ;  /* 0x00026c0e01007387 */ /* 0x0003e20000100800 */
[----:B0-----:R-:W-:-:S02]  /*46b0*/  LEA R19, R29, R2, 0x1 ;  /* 0x000000021d137211 */ /* 0x001fc400078e08ff */
[----:B-1----:R-:W-:-:S03]  /*46c0*/  LEA R14, P0, R28, R26, 0x1 ;  /* 0x0000001a1c0e7211 */ /* 0x002fc600078008ff */
[C---:B------:R-:W-:Y:S01]  /*46d0*/  IMAD R23, R29.reuse, 0x2, R19 ;  /* 0x000000021d177824 */ /* 0x040fe200078e0213 */
[----:B------:R-:W-:Y:S02]  /*46e0*/  LEA R12, P1, R22, R26, 0x1 ;  /* 0x0000001a160c7211 */ /* 0x000fe400078208ff */
[----:B------:R-:W-:Y:S01]  /*46f0*/  LEA.HI.X.SX32 R15, R28, R27, 0x1, P0 ;  /* 0x0000001b1c0f7211 */ /* 0x000fe200000f0eff */
[----:B------:R-:W-:Y:S01]  /*4700*/  STL [R1+0xe44], R19 ;  /* 0x000e441301007387 */ /* 0x000fe20000100800 */
[----:B------:R-:W-:Y:S02]  /*4710*/  LEA R18, R29, R23, 0x1 ;  /* 0x000000171d127211 */ /* 0x000fe400078e08ff */
[----:B------:R-:W-:-:S05]  /*4720*/  LEA.HI.X.SX32 R13, R22, R27, 0x1, P1 ;  /* 0x0000001b160d7211 */ /* 0x000fca00008f0eff */
[----:B------:R-:W4:Y:S01]  /*4730*/  LDG.E.U16 R28, desc[UR8][R12.64] ;  /* 0x000000080c1c7981 */ /* 0x000f22000c1e1500 */
[----:B-----5:R-:W-:-:S03]  /*4740*/  LEA R10, P0, R21, R26, 0x1 ;  /* 0x0000001a150a7211 */ /* 0x020fc600078008ff */
[----:B--2---:R0:W-:Y:S04]  /*4750*/  STL [R1+0x264], R25 ;  /* 0x0002641901007387 */ /* 0x0041e80000100800 */
[----:B---3--:R1:W-:Y:S04]  /*4760*/  STL [R1+0x260], R11 ;  /* 0x0002600b01007387 */ /* 0x0083e80000100800 */
[----:B------:R2:W-:Y:S04]  /*4770*/  STL [R1+0x16c], R18 ;  /* 0x00016c1201007387 */ /* 0x0005e80000100800 */
[----:B0-----:R0:W3:Y:S01]  /*4780*/  LDG.E.U16 R25, desc[UR8][R6.64] ;  /* 0x0000000806197981 */ /* 0x0010e2000c1e1500 */
[----:B-1----:R-:W-:-:S03]  /*4790*/  LEA.HI.X.SX32 R11, R21, R27, 0x1, P0 ;  /* 0x0000001b150b7211 */ /* 0x002fc600000f0eff */
[----:B------:R1:W-:Y:S01]  /*47a0*/  STL [R1+0x25c], R24 ;  /* 0x00025c1801007387 */ /* 0x0003e20000100800 */
[----:B0-----:R-:W-:-:S03]  /*47b0*/  IMAD R7, R29, 0x2, R18 ;  /* 0x000000021d077824 */ /* 0x001fc600078e0212 */
[----:B--2---:R0:W2:Y:S04]  /*47c0*/  LDG.E.U16 R18, desc[UR8][R10.64] ;  /* 0x000000080a127981 */ /* 0x0040a8000c1e1500 */
[----:B-1----:R1:W5:Y:S01]  /*47d0*/  LDG.E.U16 R24, desc[UR8][R14.64] ;  /* 0x000000080e187981 */ /* 0x002362000c1e1500 */
[----:B------:R-:W-:Y:S02]  /*47e0*/  LEA R21, R29, R7, 0x1 ;  /* 0x000000071d157211 */ /* 0x000fe400078e08ff */
[----:B------:R-:W-:-:S03]  /*47f0*/  LEA R12, P0, R17, R26, 0x1 ;  /* 0x0000001a110c7211 */ /* 0x000fc600078008ff */
[----:B------:R-:W-:Y:S01]  /*4800*/  IMAD R22, R29, 0x2, R21 ;  /* 0x000000021d167824 */ /* 0x000fe200078e0215 */
[-C--:B------:R-:W-:Y:S02]  /*4810*/  LEA.HI.X.SX32 R13, R17, R27.reuse, 0x1, P0 ;  /* 0x0000001b110d7211 */ /* 0x080fe400000f0eff */
[-C--:B0-----:R-:W-:Y:S02]  /*4820*/  LEA R10, P0, R0, R26.reuse, 0x1 ;  /* 0x0000001a000a7211 */ /* 0x081fe400078008ff */
[C---:B-1----:R-:W-:Y:S01]  /*4830*/  LEA R14, P1, R20.reuse, R26, 0x1 ;  /* 0x0000001a140e7211 */ /* 0x042fe200078208ff */
[----:B------:R0:W2:Y:S01]  /*4840*/  LDG.E.U16 R19, desc[UR8][R12.64] ;  /* 0x000000080c137981 */ /* 0x0000a2000c1e1500 */
[----:B------:R-:W-:Y:S02]  /*4850*/  LEA R6, R29, R22, 0x1 ;  /* 0x000000161d067211 */ /* 0x000fe400078e08ff */
[-C--:B------:R-:W-:Y:S02]  /*4860*/  LEA.HI.X.SX32 R15, R20, R27.reuse, 0x1, P1 ;  /* 0x0000001b140f7211 */ /* 0x080fe400008f0eff */
[----:B------:R-:W-:Y:S01]  /*4870*/  LEA.HI.X.SX32 R11, R0, R27, 0x1, P0 ;  /* 0x0000001b000b7211 */ /* 0x000fe200000f0eff */
[----:B------:R-:W-:Y:S01]  /*4880*/  STL [R1+0x164], R6 ;  /* 0x0001640601007387 */ /* 0x000fe20000100800 */
[----:B0-----:R-:W-:-:S04]  /*4890*/  LEA R12, P0, R16, R26, 0x1 ;  /* 0x0000001a100c7211 */ /* 0x001fc800078008ff */
[----:B------:R-:W-:Y:S01]  /*48a0*/  LEA.HI.X.SX32 R13, R16, R27, 0x1, P0 ;  /* 0x0000001b100d7211 */ /* 0x000fe200000f0eff */
[----:B---3--:R0:W-:Y:S04]  /*48b0*/  STL [R1+0x258], R25 ;  /* 0x0002581901007387 */ /* 0x0081e80000100800 */
[----:B0-----:R0:W3:Y:S04]  /*48c0*/  LDG.E.U16 R25, desc[UR8][R14.64] ;  /* 0x000000080e197981 */ /* 0x0010e8000c1e1500 */
[----:B-----5:R-:W-:Y:S04]  /*48d0*/  STL [R1+0x254], R24 ;  /* 0x0002541801007387 */ /* 0x020fe80000100800 */
[----:B----4-:R1:W-:Y:S04]  /*48e0*/  STL [R1+0x250], R28 ;  /* 0x0002501c01007387 */ /* 0x0103e80000100800 */
[----:B--2---:R2:W-:Y:S04]  /*48f0*/  STL [R1+0x24c], R18 ;  /* 0x00024c1201007387 */ /* 0x0045e80000100800 */
[----:B-1----:R1:W4:Y:S04]  /*4900*/  LDG.E.U16 R28, desc[UR8][R10.64] ;  /* 0x000000080a1c7981 */ /* 0x002328000c1e1500 */
[----:B--2---:R2:W5:Y:S01]  /*4910*/  LDG.E.U16 R18, desc[UR8][R12.64] ;  /* 0x000000080c127981 */ /* 0x004562000c1e1500 */
[----:B0-----:R-:W-:Y:S01]  /*4920*/  LEA R14, P1, R5, R26, 0x1 ;  /* 0x0000001a050e7211 */ /* 0x001fe200078208ff */
[----:B------:R-:W-:-:S03]  /*4930*/  IMAD R6, R29, 0x2, R6 ;  /* 0x000000021d067824 */ /* 0x000fc600078e0206 */
[-C--:B------:R-:W-:Y:S02]  /*4940*/  LEA.HI.X.SX32 R15, R5, R27.reuse, 0x1, P1 ;  /* 0x0000001b050f7211 */ /* 0x080fe400008f0eff */
[CC--:B-1----:R-:W-:Y:S01]  /*4950*/  LEA R10, P0, R8.reuse, R26.reuse, 0x1 ;  /* 0x0000001a080a7211 */ /* 0x0c2fe200078008ff */
[----:B------:R0:W-:Y:S03]  /*4960*/  STL [R1+0x248], R19 ;  /* 0x0002481301007387 */ /* 0x0001e60000100800 */
[-C--:B------:R-:W-:Y:S02]  /*4970*/  LEA.HI.X.SX32 R11, R8, R27.reuse, 0x1, P0 ;  /* 0x0000001b080b7211 */ /* 0x080fe400000f0eff */
[C---:B--2---:R-:W-:Y:S02]  /*4980*/  LEA R12, P0, R4.reuse, R26, 0x1 ;  /* 0x0000001a040c7211 */ /* 0x044fe400078008ff */
[----:B------:R-:W-:Y:S01]  /*4990*/  LEA R20, R29, R6, 0x1 ;  /* 0x000000061d147211 */ /* 0x000fe200078e08ff */
[----:B0-----:R0:W2:Y:S01]  /*49a0*/  LDG.E.U16 R19, desc[UR8][R14.64] ;  /* 0x000000080e137981 */ /* 0x0010a2000c1e1500 */
[----:B------:R-:W-:-:S03]  /*49b0*/  LEA.HI.X.SX32 R13, R4, R27, 0x1, P0 ;  /* 0x0000001b040d7211 */ /* 0x000fc600000f0eff */
[----:B------:R-:W-:Y:S01]  /*49c0*/  IMAD R17, R29, 0x2, R20 ;  /* 0x000000021d117824 */ /* 0x000fe200078e0214 */
[----:B0-----:R-:W-:-:S04]  /*49d0*/  LEA R14, P1, R3, R26, 0x1 ;  /* 0x0000001a030e7211 */ /* 0x001fc800078208ff */
[----:B------:R-:W-:Y:S02]  /*49e0*/  LEA.HI.X.SX32 R15, R3, R27, 0x1, P1 ;  /* 0x0000001b030f7211 */ /* 0x000fe400008f0eff */
[----:B------:R-:W-:-:S05]  /*49f0*/  LEA R24, R29, R17, 0x1 ;  /* 0x000000111d187211 */ /* 0x000fca00078e08ff */
[----:B------:R-:W-:Y:S01]  /*4a00*/  IMAD R5, R29, 0x2, R24 ;  /* 0x000000021d057824 */ /* 0x000fe200078e0218 */
[----:B---3--:R0:W-:Y:S04]  /*4a10*/  STL [R1+0x244], R25 ;  /* 0x0002441901007387 */ /* 0x0081e80000100800 */
[----:B0-----:R0:W3:Y:S02]  /*4a20*/  LDG.E.U16 R25, desc[UR8][R10.64] ;  /* 0x000000080a197981 */ /* 0x0010e4000c1e1500 */
[C---:B0-----:R-:W-:Y:S02]  /*4a30*/  LEA R10, P0, R9.reuse, R26, 0x1 ;  /* 0x0000001a090a7211 */ /* 0x041fe400078008ff */
[----:B----4-:R0:W-:Y:S02]  /*4a40*/  STL [R1+0x240], R28 ;  /* 0x0002401c01007387 */ /* 0x0101e40000100800 */
[----:B------:R-:W-:-:S02]  /*4a50*/  LEA.HI.X.SX32 R11, R9, R27, 0x1, P0 ;  /* 0x0000001b090b7211 */ /* 0x000fc400000f0eff */
[----:B-----5:R1:W-:Y:S04]  /*4a60*/  STL [R1+0x23c], R18 ;  /* 0x00023c1201007387 */ /* 0x0203e80000100800 */
[----:B0-----:R0:W4:Y:S04]  /*4a70*/  LDG.E.U16 R28, desc[UR8][R12.64] ;  /* 0x000000080c1c7981 */ /* 0x001128000c1e1500 */
[----:B-1----:R1:W5:Y:S01]  /*4a80*/  LDG.E.U16 R18, desc[UR8][R14.64] ;  /* 0x000000080e127981 */ /* 0x002362000c1e1500 */
[-C--:B0-----:R-:W-:Y:S02]  /*4a90*/  LEA R12, P0, R2, R26.reuse, 0x1 ;  /* 0x0000001a020c7211 */ /* 0x081fe400078008ff */
[----:B-1----:R-:W-:-:S02]  /*4aa0*/  LEA R14, P1, R7, R26, 0x1 ;  /* 0x0000001a070e7211 */ /* 0x002fc400078208ff */
[-C--:B------:R-:W-:Y:S02]  /*4ab0*/  LEA.HI.X.SX32 R13, R2, R27.reuse, 0x1, P0 ;  /* 0x0000001b020d7211 */ /* 0x080fe400000f0eff */
[----:B------:R-:W-:Y:S01]  /*4ac0*/  LEA.HI.X.SX32 R15, R7, R27, 0x1, P1 ;  /* 0x0000001b070f7211 */ /* 0x000fe200008f0eff */
[----:B------:R0:W5:Y:S04]  /*4ad0*/  LDG.E.U16 R2, desc[UR8][R10.64] ;  /* 0x000000080a027981 */ /* 0x000168000c1e1500 */
[----:B------:R-:W5:Y:S01]  /*4ae0*/  LDG.E.U16 R12, desc[UR8][R12.64] ;  /* 0x000000080c0c7981 */ /* 0x000f62000c1e1500 */
[----:B0-----:R-:W-:-:S03]  /*4af0*/  LEA R10, P0, R6, R26, 0x1 ;  /* 0x0000001a060a7211 */ /* 0x001fc600078008ff */
[----:B------:R0:W5:Y:S01]  /*4b00*/  LDG.E.U16 R13, desc[UR8][R14.64] ;  /* 0x000000080e0d7981 */ /* 0x000162000c1e1500 */
[----:B------:R-:W-:-:S06]  /*4b10*/  LEA.HI.X.SX32 R11, R6, R27, 0x1, P0 ;  /* 0x0000001b060b7211 */ /* 0x000fcc00000f0eff */
[----:B------:R1:W5:Y:S01]  /*4b20*/  LDG.E.U16 R11, desc[UR8][R10.64] ;  /* 0x000000080a0b7981 */ /* 0x000362000c1e1500 */
[----:B0-----:R-:W-:-:S04]  /*4b30*/  LEA R14, P0, R5, R26, 0x1 ;  /* 0x0000001a050e7211 */ /* 0x001fc800078008ff */
[----:B------:R-:W-:-:S06]  /*4b40*/  LEA.HI.X.SX32 R15, R5, R27, 0x1, P0 ;  /* 0x0000001b050f7211 */ /* 0x000fcc00000f0eff */
[----:B------:R-:W5:Y:S01]  /*4b50*/  LDG.E.U16 R15, desc[UR8][R14.64] ;  /* 0x000000080e0f7981 */ /* 0x000f62000c1e1500 */
[----:B------:R-:W-:-:S05]  /*4b60*/  LEA R8, R29, R5, 0x1 ;  /* 0x000000051d087211 */ /* 0x000fca00078e08ff */
[----:B------:R-:W-:-:S05]  /*4b70*/  IMAD R16, R29, 0x2, R8 ;  /* 0x000000021d107824 */ /* 0x000fca00078e0208 */
[----:B------:R-:W-:-:S05]  /*4b80*/  LEA R0, R29, R16, 0x1 ;  /* 0x000000101d007211 */ /* 0x000fca00078e08ff */
[----:B------:R-:W-:-:S05]  /*4b90*/  IMAD R3, R29, 0x2, R0 ;  /* 0x000000021d037824 */ /* 0x000fca00078e0200 */
[C---:B------:R-:W-:Y:S01]  /*4ba0*/  LEA R4, R29.reuse, R3, 0x1 ;  /* 0x000000031d047211 */ /* 0x040fe200078e08ff */
[----:B--2---:R0:W-:Y:S04]  /*4bb0*/  STL [R1+0x238], R19 ;  /* 0x0002381301007387 */ /* 0x0041e80000100800 */
[C---:B------:R-:W-:Y:S01]  /*4bc0*/  IMAD R9, R29.reuse, 0x2, R4 ;  /* 0x000000021d097824 */ /* 0x040fe200078e0204 */
[----:B0-----:R-:W2:Y:S04]  /*4bd0*/  LDL.LU R19, [R1+0x40] ;  /* 0x0000400001137983 */ /* 0x001ea80000300800 */
[----:B------:R-:W-:-:S05]  /*4be0*/  LEA R0, R29, R9, 0x1 ;  /* 0x000000091d007211 */ /* 0x000fca00078e08ff */
[----:B------:R-:W-:-:S05]  /*4bf0*/  IMAD R7, R29, 0x2, R0 ;  /* 0x000000021d077824 */ /* 0x000fca00078e0200 */
[----:B-1----:R-:W-:Y:S01]  /*4c00*/  LEA R10, P0, R7, R26, 0x1 ;  /* 0x0000001a070a7211 */ /* 0x002fe200078008ff */
[----:B---3--:R0:W-:Y:S04]  /*4c10*/  STL [R1+0x234], R25 ;  /* 0x0002341901007387 */ /* 0x0081e80000100800 */
[----:B0-----:R-:W3:Y:S04]  /*4c20*/  LDL.LU R25, [R1+0x38] ;  /* 0x0000380001197983 */ /* 0x001ee80000300800 */
[----:B----4-:R0:W-:Y:S04]  /*4c30*/  STL [R1+0x230], R28 ;  /* 0x0002301c01007387 */ /* 0x0101e80000100800 */
[----:B0-----:R-:W4:Y:S04]  /*4c40*/  LDL.LU R28, [R1+0x30] ;  /* 0x00003000011c7983 */ /* 0x001f280000300800 */
[----:B-----5:R0:W-:Y:S04]  /*4c50*/  STL [R1+0x22c], R18 ;  /* 0x00022c1201007387 */ /* 0x0201e80000100800 */
[----:B0-----:R-:W5:Y:S04]  /*4c60*/  LDL.LU R18, [R1+0x28] ;  /* 0x0000280001127983 */ /* 0x001f680000300800 */
[----:B------:R0:W-:Y:S04]  /*4c70*/  STL [R1+0x228], R2 ;  /* 0x0002280201007387 */ /* 0x0001e80000100800 */
[----:B------:R-:W-:Y:S04]  /*4c80*/  STL [R1+0x220], R13 ;  /* 0x0002200d01007387 */ /* 0x000fe80000100800 */
[----:B------:R1:W-:Y:S01]  /*4c90*/  STL [R1+0x224], R12 ;  /* 0x0002240c01007387 */ /* 0x0003e20000100800 */
[----:B0-----:R-:W-:-:S03]  /*4ca0*/  LEA R2, R29, R7, 0x1 ;  /* 0x000000071d027211 */ /* 0x001fc600078e08ff */
[----:B------:R-:W2:Y:S01]  /*4cb0*/  LDL.LU R5, [R1+0x4] ;  /* 0x0000040001057983 */ /* 0x000ea20000300800 */
[----:B-1----:R-:W-:-:S03]  /*4cc0*/  LEA R12, P1, R3, R26, 0x1 ;  /* 0x0000001a030c7211 */ /* 0x002fc600078208ff */
[----:B------:R0:W-:Y:S01]  /*4cd0*/  STL [R1+0x21c], R11 ;  /* 0x00021c0b01007387 */ /* 0x0001e20000100800 */
[-C--:B------:R-:W-:Y:S02]  /*4ce0*/  LEA.HI.X.SX32 R13, R3, R27.reuse, 0x1, P1 ;  /* 0x0000001b030d7211 */ /* 0x080fe400008f0eff */
[----:B------:R-:W1:Y:S04]  /*4cf0*/  LDC R3, c[0x0][0x3b8] ;  /* 0x0000ee00ff037b82 */ /* 0x000e680000000800 */
[----:B------:R-:W2:Y:S01]  /*4d00*/  LDG.E.U16 R13, desc[UR8][R12.64] ;  /* 0x000000080c0d7981 */ /* 0x000ea2000c1e1500 */
[----:B0-----:R-:W-:-:S03]  /*4d10*/  LEA.HI.X.SX32 R11, R7, R27, 0x1, P0 ;  /* 0x0000001b070b7211 */ /* 0x001fc600000f0eff */
[----:B------:R-:W3:Y:S04]  /*4d20*/  LDL.LU R7, [R1+0x24] ;  /* 0x0000240001077983 */ /* 0x000ee80000300800 */
[----:B------:R0:W-:Y:S04]  /*4d30*/  STL [R1+0x218], R15 ;  /* 0x0002180f01007387 */ /* 0x0001e80000100800 */
[----:B------:R-:W3:Y:S04]  /*4d40*/  LDG.E.U16 R11, desc[UR8][R10.64] ;  /* 0x000000080a0b7981 */ /* 0x000ee8000c1e1500 */
[----:B0-----:R-:W4:Y:S01]  /*4d50*/  LDL.LU R15, [R1+0x3c] ;  /* 0x00003c00010f7983 */ /* 0x001f220000300800 */
[----:B------:R-:W-:-:S05]  /*4d60*/  IMAD R6, R29, 0x2, R2 ;  /* 0x000000021d067824 */ /* 0x000fca00078e0202 */
[----:B------:R-:W-:-:S05]  /*4d70*/  LEA R29, R29, R6, 0x1 ;  /* 0x000000061d1d7211 */ /* 0x000fca00078e08ff */
[----:B-1----:R-:W-:-:S05]  /*4d80*/  IMAD R3, R3, 0x2, R29 ;  /* 0x0000000203037824 */ /* 0x002fca00078e021d */
[-C--:B------:R-:W-:Y:S01]  /*4d90*/  LEA R14, P1, R3, R26.reuse, 0x1 ;  /* 0x0000001a030e7211 */ /* 0x080fe200078208ff */
[----:B--2---:R0:W-:Y:S04]  /*4da0*/  STL [R1+0x214], R13 ;  /* 0x0002140d01007387 */ /* 0x0041e80000100800 */
[----:B---3--:R1:W-:Y:S01]  /*4db0*/  STL [R1+0x210], R11 ;  /* 0x0002100b01007387 */ /* 0x0083e20000100800 */
[----:B----4-:R-:W-:Y:S02]  /*4dc0*/  LEA R12, P0, R15, R26, 0x1 ;  /* 0x0000001a0f0c7211 */ /* 0x010fe400078008ff */
[----:B0-----:R-:W-:Y:S02]  /*4dd0*/  MOV R13, R15 ;  /* 0x0000000f000d7202 */ /* 0x001fe40000000f00 */
[----:B------:R-:W-:-:S02]  /*4de0*/  LEA.HI.X.SX32 R15, R3, R27, 0x1, P1 ;  /* 0x0000001b030f7211 */ /* 0x000fc400008f0eff */
[----:B------:R-:W-:-:S03]  /*4df0*/  LEA.HI.X.SX32 R13, R13, R27, 0x1, P0 ;  /* 0x0000001b0d0d7211 */ /* 0x000fc600000f0eff */
[----:B-1----:R0:W2:Y:S04]  /*4e00*/  LDG.E.U16 R11, desc[UR8][R14.64] ;  /* 0x000000080e0b7981 */ /* 0x0020a8000c1e1500 */
[----:B------:R-:W3:Y:S01]  /*4e10*/  LDG.E.U16 R13, desc[UR8][R12.64] ;  /* 0x000000080c0d7981 */ /* 0x000ee2000c1e1500 */
[-C--:B------:R-:W-:Y:S02]  /*4e20*/  LEA R10, P0, R19, R26.reuse, 0x1 ;  /* 0x0000001a130a7211 */ /* 0x080fe400078008ff */
[----:B0-----:R-:W-:-:S04]  /*4e30*/  LEA R14, P1, R25, R26, 0x1 ;  /* 0x0000001a190e7211 */ /* 0x001fc800078208ff */
[----:B------:R-:W-:-:S06]  /*4e40*/  LEA.HI.X.SX32 R15, R25, R27, 0x1, P1 ;  /* 0x0000001b190f7211 */ /* 0x000fcc00008f0eff */
[----:B------:R-:W4:Y:S04]  /*4e50*/  LDG.E.U16 R15, desc[UR8][R14.64] ;  /* 0x000000080e0f7981 */ /* 0x000f28000c1e1500 */
[----:B--2---:R0:W-:Y:S02]  /*4e60*/  STL [R1+0x20c], R11 ;  /* 0x00020c0b01007387 */ /* 0x0041e40000100800 */
[----:B0-----:R-:W-:Y:S02]  /*4e70*/  LEA.HI.X.SX32 R11, R19, R27, 0x1, P0 ;  /* 0x0000001b130b7211 */ /* 0x001fe400000f0eff */
[----:B------:R-:W2:Y:S04]  /*4e80*/  LDL.LU R19, [R1+0xe44] ;  /* 0x000e440001137983 */ /* 0x000ea80000300800 */
[----:B------:R-:W2:Y:S04]  /*4e90*/  LDL.LU R25, [R1+0xe40] ;  /* 0x000e400001197983 */ /* 0x000ea80000300800 */
[----:B---3--:R0:W-:Y:S04]  /*4ea0*/  STL [R1+0x208], R13 ;  /* 0x0002080d01007387 */ /* 0x0081e80000100800 */
[----:B0-----:R5:W3:Y:S01]  /*4eb0*/  LDG.E.U16 R13, desc[UR8][R10.64] ;  /* 0x000000080a0d7981 */ /* 0x001ae2000c1e1500 */
[----:B------:R-:W-:-:S02]  /*4ec0*/  LEA R12, P0, R28, R26, 0x1 ;  /* 0x0000001a1c0c7211 */ /* 0x000fc400078008ff */
[----:B-----5:R-:W-:-:S04]  /*4ed0*/  LEA R10, P1, R18, R26, 0x1 ;  /* 0x0000001a120a7211 */ /* 0x020fc800078208ff */
[-C--:B------:R-:W-:Y:S01]  /*4ee0*/  LEA.HI.X.SX32 R11, R18, R27.reuse, 0x1, P1 ;  /* 0x0000001b120b7211 */ /* 0x080fe200008f0eff */
[----:B---3--:R0:W-:Y:S02]  /*4ef0*/  STL [R1+0x204], R13 ;  /* 0x0002040d01007387 */ /* 0x0081e40000100800 */
[----:B0-----:R-:W-:Y:S02]  /*4f00*/  LEA.HI.X.SX32 R13, R28, R27, 0x1, P0 ;  /* 0x0000001b1c0d7211 */ /* 0x001fe400000f0eff */
[----:B------:R-:W3:Y:S04]  /*4f10*/  LDL.LU R28, [R1+0xe3c] ;  /* 0x000e3c00011c7983 */ /* 0x000ee80000300800 */
[----:B------:R-:W5:Y:S04]  /*4f20*/  LDL.LU R18, [R1+0xe38] ;  /* 0x000e380001127983 */ /* 0x000f680000300800 */
[----:B----4-:R0:W-:Y:S04]  /*4f30*/  STL [R1+0x200], R15 ;  /* 0x0002000f01007387 */ /* 0x0101e80000100800 */
[----:B0-----:R-:W4:Y:S01]  /*4f40*/  LDG.E.U16 R15, desc[UR8][R12.64] ;  /* 0x000000080c0f7981 */ /* 0x001f22000c1e1500 */
[----:B------:R-:W-:-:S03]  /*4f50*/  LEA R14, P0, R7, R26, 0x1 ;  /* 0x0000001a070e7211 */ /* 0x000fc600078008ff */
[----:B----4-:R0:W-:Y:S02]  /*4f60*/  STL [R1+0x1fc], R15 ;  /* 0x0001fc0f01007387 */ /* 0x0101e40000100800 */
[----:B0-----:R-:W-:Y:S02]  /*4f70*/  LEA.HI.X.SX32 R15, R7, R27, 0x1, P0 ;  /* 0x0000001b070f7211 */ /* 0x001fe400000f0eff */
[----:B------:R-:W4:Y:S01]  /*4f80*/  LDG.E.U16 R7, desc[UR8][R10.64] ;  /* 0x000000080a077981 */ /* 0x000f22000c1e1500 */
[----:B------:R-:W-:-:S04]  /*4f90*/  LEA R12, P1, R5, R26, 0x1 ;  /* 0x0000001a050c7211 */ /* 0x000fc800078208ff */
[----:B------:R-:W-:-:S05]  /*4fa0*/  LEA.HI.X.SX32 R13, R5, R27, 0x1, P1 ;  /* 0x0000001b050d7211 */ /* 0x000fca00008f0eff */
[----:B------:R-:W2:Y:S04]  /*4fb0*/  LDG.E.U16 R5, desc[UR8][R12.64] ;  /* 0x000000080c057981 */ /* 0x000ea8000c1e1500 */
[----:B----4-:R0:W-:Y:S04]  /*4fc0*/  STL [R1+0x1f8], R7 ;  /* 0x0001f80701007387 */ /* 0x0101e80000100800 */
[----:B0-----:R5:W4:Y:S01]  /*4fd0*/  LDG.E.U16 R7, desc[UR8][R14.64] ;  /* 0x000000080e077981 */ /* 0x001b22000c1e1500 */
[----:B---3--:R-:W-:-:S04]  /*4fe0*/  LEA R10, P0, R28, R26, 0x1 ;  /* 0x0000001a1c0a7211 */ /* 0x008fc800078008ff */
[----:B------:R-:W-:Y:S02]  /*4ff0*/  LEA.HI.X.SX32 R11, R28, R27, 0x1, P0 ;  /* 0x0000001b1c0b7211 */ /* 0x000fe400000f0eff */
[----:B-----5:R-:W-:-:S04]  /*5000*/  LEA R14, P1, R18, R26, 0x1 ;  /* 0x0000001a120e7211 */ /* 0x020fc800078208ff */
[----:B------:R-:W-:Y:S01]  /*5010*/  LEA.HI.X.SX32 R15, R18, R27, 0x1, P1 ;  /* 0x0000001b120f7211 */ /* 0x000fe200008f0eff */
[----:B----4-:R0:W-:Y:S04]  /*5020*/  STL [R1+0x1f4], R7 ;  /* 0x0001f40701007387 */ /* 0x0101e80000100800 */
[----:B------:R-:W3:Y:S04]  /*5030*/  LDL.LU R28, [R1+0x34] ;  /* 0x00003400011c7983 */ /* 0x000ee80000300800 */
[----:B--2---:R1:W-:Y:S04]  /*5040*/  STL [R1+0x1f0], R5 ;  /* 0x0001f00501007387 */ /* 0x0043e80000100800 */
[----:B0-----:R0:W2:Y:S04]  /*5050*/  LDG.E.U16 R7, desc[UR8][R10.64] ;  /* 0x000000080a077981 */ /* 0x0010a8000c1e1500 */
[----:B-1----:R1:W4:Y:S01]  /*5060*/  LDG.E.U16 R5, desc[UR8][R14.64] ;  /* 0x000000080e057981 */ /* 0x002322000c1e1500 */
[----:B------:R-:W-:-:S02]  /*5070*/  LEA R18, P0, R19, R26, 0x1 ;  /* 0x0000001a13127211 */ /* 0x000fc400078008ff */
[-C--:B------:R-:W-:Y:S02]  /*5080*/  LEA R12, P1, R21, R26.reuse, 0x1 ;  /* 0x0000001a150c7211 */ /* 0x080fe400078208ff */
[-C--:B------:R-:W-:Y:S02]  /*5090*/  LEA.HI.X.SX32 R19, R19, R27.reuse, 0x1, P0 ;  /* 0x0000001b13137211 */ /* 0x080fe400000f0eff */
[-C--:B------:R-:W-:Y:S02]  /*50a0*/  LEA.HI.X.SX32 R13, R21, R27.reuse, 0x1, P1 ;  /* 0x0000001b150d7211 */ /* 0x080fe400008f0eff */
[CC--:B0-----:R-:W-:Y:S01]  /*50b0*/  LEA R10, P0, R20.reuse, R26.reuse, 0x1 ;  /* 0x0000001a140a7211 */ /* 0x0c1fe200078008ff */
[----:B------:R-:W5:Y:S03]  /*50c0*/  LDG.E.U16 R21, desc[UR8][R18.64] ;  /* 0x0000000812157981 */ /* 0x000f66000c1e1500 */
[----:B------:R-:W-:Y:S01]  /*50d0*/  LEA.HI.X.SX32 R11, R20, R27, 0x1, P0 ;  /* 0x0000001b140b7211 */ /* 0x000fe200000f0eff */
[----:B------:R-:W3:Y:S04]  /*50e0*/  LDL.LU R18, [R1+0x48] ;  /* 0x0000480001127983 */ /* 0x000ee80000300800 */
[----:B------:R-:W3:Y:S01]  /*50f0*/  LDL.LU R19, [R1+0x44] ;  /* 0x0000440001137983 */ /* 0x000ee20000300800 */
[----:B-1----:R-:W-:-:S03]  /*5100*/  LEA R14, P0, R8, R26, 0x1 ;  /* 0x0000001a080e7211 */ /* 0x002fc600078008ff */
[----:B------:R-:W3:Y:S01]  /*5110*/  LDG.E.U16 R11, desc[UR8][R10.64] ;  /* 0x000000080a0b7981 */ /* 0x000ee2000c1e1500 */
[----:B------:R-:W-:-:S06]  /*5120*/  LEA.HI.X.SX32 R15, R8, R27, 0x1, P0 ;  /* 0x0000001b080f7211 */ /* 0x000fcc00000f0eff */
[----:B------:R-:W3:Y:S04]  /*5130*/  LDG.E.U16 R15, desc[UR8][R14.64] ;  /* 0x000000080e0f7981 */ /* 0x000ee8000c1e1500 */
[----:B--2---:R0:W-:Y:S04]  /*5140*/  STL [R1+0x1ec], R7 ;  /* 0x0001ec0701007387 */ /* 0x0041e80000100800 */
[----:B0-----:R-:W2:Y:S04]  /*5150*/  LDL.LU R7, [R1+0x2c] ;  /* 0x00002c0001077983 */ /* 0x001ea80000300800 */
[----:B------:R-:W2:Y:S04]  /*5160*/  LDL.LU R20, [R1+0x4c] ;  /* 0x00004c0001147983 */ /* 0x000ea80000300800 */
[----:B----4-:R0:W-:Y:S04]  /*5170*/  STL [R1+0x1e8], R5 ;  /* 0x0001e80501007387 */ /* 0x0101e80000100800 */
[----:B------:R-:W4:Y:S04]  /*5180*/  LDL.LU R8, [R1+0x50] ;  /* 0x0000500001087983 */ /* 0x000f280000300800 */
[----:B0-----:R0:W2:Y:S02]  /*5190*/  LDG.E.U16 R5, desc[UR8][R12.64] ;  /* 0x000000080c057981 */ /* 0x0010a4000c1e1500 */
[----:B0-----:R-:W-:-:S02]  /*51a0*/  LEA R12, P1, R4, R26, 0x1 ;  /* 0x0000001a040c7211 */ /* 0x001fc400078208ff */
[----:B-----5:R0:W-:Y:S02]  /*51b0*/  STL [R1+0x1e0], R21 ;  /* 0x0001e01501007387 */ /* 0x0201e40000100800 */
[----:B------:R-:W-:Y:S02]  /*51c0*/  LEA.HI.X.SX32 R13, R4, R27, 0x1, P1 ;  /* 0x0000001b040d7211 */ /* 0x000fe400008f0eff */
[----:B------:R-:W-:Y:S01]  /*51d0*/  LEA R4, P0, R2, R26, 0x1 ;  /* 0x0000001a02047211 */ /* 0x000fe200078008ff */
[----:B0-----:R-:W0:Y:S02]  /*51e0*/  LDC R21, c[0x0][0x3b8] ;  /* 0x0000ee00ff157b82 */ /* 0x001e240000000800 */
[----:B0-----:R-:W-:-:S05]  /*51f0*/  IMAD R3, R21, 0x2, R3 ;  /* 0x0000000215037824 */ /* 0x001fca00078e0203 */
[-C--:B------:R-:W-:Y:S01]  /*5200*/  LEA R10, P1, R3, R26.reuse, 0x1 ;  /* 0x0000001a030a7211 */ /* 0x080fe200078208ff */
[----:B--2---:R0:W-:Y:S02]  /*5210*/  STL [R1+0x1dc], R5 ;  /* 0x0001dc0501007387 */ /* 0x0041e40000100800 */
[----:B0-----:R-:W-:Y:S02]  /*5220*/  LEA.HI.X.SX32 R5, R2, R27, 0x1, P0 ;  /* 0x0000001b02057211 */ /* 0x001fe400000f0eff */
[----:B------:R4:W2:Y:S04]  /*5230*/  LDG.E.U16 R2, desc[UR8][R12.64] ;  /* 0x000000080c027981 */ /* 0x0008a8000c1e1500 */
[----:B---3--:R0:W-:Y:S04]  /*5240*/  STL [R1+0x1d4], R11 ;  /* 0x0001d40b01007387 */ /* 0x0081e80000100800 */
[----:B------:R1:W3:Y:S01]  /*5250*/  LDG.E.U16 R14, desc[UR8][R4.64] ;  /* 0x00000008040e7981 */ /* 0x0002e2000c1e1500 */
[----:B----4-:R-:W-:-:S02]  /*5260*/  LEA R12, P0, R8, R26, 0x1 ;  /* 0x0000001a080c7211 */ /* 0x010fc400078008ff */
[-C--:B0-----:R-:W-:Y:S02]  /*5270*/  LEA.HI.X.SX32 R11, R3, R27.reuse, 0x1, P1 ;  /* 0x0000001b030b7211 */ /* 0x081fe400008f0eff */
[-C--:B------:R-:W-:Y:S02]  /*5280*/  LEA.HI.X.SX32 R13, R8, R27.reuse, 0x1, P0 ;  /* 0x0000001b080d7211 */ /* 0x080fe400000f0eff */
[CC--:B-1----:R-:W-:Y:S01]  /*5290*/  LEA R4, P0, R20.reuse, R26.reuse, 0x1 ;  /* 0x0000001a14047211 */ /* 0x0c2fe200078008ff */
[----:B------:R0:W-:Y:S03]  /*52a0*/  STL [R1+0x1c8], R15 ;  /* 0x0001c80f01007387 */ /* 0x0001e60000100800 */
[----:B------:R-:W-:Y:S02]  /*52b0*/  LEA.HI.X.SX32 R5, R20, R27, 0x1, P0 ;  /* 0x0000001b14057211 */ /* 0x000fe400000f0eff */
[----:B------:R1:W4:Y:S04]  /*52c0*/  LDG.E.U16 R20, desc[UR8][R12.64] ;  /* 0x000000080c147981 */ /* 0x000328000c1e1500 */
[----:B0-----:R0:W5:Y:S01]  /*52d0*/  LDG.E.U16 R15, desc[UR8][R10.64] ;  /* 0x000000080a0f7981 */ /* 0x001162000c1e1500 */
[----:B-1----:R-:W-:-:S02]  /*52e0*/  LEA R12, P0, R19, R26, 0x1 ;  /* 0x0000001a130c7211 */ /* 0x002fc400078008ff */
[----:B0-----:R-:W-:-:S04]  /*52f0*/  LEA R10, P1, R18, R26, 0x1 ;  /* 0x0000001a120a7211 */ /* 0x001fc800078208ff */
[-C--:B------:R-:W-:Y:S02]  /*5300*/  LEA.HI.X.SX32 R11, R18, R27.reuse, 0x1, P1 ;  /* 0x0000001b120b7211 */ /* 0x080fe400008f0eff */
[----:B------:R-:W-:-:S03]  /*5310*/  LEA.HI.X.SX32 R13, R19, R27, 0x1, P0 ;  /* 0x0000001b130d7211 */ /* 0x000fc600000f0eff */
[----:B------:R0:W3:Y:S02]  /*5320*/  LDG.E.U16 R19, desc[UR8][R10.64] ;  /* 0x000000080a137981 */ /* 0x0000e4000c1e1500 */
[----:B0-----:R-:W-:-:S04]  /*5330*/  LEA R10, P0, R7, R26, 0x1 ;  /* 0x0000001a070a7211 */ /* 0x001fc800078008ff */
[----:B------:R-:W-:Y:S01]  /*5340*/  LEA.HI.X.SX32 R11, R7, R27, 0x1, P0 ;  /* 0x0000001b070b7211 */ /* 0x000fe200000f0eff */
[----:B--2---:R0:W-:Y:S04]  /*5350*/  STL [R1+0x1c0], R2 ;  /* 0x0001c00201007387 */ /* 0x0041e80000100800 */
[----:B0-----:R0:W2:Y:S02]  /*5360*/  LDG.E.U16 R2, desc[UR8][R4.64] ;  /* 0x0000000804027981 */ /* 0x0010a4000c1e1500 */
[----:B0-----:R-:W-:-:S04]  /*5370*/  LEA R4, P1, R28, R26, 0x1 ;  /* 0x0000001a1c047211 */ /* 0x001fc800078208ff */
[----:B------:R-:W-:Y:S02]  /*5380*/  LEA.HI.X.SX32 R5, R28, R27, 0x1, P1 ;  /* 0x0000001b1c057211 */ /* 0x000fe400008f0eff */
[----:B------:R0:W2:Y:S04]  /*5390*/  LDG.E.U16 R28, desc[UR8][R12.64] ;  /* 0x000000080c1c7981 */ /* 0x0000a8000c1e1500 */
[----:B------:R1:W2:Y:S01]  /*53a0*/  LDG.E.U16 R8, desc[UR8][R4.64] ;  /* 0x0000000804087981 */ /* 0x0002a2000c1e1500 */
[----:B0-----:R-:W-:-:S03]  /*53b0*/  LEA R12, P1, R25, R26, 0x1 ;  /* 0x0000001a190c7211 */ /* 0x001fc600078208ff */
[----:B------:R-:W-:Y:S01]  /*53c0*/  STL [R1+0xe34], R24 ;  /* 0x000e341801007387 */ /* 0x000fe20000100800 */
[----:B------:R-:W-:-:S03]  /*53d0*/  LEA.HI.X.SX32 R13, R25, R27, 0x1, P1 ;  /* 0x0000001b190d7211 */ /* 0x000fc600008f0eff */
[----:B-----5:R-:W-:Y:S04]  /*53e0*/  STL [R1+0x1b0], R15 ;  /* 0x0001b00f01007387 */ /* 0x020fe80000100800 */
[----:B------:R0:W5:Y:S04]  /*53f0*/  LDG.E.U16 R25, desc[UR8][R10.64] ;  /* 0x000000080a197981 */ /* 0x000168000c1e1500 */
[----:B---3--:R-:W-:Y:S04]  /*5400*/  STL [R1+0x1b8], R14 ;  /* 0x0001b80e01007387 */ /* 0x008fe80000100800 */
[----:B----4-:R3:W-:Y:S04]  /*5410*/  STL [R1+0x1ac], R20 ;  /* 0x0001ac1401007387 */ /* 0x0107e80000100800 */
[----:B---3--:R-:W3:Y:S01]  /*5420*/  LDG.E.U16 R20, desc[UR8][R12.64] ;  /* 0x000000080c147981 */ /* 0x008ee2000c1e1500 */
[----:B-1----:R-:W-:-:S02]  /*5430*/  LEA R4, P0, R23, R26, 0x1 ;  /* 0x0000001a17047211 */ /* 0x002fc400078008ff */
[CC--:B------:R-:W-:Y:S02]  /*5440*/  LEA R14, P1, R22.reuse, R26.reuse, 0x1 ;  /* 0x0000001a160e7211 */ /* 0x0c0fe400078208ff */
[-C--:B------:R-:W-:Y:S02]  /*5450*/  LEA.HI.X.SX32 R5, R23, R27.reuse, 0x1, P0 ;  /* 0x0000001b17057211 */ /* 0x080fe400000f0eff */
[C---:B0-----:R-:W-:Y:S02]  /*5460*/  LEA R10, P0, R17.reuse, R26, 0x1 ;  /* 0x0000001a110a7211 */ /* 0x041fe400078008ff */
[-C--:B------:R-:W-:Y:S01]  /*5470*/  LEA.HI.X.SX32 R15, R22, R27.reuse, 0x1, P1 ;  /* 0x0000001b160f7211 */ /* 0x080fe200008f0eff */
[----:B------:R0:W4:Y:S01]  /*5480*/  LDG.E.U16 R7, desc[UR8][R4.64] ;  /* 0x0000000804077981 */ /* 0x000122000c1e1500 */
[----:B------:R-:W-:-:S03]  /*5490*/  LEA.HI.X.SX32 R11, R17, R27, 0x1, P0 ;  /* 0x0000001b110b7211 */ /* 0x000fc600000f0eff */
[----:B------:R-:W3:Y:S04]  /*54a0*/  LDL.LU R13, [R1+0xc4] ;  /* 0x0000c400010d7983 */ /* 0x000ee80000300800 */
[----:B------:R-:W3:Y:S01]  /*54b0*/  LDL.LU R22, [R1+0xc0] ;  /* 0x0000c00001167983 */ /* 0x000ee20000300800 */
[----:B0-----:R-:W-:-:S03]  /*54c0*/  LEA R4, P0, R16, R26, 0x1 ;  /* 0x0000001a10047211 */ /* 0x001fc600078008ff */
[----:B------:R-:W3:Y:S01]  /*54d0*/  LDL.LU R18, [R1+0xb8] ;  /* 0x0000b80001127983 */ /* 0x000ee20000300800 */
[----:B------:R-:W-:-:S03]  /*54e0*/  LEA.HI.X.SX32 R5, R16, R27, 0x1, P0 ;  /* 0x0000001b10057211 */ /* 0x000fc600000f0eff */
[----:B------:R-:W3:Y:S04]  /*54f0*/  LDG.E.U16 R17, desc[UR8][R14.64] ;  /* 0x000000080e117981 */ /* 0x000ee8000c1e1500 */
[----:B------:R0:W3:Y:S04]  /*5500*/  LDG.E.U16 R12, desc[UR8][R10.64] ;  /* 0x000000080a0c7981 */ /* 0x0000e8000c1e1500 */
[----:B------:R-:W3:Y:S04]  /*5510*/  LDG.E.U16 R5, desc[UR8][R4.64] ;  /* 0x0000000804057981 */ /* 0x000ee8000c1e1500 */
[----:B--2---:R-:W-:Y:S04]  /*5520*/  STL [R1+0x1a8], R2 ;  /* 0x0001a80201007387 */ /* 0x004fe80000100800 */
[----:B------:R1:W-:Y:S04]  /*5530*/  STL [R1+0x1a4], R19 ;  /* 0x0001a41301007387 */ /* 0x0003e80000100800 */
[----:B-1----:R-:W2:Y:S04]  /*5540*/  LDL.LU R19, [R1+0xbc] ;  /* 0x0000bc0001137983 */ /* 0x002ea80000300800 */
[----:B------:R-:W2:Y:S01]  /*5550*/  LDL.LU R16, [R1+0xb4] ;  /* 0x0000b40001107983 */ /* 0x000ea20000300800 */
[----:B------:R-:W-:-:S03]  /*5560*/  LEA R2, P0, R9, R26, 0x1 ;  /* 0x0000001a09027211 */ /* 0x000fc600078008ff */
[----:B------:R-:W2:Y:S04]  /*5570*/  LDL.LU R23, [R1+0xb0] ;  /* 0x0000b00001177983 */ /* 0x000ea80000300800 */
[----:B------:R-:W2:Y:S04]  /*5580*/  LDL.LU R24, [R1+0xa8] ;  /* 0x0000a80001187983 */ /* 0x000ea80000300800 */
[----:B------:R1:W-:Y:S04]  /*5590*/  STL [R1+0x19c], R28 ;  /* 0x00019c1c01007387 */ /* 0x0003e80000100800 */
[----:B------:R0:W-:Y:S01]  /*55a0*/  STL [R1+0x198], R8 ;  /* 0x0001980801007387 */ /* 0x0001e20000100800 */
[----:B-1----:R-:W-:-:S02]  /*55b0*/  LEA R28, R21, R3, 0x1 ;  /* 0x00000003151c7211 */ /* 0x002fc400078e08ff */
[CC--:B0-----:R-:W-:Y:S02]  /*55c0*/  LEA R8, P1, R6.reuse, R26.reuse, 0x1 ;  /* 0x0000001a06087211 */ /* 0x0c1fe400078208ff */
[-C--:B------:R-:W-:Y:S02]  /*55d0*/  LEA.HI.X.SX32 R3, R9, R27.reuse, 0x1, P0 ;  /* 0x0000001b09037211 */ /* 0x080fe400000f0eff */
[-C--:B------:R-:W-:Y:S02]  /*55e0*/  LEA.HI.X.SX32 R9, R6, R27.reuse, 0x1, P1 ;  /* 0x0000001b06097211 */ /* 0x080fe400008f0eff */
[C---:B------:R-:W-:Y:S01]  /*55f0*/  LEA R10, P0, R28.reuse, R26, 0x1 ;  /* 0x0000001a1c0a7211 */ /* 0x040fe200078008ff */
[----:B------:R-:W2:Y:S03]  /*5600*/  LDG.E.U16 R2, desc[UR8][R2.64] ;  /* 0x0000000802027981 */ /* 0x000ea6000c1e1500 */
[----:B------:R-:W-:-:S06]  /*5610*/  LEA.HI.X.SX32 R11, R28, R27, 0x1, P0 ;  /* 0x0000001b1c0b7211 */ /* 0x000fcc00000f0eff */
[----:B------:R-:W2:Y:S04]  /*5620*/  LDG.E.U16 R11, desc[UR8][R10.64] ;  /* 0x000000080a0b7981 */ /* 0x000ea8000c1e1500 */
[----:B------:R0:W2:Y:S04]  /*5630*/  LDG.E.U16 R3, desc[UR8][R8.64] ;  /* 0x0000000808037981 */ /* 0x0000a8000c1e1500 */
[----:B-----5:R1:W-:Y:S04]  /*5640*/  STL [R1+0x194], R25 ;  /* 0x0001941901007387 */ /* 0x0203e80000100800 */
[----:B-1----:R-:W5:Y:S04]  /*5650*/  LDL.LU R25, [R1+0xac] ;  /* 0x0000ac0001197983 */ /* 0x002f680000300800 */
[----:B------:R-:W5:Y:S04]  /*5660*/  LDL.LU R14, [R1+0xa4] ;  /* 0x0000a400010e7983 */ /* 0x000f680000300800 */
[----:B------:R-:W5:Y:S04]  /*5670*/  LDL.LU R15, [R1+0xa0] ;  /* 0x0000a000010f7983 */ /* 0x000f680000300800 */
[----:B---3--:R1:W-:Y:S04]  /*5680*/  STL [R1+0x18c], R20 ;  /* 0x00018c1401007387 */ /* 0x0083e80000100800 */
[----:B-1----:R-:W3:Y:S04]  /*5690*/  LDL.LU R20, [R1+0x9c] ;  /* 0x00009c0001147983 */ /* 0x002ee80000300800 */
[----:B----4-:R1:W-:Y:S01]  /*56a0*/  STL [R1+0x188], R7 ;  /* 0x0001880701007387 */ /* 0x0103e20000100800 */
[----:B0-----:R-:W-:-:S03]  /*56b0*/  LEA R8, P0, R13, R26, 0x1 ;  /* 0x0000001a0d087211 */ /* 0x001fc600078008ff */
[----:B-1----:R-:W4:Y:S04]  /*56c0*/  LDL.LU R7, [R1+0x98] ;  /* 0x0000980001077983 */ /* 0x002f280000300800 */
[----:B------:R-:W3:Y:S04]  /*56d0*/  LDL.LU R6, [R1+0x94] ;  /* 0x0000940001067983 */ /* 0x000ee80000300800 */
[----:B------:R0:W-:Y:S01]  /*56e0*/  STL [R1+0x184], R17 ;  /* 0x0001841101007387 */ /* 0x0001e20000100800 */
[----:B------:R-:W-:-:S03]  /*56f0*/  LEA R4, P1, R22, R26, 0x1 ;  /* 0x0000001a16047211 */ /* 0x000fc600078208ff */
[----:B0-----:R-:W3:Y:S04]  /*5700*/  LDL.LU R17, [R1+0x90] ;  /* 0x0000900001117983 */ /* 0x001ee80000300800 */
[----:B------:R0:W-:Y:S01]  /*5710*/  STL [R1+0x180], R12 ;  /* 0x0001800c01007387 */ /* 0x0001e20000100800 */
[----:B------:R-:W-:-:S03]  /*5720*/  LEA.HI.X.SX32 R9, R13, R27, 0x1, P0 ;  /* 0x0000001b0d097211 */ /* 0x000fc600000f0eff */
[----:B0-----:R-:W4:Y:S04]  /*5730*/  LDL.LU R12, [R1+0x8c] ;  /* 0x00008c00010c7983 */ /* 0x001f280000300800 */
[----:B------:R0:W-:Y:S02]  /*5740*/  STL [R1+0x178], R5 ;  /* 0x0001780501007387 */ /* 0x0001e40000100800 */
[----:B0-----:R-:W-:Y:S02]  /*5750*/  LEA.HI.X.SX32 R5, R22, R27, 0x1, P1 ;  /* 0x0000001b16057211 */ /* 0x001fe400008f0eff */
[-C--:B--2---:R-:W-:Y:S01]  /*5760*/  LEA R10, P0, R19, R26.reuse, 0x1 ;  /* 0x0000001a130a7211 */ /* 0x084fe200078008ff */
[----:B------:R-:W-:Y:S04]  /*5770*/  STL [R1+0x168], R3 ;  /* 0x0001680301007387 */ /* 0x000fe80000100800 */
[----:B------:R0:W-:Y:S04]  /*5780*/  STL [R1+0x170], R2 ;  /* 0x0001700201007387 */ /* 0x0001e80000100800 */
[----:B------:R1:W-:Y:S01]  /*5790*/  STL [R1+0x160], R11 ;  /* 0x0001600b01007387 */ /* 0x0003e20000100800 */
[----:B0-----:R-:W-:-:S03]  /*57a0*/  LEA R2, P2, R18, R26, 0x1 ;  /* 0x0000001a12027211 */ /* 0x001fc600078408ff */
[----:B------:R0:W-:Y:S01]  /*57b0*/  STL.64 [R1+0x128], R8 ;  /* 0x0001280801007387 */ /* 0x0001e20000100a00 */
[----:B------:R-:W-:-:S03]  /*57c0*/  LEA.HI.X.SX32 R3, R18, R27, 0x1, P2 ;  /* 0x0000001b12037211 */ /* 0x000fc600010f0eff */
[----:B------:R2:W-:Y:S04]  /*57d0*/  STL.64 [R1+0x120], R4 ;  /* 0x0001200401007387 */ /* 0x0005e80000100a00 */
[----:B------:R5:W-:Y:S01]  /*57e0*/  STL.64 [R1+0x118], R2 ;  /* 0x0001180201007387 */ /* 0x000be20000100a00 */
[----:B-1----:R-:W-:-:S03]  /*57f0*/  LEA.HI.X.SX32 R11, R19, R27, 0x1, P0 ;  /* 0x0000001b130b7211 */ /* 0x002fc600000f0eff */
[----:B------:R-:W4:Y:S01]  /*5800*/  LDL.LU R13, [R1+0x88] ;  /* 0x00008800010d7983 */ /* 0x000f220000300800 */
[----:B0-----:R-:W-:-:S03]  /*5810*/  LEA R8, P1, R16, R26, 0x1 ;  /* 0x0000001a10087211 */ /* 0x001fc600078208ff */
[----:B------:R-:W4:Y:S01]  /*5820*/  LDL.LU R22, [R1+0x84] ;  /* 0x0000840001167983 */ /* 0x000f220000300800 */
[----:B--2---:R-:W-:-:S03]  /*5830*/  LEA R4, P2, R23, R26, 0x1 ;  /* 0x0000001a17047211 */ /* 0x004fc600078408ff */
[----:B------:R-:W2:Y:S01]  /*5840*/  LDL.LU R18, [R1+0x80] ;  /* 0x0000800001127983 */ /* 0x000ea20000300800 */
[----:B-----5:R-:W-:-:S03]  /*5850*/  LEA R2, P3, R24, R26, 0x1 ;  /* 0x0000001a18027211 */ /* 0x020fc600078608ff */
[----:B------:R0:W-:Y:S01]  /*5860*/  STL.64 [R1+0x110], R10 ;  /* 0x0001100a01007387 */ /* 0x0001e20000100a00 */
[----:B------:R-:W-:-:S03]  /*5870*/  LEA.HI.X.SX32 R9, R16, R27, 0x1, P1 ;  /* 0x0000001b10097211 */ /* 0x000fc600008f0eff */
[----:B------:R-:W5:Y:S01]  /*5880*/  LDL.LU R19, [R1+0x78] ;  /* 0x0000780001137983 */ /* 0x000f620000300800 */
[-C--:B------:R-:W-:Y:S02]  /*5890*/  LEA.HI.X.SX32 R5, R23, R27.reuse, 0x1, P2 ;  /* 0x0000001b17057211 */ /* 0x080fe400010f0eff */
[----:B------:R-:W-:Y:S01]  /*58a0*/  LEA.HI.X.SX32 R3, R24, R27, 0x1, P3 ;  /* 0x0000001b18037211 */ /* 0x000fe200018f0eff */
[----:B------:R1:W-:Y:S04]  /*58b0*/  STL.64 [R1+0x108], R8 ;  /* 0x0001080801007387 */ /* 0x0003e80000100a00 */
[----:B------:R1:W-:Y:S04]  /*58c0*/  STL.64 [R1+0x100], R4 ;  /* 0x0001000401007387 */ /* 0x0003e80000100a00 */
[----:B------:R3:W-:Y:S04]  /*58d0*/  STL.64 [R1+0xf8], R2 ;  /* 0x0000f80201007387 */ /* 0x0007e80000100a00 */
[----:B------:R-:W5:Y:S01]  /*58e0*/  LDL.LU R23, [R1+0x7c] ;  /* 0x00007c0001177983 */ /* 0x000f620000300800 */
[----:B0-----:R-:W-:-:S02]  /*58f0*/  LEA R10, P0, R25, R26, 0x1 ;  /* 0x0000001a190a7211 */ /* 0x001fc400078008ff */
[-C--:B-1----:R-:W-:Y:S01]  /*5900*/  LEA R8, P1, R14, R26.reuse, 0x1 ;  /* 0x0000001a0e087211 */ /* 0x082fe200078208ff */
[----:B------:R-:W5:Y:S01]  /*5910*/  LDL.LU R16, [R1+0x70] ;  /* 0x0000700001107983 */ /* 0x000f620000300800 */
[-C--:B------:R-:W-:Y:S02]  /*5920*/  LEA R4, P2, R15, R26.reuse, 0x1 ;  /* 0x0000001a0f047211 */ /* 0x080fe400078408ff */
[-C--:B------:R-:W-:Y:S01]  /*5930*/  LEA.HI.X.SX32 R11, R25, R27.reuse, 0x1, P0 ;  /* 0x0000001b190b7211 */ /* 0x080fe200000f0eff */
[----:B------:R-:W5:Y:S01]  /*5940*/  LDL.LU R24, [R1+0x68] ;  /* 0x0000680001187983 */ /* 0x000f620000300800 */
[----:B---3--:R-:W-:Y:S02]  /*5950*/  LEA R2, P3, R20, R26, 0x1 ;  /* 0x0000001a14027211 */ /* 0x008fe400078608ff */
[-C--:B------:R-:W-:Y:S02]  /*5960*/  LEA.HI.X.SX32 R9, R14, R27.reuse, 0x1, P1 ;  /* 0x0000001b0e097211 */ /* 0x080fe400008f0eff */
[-C--:B------:R-:W-:Y:S01]  /*5970*/  LEA.HI.X.SX32 R5, R15, R27.reuse, 0x1, P2 ;  /* 0x0000001b0f057211 */ /* 0x080fe200010f0eff */
[----:B------:R4:W-:Y:S01]  /*5980*/  STL.64 [R1+0xf0], R10 ;  /* 0x0000f00a01007387 */ /* 0x0009e20000100a00 */
[----:B------:R-:W-:-:S03]  /*5990*/  LEA.HI.X.SX32 R3, R20, R27, 0x1, P3 ;  /* 0x0000001b14037211 */ /* 0x000fc600018f0eff */
[----:B------:R-:W3:Y:S04]  /*59a0*/  LDL.LU R25, [R1+0x58] ;  /* 0x0000580001197983 */ /* 0x000ee80000300800 */
[----:B------:R0:W-:Y:S04]  /*59b0*/  STL.64 [R1+0xe8], R8 ;  /* 0x0000e80801007387 */ /* 0x0001e80000100a00 */
[----:B------:R1:W-:Y:S04]  /*59c0*/  STL.64 [R1+0xe0], R4 ;  /* 0x0000e00401007387 */ /* 0x0003e80000100a00 */
[----:B------:R1:W-:Y:S04]  /*59d0*/  STL.64 [R1+0xd8], R2 ;  /* 0x0000d80201007387 */ /* 0x0003e80000100a00 */
[----:B------:R-:W3:Y:S04]  /*59e0*/  LDL.LU R14, [R1+0x74] ;  /* 0x00007400010e7983 */ /* 0x000ee80000300800 */
[----:B------:R-:W3:Y:S01]  /*59f0*/  LDL.LU R20, [R1+0x6c] ;  /* 0x00006c0001147983 */ /* 0x000ee20000300800 */
[----:B----4-:R-:W-:-:S02]  /*5a00*/  LEA R10, P0, R7, R26, 0x1 ;  /* 0x0000001a070a7211 */ /* 0x010fc400078008ff */
[-C--:B0-----:R-:W-:Y:S02]  /*5a10*/  LEA R8, P1, R6, R26.reuse, 0x1 ;  /* 0x0000001a06087211 */ /* 0x081fe400078208ff */
[-C--:B------:R-:W-:Y:S02]  /*5a20*/  LEA.HI.X.SX32 R11, R7, R27.reuse, 0x1, P0 ;  /* 0x0000001b070b7211 */ /* 0x080fe400000f0eff */
[CC--:B-1----:R-:W-:Y:S01]  /*5a30*/  LEA R4, P2, R17.reuse, R26.reuse, 0x1 ;  /* 0x0000001a11047211 */ /* 0x0c2fe200078408ff */
[----:B------:R-:W4:Y:S01]  /*5a40*/  LDL.LU R7, [R1+0x64] ;  /* 0x0000640001077983 */ /* 0x000f220000300800 */
[----:B------:R-:W-:Y:S02]  /*5a50*/  LEA R2, P3, R12, R26, 0x1 ;  /* 0x0000001a0c027211 */ /* 0x000fe400078608ff */
[-C--:B------:R-:W-:Y:S02]  /*5a60*/  LEA.HI.X.SX32 R9, R6, R27.reuse, 0x1, P1 ;  /* 0x0000001b06097211 */ /* 0x080fe400008f0eff */
[-C--:B------:R-:W-:Y:S01]  /*5a70*/  LEA.HI.X.SX32 R5, R17, R27.reuse, 0x1, P2 ;  /* 0x0000001b11057211 */ /* 0x080fe200010f0eff */
[----:B------:R0:W-:Y:S01]  /*5a80*/  STL.64 [R1+0xd0], R10 ;  /* 0x0000d00a01007387 */ /* 0x0001e20000100a00 */
[----:B------:R-:W-:-:S03]  /*5a90*/  LEA.HI.X.SX32 R3, R12, R27, 0x1, P3 ;  /* 0x0000001b0c037211 */ /* 0x000fc600018f0eff */
[----:B------:R-:W4:Y:S04]  /*5aa0*/  LDL.LU R15, [R1+0x5c] ;  /* 0x00005c00010f7983 */ /* 0x000f280000300800 */
[----:B------:R1:W-:Y:S04]  /*5ab0*/  STL.64 [R1+0xc8], R8 ;  /* 0x0000c80801007387 */ /* 0x0003e80000100a00 */
[----:B------:R2:W-:Y:S04]  /*5ac0*/  STL.64 [R1+0xc0], R4 ;  /* 0x0000c00401007387 */ /* 0x0005e80000100a00 */
[----:B------:R5:W-:Y:S04]  /*5ad0*/  STL.64 [R1+0xb8], R2 ;  /* 0x0000b80201007387 */ /* 0x000be80000100a00 */
[----:B------:R-:W4:Y:S01]  /*5ae0*/  LDL.LU R17, [R1+0x54] ;  /* 0x0000540001117983 */ /* 0x000f220000300800 */
[----:B0-----:R-:W-:-:S04]  /*5af0*/  LEA R10, P0, R13, R26, 0x1 ;  /* 0x0000001a0d0a7211 */ /* 0x001fc800078008ff */
[-C--:B------:R-:W-:Y:S02]  /*5b00*/  LEA.HI.X.SX32 R11, R13, R27.reuse, 0x1, P0 ;  /* 0x0000001b0d0b7211 */ /* 0x080fe400000f0eff */
[-C--:B-1----:R-:W-:Y:S02]  /*5b10*/  LEA R8, P1, R22, R26.reuse, 0x1 ;  /* 0x0000001a16087211 */ /* 0x082fe400078208ff */
[-C--:B--2---:R-:W-:Y:S01]  /*5b20*/  LEA R4, P2, R18, R26.reuse, 0x1 ;  /* 0x0000001a12047211 */ /* 0x084fe200078408ff */
[----:B------:R0:W-:Y:S01]  /*5b30*/  STL.64 [R1+0xb0], R10 ;  /* 0x0000b00a01007387 */ /* 0x0001e20000100a00 */
[-C--:B------:R-:W-:Y:S02]  /*5b40*/  LEA.HI.X.SX32 R9, R22, R27.reuse, 0x1, P1 ;  /* 0x0000001b16097211 */ /* 0x080fe400008f0eff */
[-C--:B------:R-:W-:Y:S02]  /*5b50*/  LEA.HI.X.SX32 R5, R18, R27.reuse, 0x1, P2 ;  /* 0x0000001b12057211 */ /* 0x080fe400010f0eff */
[CC--:B-----5:R-:W-:Y:S01]  /*5b60*/  LEA R2, P3, R19.reuse, R26.reuse, 0x1 ;  /* 0x0000001a13027211 */ /* 0x0e0fe200078608ff */
[----:B0-----:R-:W2:Y:S03]  /*5b70*/  LDL.LU R11, [R1+0x1e4] ;  /* 0x0001e400010b7983 */ /* 0x001ea60000300800 */
[----:B------:R-:W-:Y:S01]  /*5b80*/  LEA.HI.X.SX32 R3, R19, R27, 0x1, P3 ;  /* 0x0000001b13037211 */ /* 0x000fe200018f0eff */
[----:B------:R-:W5:Y:S04]  /*5b90*/  LDL.LU R12, [R1+0x1d8] ;  /* 0x0001d800010c7983 */ /* 0x000f680000300800 */
[----:B------:R-:W5:Y:S04]  /*5ba0*/  LDL.LU R13, [R1+0x1d0] ;  /* 0x0001d000010d7983 */ /* 0x000f680000300800 */
[----:B------:R-:W-:Y:S01]  /*5bb0*/  STL.64 [R1+0xa8], R8 ;  /* 0x0000a80801007387 */ /* 0x000fe20000100a00 */
[----:B------:R-:W-:-:S03]  /*5bc0*/  LEA R18, P0, R23, R26, 0x1 ;  /* 0x0000001a17127211 */ /* 0x000fc600078008ff */
[----:B------:R0:W-:Y:S04]  /*5bd0*/  STL.64 [R1+0xa0], R4 ;  /* 0x0000a00401007387 */ /* 0x0001e80000100a00 */
[----:B------:R-:W-:Y:S04]  /*5be0*/  STL.64 [R1+0x98], R2 ;  /* 0x0000980201007387 */ /* 0x000fe80000100a00 */
[----:B------:R-:W5:Y:S01]  /*5bf0*/  LDL.LU R22, [R1+0x1cc] ;  /* 0x0001cc0001167983 */ /* 0x000f620000300800 */
[----:B------:R-:W-:-:S03]  /*5c00*/  LEA.HI.X.SX32 R19, R23, R27, 0x1, P0 ;  /* 0x0000001b17137211 */ /* 0x000fc600000f0eff */
[----:B------:R-:W5:Y:S04]  /*5c10*/  LDL.LU R23, [R1+0x1c4] ;  /* 0x0001c40001177983 */ /* 0x000f680000300800 */
[----:B------:R1:W-:Y:S01]  /*5c20*/  STL.64 [R1+0x90], R18 ;  /* 0x0000901201007387 */ /* 0x0003e20000100a00 */
[-C--:B0-----:R-:W-:Y:S02]  /*5c30*/  LEA R4, P2, R24, R26.reuse, 0x1 ;  /* 0x0000001a18047211 */ /* 0x081fe400078408ff */
[-C--:B------:R-:W-:Y:S01]  /*5c40*/  LEA R8, P1, R16, R26.reuse, 0x1 ;  /* 0x0000001a10087211 */ /* 0x080fe200078208ff */
[----:B-1----:R-:W5:Y:S01]  /*5c50*/  LDL.LU R18, [R1+0x1bc] ;  /* 0x0001bc0001127983 */ /* 0x002f620000300800 */
[-C--:B---3--:R-:W-:Y:S02]  /*5c60*/  LEA R2, P3, R25, R26.reuse, 0x1 ;  /* 0x0000001a19027211 */ /* 0x088fe400078608ff */
[----:B------:R-:W-:Y:S01]  /*5c70*/  LEA.HI.X.SX32 R5, R24, R27, 0x1, P2 ;  /* 0x0000001b18057211 */ /* 0x000fe200010f0eff */
[----:B------:R-:W3:Y:S01]  /*5c80*/  LDL.LU R19, [R1+0x130] ;  /* 0x0001300001137983 */ /* 0x000ee20000300800 */
[----:B------:R-:W-:-:S02]  /*5c90*/  LEA R24, P0, R14, R26, 0x1 ;  /* 0x0000001a0e187211 */ /* 0x000fc400078008ff */
[-C--:B------:R-:W-:Y:S02]  /*5ca0*/  LEA.HI.X.SX32 R9, R16, R27.reuse, 0x1, P1 ;  /* 0x0000001b10097211 */ /* 0x080fe400008f0eff */
[-C--:B------:R-:W-:Y:S02]  /*5cb0*/  LEA.HI.X.SX32 R3, R25, R27.reuse, 0x1, P3 ;  /* 0x0000001b19037211 */ /* 0x080fe400018f0eff */
[----:B------:R-:W-:Y:S01]  /*5cc0*/  LEA.HI.X.SX32 R25, R14, R27, 0x1, P0 ;  /* 0x0000001b0e197211 */ /* 0x000fe200000f0eff */
[----:B------:R0:W-:Y:S04]  /*5cd0*/  STL.64 [R1+0x88], R8 ;  /* 0x0000880801007387 */ /* 0x0001e80000100a00 */
[----:B------:R-:W-:Y:S04]  /*5ce0*/  STL.64 [R1+0x80], R4 ;  /* 0x0000800401007387 */ /* 0x000fe80000100a00 */
[----:B------:R-:W-:Y:S01]  /*5cf0*/  STL.64 [R1+0x78], R2 ;  /* 0x0000780201007387 */ /* 0x000fe20000100a00 */
[----:B0-----:R-:W-:-:S03]  /*5d00*/  LEA R8, P1, R20, R26, 0x1 ;  /* 0x0000001a14087211 */ /* 0x001fc600078208ff */
[----:B------:R0:W-:Y:S01]  /*5d10*/  STL.64 [R1+0x70], R24 ;  /* 0x0000701801007387 */ /* 0x0001e20000100a00 */
[----:B------:R-:W-:-:S03]  /*5d20*/  LEA.HI.X.SX32 R9, R20, R27, 0x1, P1 ;  /* 0x0000001b14097211 */ /* 0x000fc600008f0eff */
[----:B0-----:R-:W3:Y:S04]  /*5d30*/  LDL.LU R24, [R1+0xe34] ;  /* 0x000e340001187983 */ /* 0x001ee80000300800 */
[----:B------:R-:W3:Y:S04]  /*5d40*/  LDL.LU R6, [R1+0x1b4] ;  /* 0x0001b40001067983 */ /* 0x000ee80000300800 */
[----:B------:R-:W3:Y:S04]  /*5d50*/  LDL.LU R25, [R1+0x140] ;  /* 0x0001400001197983 */ /* 0x000ee80000300800 */
[----:B------:R-:W-:Y:S04]  /*5d60*/  STL.64 [R1+0x68], R8 ;  /* 0x0000680801007387 */ /* 0x000fe80000100a00 */
[----:B------:R-:W3:Y:S01]  /*5d70*/  LDL.LU R20, [R1+0x138] ;  /* 0x0001380001147983 */ /* 0x000ee20000300800 */
[----:B----4-:R-:W-:-:S04]  /*5d80*/  LEA R4, P2, R7, R26, 0x1 ;  /* 0x0000001a07047211 */ /* 0x010fc800078408ff */
[----:B------:R-:W-:Y:S02]  /*5d90*/  LEA.HI.X.SX32 R5, R7, R27, 0x1, P2 ;  /* 0x0000001b07057211 */ /* 0x000fe400010f0eff */
[----:B------:R-:W-:-:S03]  /*5da0*/  LEA R2, P3, R15, R26, 0x1 ;  /* 0x0000001a0f027211 */ /* 0x000fc600078608ff */
[----:B------:R-:W-:Y:S01]  /*5db0*/  STL.64 [R1+0x60], R4 ;  /* 0x0000600401007387 */ /* 0x000fe20000100a00 */
[----:B------:R-:W-:-:S03]  /*5dc0*/  LEA R14, P0, R17, R26, 0x1 ;  /* 0x0000001a110e7211 */ /* 0x000fc600078008ff */
[----:B------:R-:W4:Y:S01]  /*5dd0*/  LDL.LU R7, [R1+0x134] ;  /* 0x0001340001077983 */ /* 0x000f220000300800 */
[-C--:B------:R-:W-:Y:S02]  /*5de0*/  LEA.HI.X.SX32 R3, R15, R27.reuse, 0x1, P3 ;  /* 0x0000001b0f037211 */ /* 0x080fe400018f0eff */
[----:B------:R-:W-:-:S03]  /*5df0*/  LEA.HI.X.SX32 R15, R17, R27, 0x1, P0 ;  /* 0x0000001b110f7211 */ /* 0x000fc600000f0eff */
[----:B------:R-:W-:Y:S04]  /*5e00*/  STL.64 [R1+0x58], R2 ;  /* 0x0000580201007387 */ /* 0x000fe80000100a00 */
[----:B------:R-:W4:Y:S04]  /*5e10*/  LDL.LU R16, [R1+0x1a0] ;  /* 0x0001a00001107983 */ /* 0x000f280000300800 */
[----:B------:R0:W-:Y:S04]  /*5e20*/  STL.64 [R1+0x50], R14 ;  /* 0x0000500e01007387 */ /* 0x0001e80000100a00 */
[----:B0-----:R-:W4:Y:S04]  /*5e30*/  LDL.LU R14, [R1+0x13c] ;  /* 0x00013c00010e7983 */ /* 0x001f280000300800 */
[----:B------:R-:W4:Y:S04]  /*5e40*/  LDL.LU R15, [R1+0x148] ;  /* 0x00014800010f7983 */ /* 0x000f280000300800 */
[----:B------:R-:W4:Y:S01]  /*5e50*/  LDL.LU R17, [R1+0x144] ;  /* 0x0001440001117983 */ /* 0x000f220000300800 */
[----:B--2---:R-:W-:-:S02]  /*5e60*/  LEA R8, P1, R11, R26, 0x1 ;  /* 0x0000001a0b087211 */ /* 0x004fc400078208ff */
[CC--:B-----5:R-:W-:Y:S02]  /*5e70*/  LEA R4, P2, R12.reuse, R26.reuse, 0x1 ;  /* 0x0000001a0c047211 */ /* 0x0e0fe400078408ff */
[-C--:B------:R-:W-:Y:S02]  /*5e80*/  LEA.HI.X.SX32 R9, R11, R27.reuse, 0x1, P1 ;  /* 0x0000001b0b097211 */ /* 0x080fe400008f0eff */
[CC--:B------:R-:W-:Y:S02]  /*5e90*/  LEA R2, P3, R13.reuse, R26.reuse, 0x1 ;  /* 0x0000001a0d027211 */ /* 0x0c0fe400078608ff */
[-C--:B------:R-:W-:Y:S02]  /*5ea0*/  LEA.HI.X.SX32 R5, R12, R27.reuse, 0x1, P2 ;  /* 0x0000001b0c057211 */ /* 0x080fe400010f0eff */
[----:B------:R-:W-:Y:S01]  /*5eb0*/  LEA.HI.X.SX32 R3, R13, R27, 0x1, P3 ;  /* 0x0000001b0d037211 */ /* 0x000fe200018f0eff */
[----:B------:R0:W-:Y:S04]  /*5ec0*/  STL.64 [R1+0x48], R8 ;  /* 0x0000480801007387 */ /* 0x0001e80000100a00 */
[----:B------:R1:W-:Y:S04]  /*5ed0*/  STL.64 [R1+0x40], R4 ;  /* 0x0000400401007387 */ /* 0x0003e80000100a00 */
[----:B------:R3:W-:Y:S01]  /*5ee0*/  STL.64 [R1+0x38], R2 ;  /* 0x0000380201007387 */ /* 0x0007e20000100a00 */
[----:B------:R-:W-:-:S03]  /*5ef0*/  LEA R10, P0, R22, R26, 0x1 ;  /* 0x0000001a160a7211 */ /* 0x000fc600078008ff */
[----:B------:R-:W2:Y:S01]  /*5f00*/  LDL.LU R12, [R1+0x190] ;  /* 0x00019000010c7983 */ /* 0x000ea20000300800 */
[----:B------:R-:W-:-:S03]  /*5f10*/  LEA.HI.X.SX32 R11, R22, R27, 0x1, P0 ;  /* 0x0000001b160b7211 */ /* 0x000fc600000f0eff */
[----:B------:R-:W5:Y:S01]  /*5f20*/  LDL.LU R13, [R1+0x14c] ;  /* 0x00014c00010d7983 */ /* 0x000f620000300800 */
[----:B0-----:R-:W-:-:S03]  /*5f30*/  LEA R8, P1, R23, R26, 0x1 ;  /* 0x0000001a17087211 */ /* 0x001fc600078208ff */
[----:B------:R-:W5:Y:S01]  /*5f40*/  LDL.LU R22, [R1+0x150] ;  /* 0x0001500001167983 */ /* 0x000f620000300800 */
[----:B------:R-:W-:-:S03]  /*5f50*/  LEA.HI.X.SX32 R9, R23, R27, 0x1, P1 ;  /* 0x0000001b17097211 */ /* 0x000fc600008f0eff */
[----:B------:R0:W-:Y:S04]  /*5f60*/  STL.64 [R1+0x30], R10 ;  /* 0x0000300a01007387 */ /* 0x0001e80000100a00 */
[----:B------:R-:W5:Y:S01]  /*5f70*/  LDL.LU R23, [R1+0x154] ;  /* 0x0001540001177983 */ /* 0x000f620000300800 */
[----:B-1----:R-:W-:-:S03]  /*5f80*/  LEA R4, P2, R18, R26, 0x1 ;  /* 0x0000001a12047211 */ /* 0x002fc600078408ff */
[----:B------:R1:W-:Y:S01]  /*5f90*/  STL.64 [R1+0x28], R8 ;  /* 0x0000280801007387 */ /* 0x0003e20000100a00 */
[----:B------:R-:W-:-:S03]  /*5fa0*/  LEA.HI.X.SX32 R5, R18, R27, 0x1, P2 ;  /* 0x0000001b12057211 */ /* 0x000fc600010f0eff */
[----:B------:R-:W5:Y:S01]  /*5fb0*/  LDL.LU R18, [R1+0x17c] ;  /* 0x00017c0001127983 */ /* 0x000f620000300800 */
[----:B---3--:R-:W-:-:S04]  /*5fc0*/  LEA R2, P3, R19, R26, 0x1 ;  /* 0x0000001a13027211 */ /* 0x008fc800078608ff */
[----:B------:R-:W-:Y:S01]  /*5fd0*/  LEA.HI.X.SX32 R3, R19, R27, 0x1, P3 ;  /* 0x0000001b13037211 */ /* 0x000fe200018f0eff */
[----:B------:R3:W-:Y:S04]  /*5fe0*/  STL.64 [R1+0x20], R4 ;  /* 0x0000200401007387 */ /* 0x0007e80000100a00 */
[----:B------:R-:W5:Y:S04]  /*5ff0*/  LDL.LU R19, [R1+0x174] ;  /* 0x0001740001137983 */ /* 0x000f680000300800 */
[----:B------:R4:W-:Y:S01]  /*6000*/  STL.64 [R1+0x18], R2 ;  /* 0x0000180201007387 */ /* 0x0009e20000100a00 */
[----:B0-----:R-:W-:-:S02]  /*6010*/  LEA R10, P0, R6, R26, 0x1 ;  /* 0x0000001a060a7211 */ /* 0x001fc400078008ff */
[CC--:B-1----:R-:W-:Y:S02]  /*6020*/  LEA R8, P1, R25.reuse, R26.reuse, 0x1 ;  /* 0x0000001a19087211 */ /* 0x0c2fe400078208ff */
[-C--:B------:R-:W-:Y:S02]  /*6030*/  LEA.HI.X.SX32 R11, R6, R27.reuse, 0x1, P0 ;  /* 0x0000001b060b7211 */ /* 0x080fe400000f0eff */
[-C--:B------:R-:W-:Y:S02]  /*6040*/  LEA.HI.X.SX32 R9, R25, R27.reuse, 0x1, P1 ;  /* 0x0000001b19097211 */ /* 0x080fe400008f0eff */
[CC--:B---3--:R-:W-:Y:S01]  /*6050*/  LEA R4, P2, R20.reuse, R26.reuse, 0x1 ;  /* 0x0000001a14047211 */ /* 0x0c8fe200078408ff */
[----:B------:R-:W-:Y:S03]  /*6060*/  STL.64 [R1+0x10], R10 ;  /* 0x0000100a01007387 */ /* 0x000fe60000100a00 */
[----:B------:R-:W-:Y:S01]  /*6070*/  LEA.HI.X.SX32 R5, R20, R27, 0x1, P2 ;  /* 0x0000001b14057211 */ /* 0x000fe200010f0eff */
[----:B------:R-:W3:Y:S04]  /*6080*/  LDL.LU R25, [R1+0x16c] ;  /* 0x00016c0001197983 */ /* 0x000ee80000300800 */
[----:B------:R-:W-:Y:S04]  /*6090*/  STL.64 [R1+0x8], R8 ;  /* 0x0000080801007387 */ /* 0x000fe80000100a00 */
[----:B------:R-:W3:Y:S01]  /*60a0*/  LDL.LU R20, [R1+0x164] ;  /* 0x0001640001147983 */ /* 0x000ee20000300800 */
[----:B----4-:R-:W-:-:S04]  /*60b0*/  LEA R2, P3, R7, R26, 0x1 ;  /* 0x0000001a07027211 */ /* 0x010fc800078608ff */
[----:B------:R-:W-:Y:S01]  /*60c0*/  LEA.HI.X.SX32 R3, R7, R27, 0x1, P3 ;  /* 0x0000001b07037211 */ /* 0x000fe200018f0eff */
[----:B------:R-:W-:Y:S04]  /*60d0*/  STL.64 [R1], R4 ;  /* 0x0000000401007387 */ /* 0x000fe80000100a00 */
[----:B------:R0:W-:Y:S02]  /*60e0*/  STL.64 [R1+0x130], R2 ;  /* 0x0001300201007387 */ /* 0x0001e40000100a00 */
[----:B0-----:R-:W-:-:S04]  /*60f0*/  LEA R2, P0, R16, R26, 0x1 ;  /* 0x0000001a10027211 */ /* 0x001fc800078008ff */
[-C--:B------:R-:W-:Y:S02]  /*6100*/  LEA.HI.X.SX32 R3, R16, R27.reuse, 0x1, P0 ;  /* 0x0000001b10037211 */ /* 0x080fe400000f0eff */
[CC--:B------:R-:W-:Y:S02]  /*6110*/  LEA R8, P1, R14.reuse, R26.reuse, 0x1 ;  /* 0x0000001a0e087211 */ /* 0x0c0fe400078208ff */
[-C--:B------:R-:W-:Y:S02]  /*6120*/  LEA R4, P2, R15, R26.reuse, 0x1 ;  /* 0x0000001a0f047211 */ /* 0x080fe400078408ff */
[----:B------:R-:W-:Y:S02]  /*6130*/  LEA R6, P3, R17, R26, 0x1 ;  /* 0x0000001a11067211 */ /* 0x000fe400078608ff */
[-C--:B------:R-:W-:Y:S01]  /*6140*/  LEA.HI.X.SX32 R5, R15, R27.reuse, 0x1, P2 ;  /* 0x0000001b0f057211 */ /* 0x080fe200010f0eff */
[----:B------:R-:W-:Y:S01]  /*6150*/  STL [R1+0xd0c], R3 ;  /* 0x000d0c0301007387 */ /* 0x000fe20000100800 */
[----:B------:R-:W-:-:S02]  /*6160*/  LEA.HI.X.SX32 R9, R14, R27, 0x1, P1 ;  /* 0x0000001b0e097211 */ /* 0x000fc400008f0eff */
[----:B------:R-:W-:Y:S01]  /*6170*/  LEA.HI.X.SX32 R7, R17, R27, 0x1, P3 ;  /* 0x0000001b11077211 */ /* 0x000fe200018f0eff */
[----:B------:R-:W-:Y:S04]  /*6180*/  STL [R1+0xd10], R2 ;  /* 0x000d100201007387 */ /* 0x000fe80000100800 */
[----:B------:R-:W-:Y:S04]  /*6190*/  STL [R1+0xd14], R5 ;  /* 0x000d140501007387 */ /* 0x000fe80000100800 */
[----:B------:R-:W-:Y:S04]  /*61a0*/  STL [R1+0xd18], R4 ;  /* 0x000d180401007387 */ /* 0x000fe80000100800 */
[----:B------:R-:W-:Y:S04]  /*61b0*/  STL.64 [R1+0x138], R8 ;  /* 0x0001380801007387 */ /* 0x000fe80000100a00 */
[----:B------:R2:W-:Y:S01]  /*61c0*/  STL.64 [R1+0x140], R6 ;  /* 0x0001400601007387 */ /* 0x0005e20000100a00 */
[----:B------:R-:W-:Y:S01]  /*61d0*/  IMAD R28, R21, 0x2, R28 ;  /* 0x00000002151c7824 */ /* 0x000fe200078e021c */
[----:B--2---:R-:W-:-:S02]  /*61e0*/  LEA R6, P0, R12, R26, 0x1 ;  /* 0x0000001a0c067211 */ /* 0x004fc400078008ff */
[CC--:B-----5:R-:W-:Y:S02]  /*61f0*/  LEA R2, P1, R13.reuse, R26.reuse, 0x1 ;  /* 0x0000001a0d027211 */ /* 0x0e0fe400078208ff */
[-C--:B------:R-:W-:Y:S02]  /*6200*/  LEA.HI.X.SX32 R7, R12, R27.reuse, 0x1, P0 ;  /* 0x0000001b0c077211 */ /* 0x080fe400000f0eff */
[CC--:B------:R-:W-:Y:S02]  /*6210*/  LEA R8, P2, R22.reuse, R26.reuse, 0x1 ;  /* 0x0000001a16087211 */ /* 0x0c0fe400078408ff */
[-C--:B------:R-:W-:Y:S02]  /*6220*/  LEA.HI.X.SX32 R3, R13, R27.reuse, 0x1, P1 ;  /* 0x0000001b0d037211 */ /* 0x080fe400008f0eff */
[----:B------:R-:W-:Y:S01]  /*6230*/  LEA.HI.X.SX32 R9, R22, R27, 0x1, P2 ;  /* 0x0000001b16097211 */ /* 0x000fe200010f0eff */
[----:B------:R-:W-:Y:S04]  /*6240*/  STL [R1+0xd1c], R7 ;  /* 0x000d1c0701007387 */ /* 0x000fe80000100800 */
[----:B------:R-:W-:Y:S04]  /*6250*/  STL [R1+0xd20], R6 ;  /* 0x000d200601007387 */ /* 0x000fe80000100800 */
[----:B------:R-:W-:Y:S04]  /*6260*/  STL [R1+0xd24], R9 ;  /* 0x000d240901007387 */ /* 0x000fe80000100800 */
[----:B------:R-:W-:Y:S01]  /*6270*/  STL [R1+0xd28], R8 ;  /* 0x000d280801007387 */ /* 0x000fe20000100800 */
[----:B------:R-:W-:-:S03]  /*6280*/  LEA R10, P1, R18, R26, 0x1 ;  /* 0x0000001a120a7211 */ /* 0x000fc600078208ff */
[----:B------:R0:W-:Y:S01]  /*6290*/  STL.64 [R1+0x148], R2 ;  /* 0x0001480201007387 */ /* 0x0001e20000100a00 */
[----:B------:R-:W-:Y:S02]  /*62a0*/  LEA.HI.X.SX32 R11, R18, R27, 0x1, P1 ;  /* 0x0000001b120b7211 */ /* 0x000fe400008f0eff */
[----:B0-----:R-:W-:-:S03]  /*62b0*/  LEA R2, P0, R23, R26, 0x1 ;  /* 0x0000001a17027211 */ /* 0x001fc600078008ff */
[----:B------:R-:W-:Y:S01]  /*62c0*/  STL [R1+0xd2c], R11 ;  /* 0x000d2c0b01007387 */ /* 0x000fe20000100800 */
[----:B------:R-:W-:-:S03]  /*62d0*/  LEA.HI.X.SX32 R3, R23, R27, 0x1, P0 ;  /* 0x0000001b17037211 */ /* 0x000fc600000f0eff */
[----:B------:R-:W-:Y:S04]  /*62e0*/  STL [R1+0xd30], R10 ;  /* 0x000d300a01007387 */ /* 0x000fe80000100800 */
[----:B------:R0:W-:Y:S01]  /*62f0*/  STL.64 [R1+0x150], R2 ;  /* 0x0001500201007387 */ /* 0x0001e20000100a00 */
[----:B------:R-:W-:Y:S02]  /*6300*/  LEA R12, P2, R19, R26, 0x1 ;  /* 0x0000001a130c7211 */ /* 0x000fe400078408ff */
[----:B0-----:R-:W-:-:S05]  /*6310*/  LEA R3, R21, R24, 0x1 ;  /* 0x0000001815037211 */ /* 0x001fca00078e08ff */
[----:B------:R-:W-:-:S05]  /*6320*/  IMAD R3, R21, 0x2, R3 ;  /* 0x0000000215037824 */ /* 0x000fca00078e0203 */
[----:B------:R-:W-:Y:S02]  /*6330*/  LEA R3, R21, R3, 0x1 ;  /* 0x0000000315037211 */ /* 0x000fe400078e08ff */
[-C--:B------:R-:W-:Y:S02]  /*6340*/  LEA.HI.X.SX32 R13, R19, R27.reuse, 0x1, P2 ;  /* 0x0000001b130d7211 */ /* 0x080fe400010f0eff */
[-C--:B---3--:R-:W-:Y:S01]  /*6350*/  LEA R14, P0, R25, R26.reuse, 0x1 ;  /* 0x0000001a190e7211 */ /* 0x088fe200078008ff */
[----:B------:R-:W-:Y:S01]  /*6360*/  IMAD R3, R21, 0x2, R3 ;  /* 0x0000000215037824 */ /* 0x000fe200078e0203 */
[-C--:B------:R-:W-:Y:S02]  /*6370*/  LEA R18, P2, R24, R26.reuse, 0x1 ;  /* 0x0000001a18127211 */ /* 0x080fe400078408ff */
[-C--:B------:R-:W-:Y:S02]  /*6380*/  LEA.HI.X.SX32 R15, R25, R27.reuse, 0x1, P0 ;  /* 0x0000001b190f7211 */ /* 0x080fe400000f0eff */
[----:B------:R-:W-:Y:S01]  /*6390*/  LEA R16, P1, R20, R26, 0x1 ;  /* 0x0000001a14107211 */ /* 0x000fe200078208ff */
[----:B------:R-:W-:Y:S01]  /*63a0*/  STL [R1+0xd34], R13 ;  /* 0x000d340d01007387 */ /* 0x000fe20000100800 */
[----:B------:R-:W-:-:S02]  /*63b0*/  LEA.HI.X.SX32 R19, R24, R27, 0x1, P2 ;  /* 0x0000001b18137211 */ /* 0x000fc400010f0eff */
[----:B------:R-:W-:Y:S01]  /*63c0*/  LEA.HI.X.SX32 R17, R20, R27, 0x1, P1 ;  /* 0x0000001b14117211 */ /* 0x000fe200008f0eff */
[----:B------:R-:W-:Y:S01]  /*63d0*/  STL [R1+0xd38], R12 ;  /* 0x000d380c01007387 */ /* 0x000fe20000100800 */
[----:B------:R-:W-:-:S03]  /*63e0*/  LEA R20, P0, R3, R26, 0x1 ;  /* 0x0000001a03147211 */ /* 0x000fc600078008ff */
[----:B------:R-:W-:Y:S01]  /*63f0*/  STL [R1+0xd3c], R15 ;  /* 0x000d3c0f01007387 */ /* 0x000fe20000100800 */
[----:B------:R-:W-:-:S03]  /*6400*/  LEA.HI.X.SX32 R21, R3, R27, 0x1, P0 ;  /* 0x0000001b03157211 */ /* 0x000fc600000f0eff */
[----:B------:R-:W-:Y:S01]  /*6410*/  STL [R1+0xd40], R14 ;  /* 0x000d400e01007387 */ /* 0x000fe20000100800 */
[----:B------:R-:W-:-:S03]  /*6420*/  LEA R22, P1, R0, R26, 0x1 ;  /* 0x0000001a00167211 */ /* 0x000fc600078208ff */
[----:B------:R-:W-:Y:S04]  /*6430*/  STL [R1+0xd44], R17 ;  /* 0x000d441101007387 */ /* 0x000fe80000100800 */
[----:B------:R-:W-:Y:S04]  /*6440*/  STL [R1+0xd48], R16 ;  /* 0x000d481001007387 */ /* 0x000fe80000100800 */
[----:B------:R-:W-:Y:S01]  /*6450*/  STL [R1+0xd4c], R19 ;  /* 0x000d4c1301007387 */ /* 0x000fe20000100800 */
[----:B------:R-:W-:-:S03]  /*6460*/  LEA.HI.X.SX32 R23, R0, R27, 0x1, P1 ;  /* 0x0000001b00177211 */ /* 0x000fc600008f0eff */
[----:B------:R-:W-:Y:S04]  /*6470*/  STL [R1+0xd50], R18 ;  /* 0x000d501201007387 */ /* 0x000fe80000100800 */
[----:B------:R-:W2:Y:S04]  /*6480*/  LDL.LU R5, [R1+0x4b0] ;  /* 0x0004b00001057983 */ /* 0x000ea80000300800 */
[----:B------:R-:W-:Y:S04]  /*6490*/  STL [R1+0xd54], R21 ;  /* 0x000d541501007387 */ /* 0x000fe80000100800 */
[----:B------:R0:W-:Y:S04]  /*64a0*/  STL [R1+0xd58], R20 ;  /* 0x000d581401007387 */ /* 0x0001e80000100800 */
[----:B------:R-:W2:Y:S04]  /*64b0*/  LDL.LU R0, [R1+0xe30] ;  /* 0x000e300001007983 */ /* 0x000ea80000300800 */
[----:B------:R-:W3:Y:S04]  /*64c0*/  LDL.LU R3, [R1+0x4a0] ;  /* 0x0004a00001037983 */ /* 0x000ee80000300800 */
[----:B0-----:R-:W4:Y:S04]  /*64d0*/  LDL.LU R20, [R1+0x460] ;  /* 0x0004600001147983 */ /* 0x001f280000300800 */
[----:B------:R-:W5:Y:S04]  /*64e0*/  LDL.LU R21, [R1+0x450] ;  /* 0x0004500001157983 */ /* 0x000f680000300800 */
[----:B------:R-:W4:Y:S04]  /*64f0*/  LDL.LU R18, [R1+0x440] ;  /* 0x0004400001127983 */ /* 0x000f280000300800 */
[----:B------:R-:W4:Y:S04]  /*6500*/  LDL.LU R19, [R1+0x430] ;  /* 0x0004300001137983 */ /* 0x000f280000300800 */
[----:B------:R-:W4:Y:S04]  /*6510*/  LDL.LU R16, [R1+0x424] ;  /* 0x0004240001107983 */ /* 0x000f280000300800 */
[----:B------:R-:W4:Y:S04]  /*6520*/  LDL.LU R17, [R1+0x418] ;  /* 0x0004180001117983 */ /* 0x000f280000300800 */
[----:B------:R-:W4:Y:S04]  /*6530*/  LDL.LU R7, [R1+0x40c] ;  /* 0x00040c0001077983 */ /* 0x000f280000300800 */
[----:B------:R-:W5:Y:S04]  /*6540*/  LDL.LU R14, [R1+0x400] ;  /* 0x00040000010e7983 */ /* 0x000f680000300800 */
[----:B------:R-:W5:Y:S04]  /*6550*/  LDL.LU R15, [R1+0x3f4] ;  /* 0x0003f400010f7983 */ /* 0x000f680000300800 */
[----:B------:R-:W5:Y:S04]  /*6560*/  LDL.LU R12, [R1+0x3e8] ;  /* 0x0003e800010c7983 */ /* 0x000f680000300800 */
[----:B------:R-:W5:Y:S04]  /*6570*/  LDL.LU R13, [R1+0x3dc] ;  /* 0x0003dc00010d7983 */ /* 0x000f680000300800 */
[----:B------:R-:W5:Y:S04]  /*6580*/  LDL.LU R10, [R1+0x3d0] ;  /* 0x0003d000010a7983 */ /* 0x000f680000300800 */
[----:B------:R-:W5:Y:S04]  /*6590*/  LDL.LU R11, [R1+0x3c4] ;  /* 0x0003c400010b7983 */ /* 0x000f680000300800 */
[----:B------:R-:W5:Y:S04]  /*65a0*/  LDL.LU R8, [R1+0x3b8] ;  /* 0x0003b80001087983 */ /* 0x000f680000300800 */
[----:B------:R-:W5:Y:S04]  /*65b0*/  LDL.LU R6, [R1+0x3ac] ;  /* 0x0003ac0001067983 */ /* 0x000f680000300800 */
[----:B------:R-:W5:Y:S01]  /*65c0*/  LDL.LU R2, [R1+0x3a0] ;  /* 0x0003a00001027983 */ /* 0x000f620000300800 */
[----:B------:R-:W0:Y:S01]  /*65d0*/  S2UR UR5, SR_CgaCtaId ;  /* 0x00000000000579c3 */ /* 0x000e220000008800 */
[CC--:B------:R-:W-:Y:S01]  /*65e0*/  LEA R24, P2, R29.reuse, R26.reuse, 0x1 ;  /* 0x0000001a1d187211 */ /* 0x0c0fe200078408ff */
[----:B------:R-:W-:Y:S01]  /*65f0*/  UMOV UR4, 0x400 ;  /* 0x0000040000047882 */ /* 0x000fe20000000000 */
[----:B------:R-:W-:Y:S01]  /*6600*/  LEA R26, P3, R28, R26, 0x1 ;  /* 0x0000001a1c1a7211 */ /* 0x000fe200078608ff */
[----:B------:R-:W5:Y:S01]  /*6610*/  LDL.LU R4, [R1+0x394] ;  /* 0x0003940001047983 */ /* 0x000f620000300800 */
[----:B------:R-:W-:-:S03]  /*6620*/  LEA.HI.X.SX32 R25, R29, R27, 0x1, P2 ;  /* 0x0000001b1d197211 */ /* 0x000fc600010f0eff */
[----:B------:R1:W-:Y:S01]  /*6630*/  STL [R1+0xd5c], R23 ;  /* 0x000d5c1701007387 */ /* 0x0003e20000100800 */
[----:B------:R-:W-:-:S03]  /*6640*/  LEA.HI.X.SX32 R27, R28, R27, 0x1, P3 ;  /* 0x0000001b1c1b7211 */ /* 0x000fc600018f0eff */
[----:B-1----:R-:W5:Y:S04]  /*6650*/  LDL.LU R23, [R1+0x470] ;  /* 0x0004700001177983 */ /* 0x002f680000300800 */
[----:B------:R1:W-:Y:S01]  /*6660*/  STL [R1+0xd60], R22 ;  /* 0x000d601601007387 */ /* 0x0003e20000100800 */
[----:B0-----:R-:W-:-:S03]  /*6670*/  ULEA UR4, UR5, UR4, 0x18 ;  /* 0x0000000405047291 */ /* 0x001fc6000f8ec0ff */
[----:B-1----:R-:W5:Y:S04]  /*6680*/  LDL.LU R22, [R1+0x480] ;  /* 0x0004800001167983 */ /* 0x002f680000300800 */
[----:B------:R-:W5:Y:S04]  /*6690*/  LDL.LU R29, [R1+0x490] ;  /* 0x00049000011d7983 */ /* 0x000f680000300800 */
[----:B------:R-:W-:Y:S04]  /*66a0*/  STL [R1+0xd64], R25 ;  /* 0x000d641901007387 */ /* 0x000fe80000100800 */
[----:B------:R-:W-:Y:S04]  /*66b0*/  STL [R1+0xd68], R24 ;  /* 0x000d681801007387 */ /* 0x000fe80000100800 */
[----:B------:R-:W-:Y:S04]  /*66c0*/  STL [R1+0xd6c], R27 ;  /* 0x000d6c1b01007387 */ /* 0x000fe80000100800 */
[----:B------:R-:W-:Y:S04]  /*66d0*/  STL [R1+0xd70], R26 ;  /* 0x000d701a01007387 */ /* 0x000fe80000100800 */
[----:B------:R-:W5:Y:S04]  /*66e0*/  LDL.LU R9, [R1+0x388] ;  /* 0x0003880001097983 */ /* 0x000f680000300800 */
[----:B--2---:R0:W-:Y:S04]  /*66f0*/  STS.U16 [R0+UR4], R5 ;  /* 0x0000000500007988 */ /* 0x0041e80008000404 */
[----:B0-----:R-:W2:Y:S04]  /*6700*/  LDL.LU R5, [R1+0x37c] ;  /* 0x00037c0001057983 */ /* 0x001ea80000300800 */
[----:B---3--:R0:W-:Y:S04]  /*6710*/  STS.U16 [R0+UR4+0x1000], R3 ;  /* 0x0010000300007988 */ /* 0x0081e80008000404 */
[----:B0-----:R-:W3:Y:S04]  /*6720*/  LDL.LU R3, [R1+0x370] ;  /* 0x0003700001037983 */ /* 0x001ee80000300800 */
[----:B----4-:R0:W-:Y:S04]  /*6730*/  STS.U16 [R0+UR4+0xb000], R7 ;  /* 0x00b0000700007988 */ /* 0x0101e80008000404 */
[----:B0-----:R-:W4:Y:S04]  /*6740*/  LDL.LU R7, [R1+0x364] ;  /* 0x0003640001077983 */ /* 0x001f280000300800 */
[----:B------:R-:W3:Y:S04]  /*6750*/  LDL.LU R28, [R1+0x358] ;  /* 0x00035800011c7983 */ /* 0x000ee80000300800 */
[----:B------:R-:W3:Y:S04]  /*6760*/  LDL.LU R24, [R1+0x34c] ;  /* 0x00034c0001187983 */ /* 0x000ee80000300800 */
[----:B-----5:R0:W-:Y:S04]  /*6770*/  STS.U16 [R0+UR4+0x14000], R2 ;  /* 0x0140000200007988 */ /* 0x0201e80008000404 */
[----:B0-----:R-:W5:Y:S04]  /*6780*/  LDL.LU R2, [R1+0x340] ;  /* 0x0003400001027983 */ /* 0x001f680000300800 */
[----:B------:R0:W-:Y:S04]  /*6790*/  STS.U16 [R0+UR4+0x13000], R6 ;  /* 0x0130000600007988 */ /* 0x0001e80008000404 */
[----:B------:R-:W4:Y:S04]  /*67a0*/  LDL.LU R25, [R1+0x334] ;  /* 0x0003340001197983 */ /* 0x000f280000300800 */
[----:B------:R1:W-:Y:S04]  /*67b0*/  STS.U16 [R0+UR4+0x15000], R4 ;  /* 0x0150000400007988 */ /* 0x0003e80008000404 */
[----:B0-----:R-:W4:Y:S04]  /*67c0*/  LDL.LU R6, [R1+0x328] ;  /* 0x0003280001067983 */ /* 0x001f280000300800 */
[----:B-1----:R-:W5:Y:S04]  /*67d0*/  LDL.LU R4, [R1+0x31c] ;  /* 0x00031c0001047983 */ /* 0x002f680000300800 */
[----:B------:R-:W-:Y:S04]  /*67e0*/  STS.U16 [R0+UR4+0x3000], R22 ;  /* 0x0030001600007988 */ /* 0x000fe80008000404 */
        /* <DEDUP_REMOVED lines=16> */
[----:B--2---:R0:W-:Y:S04]  /*68f0*/  STS.U16 [R0+UR4+0x17000], R5 ;  /* 0x0170000500007988 */ /* 0x0041e80008000404 */
[----:B0-----:R-:W2:Y:S04]  /*6900*/  LDL.LU R5, [R1+0x310] ;  /* 0x0003100001057983 */ /* 0x001ea80000300800 */
[----:B------:R-:W2:Y:S04]  /*6910*/  LDL.LU R29, [R1+0x304] ;  /* 0x00030400011d7983 */ /* 0x000ea80000300800 */
[----:B------:R-:W2:Y:S04]  /*6920*/  LDL.LU R22, [R1+0x2f8] ;  /* 0x0002f80001167983 */ /* 0x000ea80000300800 */
[----:B------:R-:W2:Y:S04]  /*6930*/  LDL.LU R23, [R1+0x2ec] ;  /* 0x0002ec0001177983 */ /* 0x000ea80000300800 */
[----:B------:R-:W2:Y:S04]  /*6940*/  LDL.LU R20, [R1+0x2e0] ;  /* 0x0002e00001147983 */ /* 0x000ea80000300800 */
[----:B------:R-:W2:Y:S04]  /*6950*/  LDL.LU R21, [R1+0x2d4] ;  /* 0x0002d40001157983 */ /* 0x000ea80000300800 */
[----:B------:R-:W2:Y:S04]  /*6960*/  LDL.LU R18, [R1+0x2c8] ;  /* 0x0002c80001127983 */ /* 0x000ea80000300800 */
[----:B------:R-:W2:Y:S04]  /*6970*/  LDL.LU R19, [R1+0x2bc] ;  /* 0x0002bc0001137983 */ /* 0x000ea80000300800 */
[----:B------:R-:W2:Y:S04]  /*6980*/  LDL.LU R16, [R1+0x2b0] ;  /* 0x0002b00001107983 */ /* 0x000ea80000300800 */
[----:B---3--:R0:W-:Y:S04]  /*6990*/  STS.U16 [R0+UR4+0x18000], R3 ;  /* 0x0180000300007988 */ /* 0x0081e80008000404 */
[----:B------:R-:W3:Y:S04]  /*69a0*/  LDL.LU R17, [R1+0x2a4] ;  /* 0x0002a40001117983 */ /* 0x000ee80000300800 */
[----:B0-----:R-:W3:Y:S04]  /*69b0*/  LDL.LU R3, [R1+0x298] ;  /* 0x0002980001037983 */ /* 0x001ee80000300800 */
[----:B------:R-:W3:Y:S04]  /*69c0*/  LDL.LU R14, [R1+0x28c] ;  /* 0x00028c00010e7983 */ /* 0x000ee80000300800 */
[----:B------:R-:W3:Y:S04]  /*69d0*/  LDL.LU R15, [R1+0x280] ;  /* 0x00028000010f7983 */ /* 0x000ee80000300800 */
[----:B------:R-:W3:Y:S04]  /*69e0*/  LDL.LU R12, [R1+0x274] ;  /* 0x00027400010c7983 */ /* 0x000ee80000300800 */
[----:B------:R-:W3:Y:S04]  /*69f0*/  LDL.LU R13, [R1+0x268] ;  /* 0x00026800010d7983 */ /* 0x000ee80000300800 */
[----:B------:R-:W3:Y:S04]  /*6a00*/  LDL.LU R10, [R1+0x25c] ;  /* 0x00025c00010a7983 */ /* 0x000ee80000300800 */
[----:B------:R-:W3:Y:S04]  /*6a10*/  LDL.LU R11, [R1+0x250] ;  /* 0x00025000010b7983 */ /* 0x000ee80000300800 */
[----:B------:R-:W3:Y:S04]  /*6a20*/  LDL.LU R8, [R1+0x244] ;  /* 0x0002440001087983 */ /* 0x000ee80000300800 */
[----:B----4-:R0:W-:Y:S04]  /*6a30*/  STS.U16 [R0+UR4+0x19000], R7 ;  /* 0x0190000700007988 */ /* 0x0101e80008000404 */
[----:B------:R-:W4:Y:S04]  /*6a40*/  LDL.LU R9, [R1+0x240] ;  /* 0x0002400001097983 */ /* 0x000f280000300800 */
[----:B-----5:R1:W-:Y:S04]  /*6a50*/  STS.U16 [R0+UR4+0x1c000], R2 ;  /* 0x01c0000200007988 */ /* 0x0203e80008000404 */
[----:B0-----:R-:W5:Y:S04]  /*6a60*/  LDL.LU R7, [R1+0x23c] ;  /* 0x00023c0001077983 */ /* 0x001f680000300800 */
[----:B-1----:R-:W4:Y:S04]  /*6a70*/  LDL.LU R2, [R1+0x238] ;  /* 0x0002380001027983 */ /* 0x002f280000300800 */
[----:B------:R0:W-:Y:S04]  /*6a80*/  STS.U16 [R0+UR4+0x1e000], R6 ;  /* 0x01e0000600007988 */ /* 0x0001e80008000404 */
[----:B------:R1:W-:Y:S04]  /*6a90*/  STS.U16 [R0+UR4+0x1f000], R4 ;  /* 0x01f0000400007988 */ /* 0x0003e80008000404 */
[----:B0-----:R-:W4:Y:S04]  /*6aa0*/  LDL.LU R6, [R1+0x234] ;  /* 0x0002340001067983 */ /* 0x001f280000300800 */
[----:B-1----:R-:W4:Y:S04]  /*6ab0*/  LDL.LU R4, [R1+0x230] ;  /* 0x0002300001047983 */ /* 0x002f280000300800 */
[----:B------:R-:W-:Y:S04]  /*6ac0*/  STS.U16 [R0+UR4+0x1a000], R28 ;  /* 0x01a0001c00007988 */ /* 0x000fe80008000404 */
[----:B------:R-:W-:Y:S04]  /*6ad0*/  STS.U16 [R0+UR4+0x1b000], R24 ;  /* 0x01b0001800007988 */ /* 0x000fe80008000404 */
[----:B------:R-:W-:Y:S04]  /*6ae0*/  STS.U16 [R0+UR4+0x1d000], R25 ;  /* 0x01d0001900007988 */ /* 0x000fe80008000404 */
[----:B--2---:R0:W-:Y:S04]  /*6af0*/  STS.U16 [R0+UR4+0x20000], R5 ;  /* 0x0200000500007988 */ /* 0x0041e80008000404 */
[----:B0-----:R-:W2:Y:S04]  /*6b00*/  LDL.LU R5, [R1+0x22c] ;  /* 0x00022c0001057983 */ /* 0x001ea80000300800 */
[----:B------:R-:W-:Y:S04]  /*6b10*/  STS.U16 [R0+UR4+0x21000], R29 ;  /* 0x0210001d00007988 */ /* 0x000fe80008000404 */
[----:B---3--:R0:W-:Y:S04]  /*6b20*/  STS.U16 [R0+UR4+0x2a000], R3 ;  /* 0x02a0000300007988 */ /* 0x0081e80008000404 */
[----:B0-----:R-:W3:Y:S04]  /*6b30*/  LDL.LU R3, [R1+0x228] ;  /* 0x0002280001037983 */ /* 0x001ee80000300800 */
[----:B------:R-:W3:Y:S04]  /*6b40*/  LDL.LU R28, [R1+0x224] ;  /* 0x00022400011c7983 */ /* 0x000ee80000300800 */
[----:B------:R-:W3:Y:S04]  /*6b50*/  LDL.LU R24, [R1+0x220] ;  /* 0x0002200001187983 */ /* 0x000ee80000300800 */
[----:B------:R-:W3:Y:S04]  /*6b60*/  LDL.LU R29, [R1+0x21c] ;  /* 0x00021c00011d7983 */ /* 0x000ee80000300800 */
[----:B------:R-:W3:Y:S04]  /*6b70*/  LDL.LU R25, [R1+0x218] ;  /* 0x0002180001197983 */ /* 0x000ee80000300800 */
[----:B-----5:R0:W-:Y:S04]  /*6b80*/  STS.U16 [R0+UR4+0x33000], R7 ;  /* 0x0330000700007988 */ /* 0x0201e80008000404 */
[----:B----4-:R1:W-:Y:S04]  /*6b90*/  STS.U16 [R0+UR4+0x34000], R2 ;  /* 0x0340000200007988 */ /* 0x0103e80008000404 */
[----:B0-----:R-:W4:Y:S04]  /*6ba0*/  LDL.LU R7, [R1+0x214] ;  /* 0x0002140001077983 */ /* 0x001f280000300800 */
[----:B-1----:R-:W5:Y:S04]  /*6bb0*/  LDL.LU R2, [R1+0x210] ;  /* 0x0002100001027983 */ /* 0x002f680000300800 */
[----:B------:R0:W-:Y:S04]  /*6bc0*/  STS.U16 [R0+UR4+0x22000], R22 ;  /* 0x0220001600007988 */ /* 0x0001e80008000404 */
[----:B------:R1:W-:Y:S04]  /*6bd0*/  STS.U16 [R0+UR4+0x23000], R23 ;  /* 0x0230001700007988 */ /* 0x0003e80008000404 */
[----:B------:R1:W-:Y:S04]  /*6be0*/  STS.U16 [R0+UR4+0x24000], R20 ;  /* 0x0240001400007988 */ /* 0x0003e80008000404 */
[----:B0-----:R-:W5:Y:S04]  /*6bf0*/  LDL.LU R22, [R1+0x20c] ;  /* 0x00020c0001167983 */ /* 0x001f680000300800 */
[----:B-1----:R-:W5:Y:S04]  /*6c00*/  LDL.LU R23, [R1+0x4ac] ;  /* 0x0004ac0001177983 */ /* 0x002f680000300800 */
[----:B------:R0:W-:Y:S04]  /*6c10*/  STS.U16 [R0+UR4+0x25000], R21 ;  /* 0x0250001500007988 */ /* 0x0001e80008000404 */
[----:B------:R-:W5:Y:S04]  /*6c20*/  LDL.LU R20, [R1+0x49c] ;  /* 0x00049c0001147983 */ /* 0x000f680000300800 */
[----:B------:R1:W-:Y:S04]  /*6c30*/  STS.U16 [R0+UR4+0x26000], R18 ;  /* 0x0260001200007988 */ /* 0x0003e80008000404 */
[----:B0-----:R-:W5:Y:S04]  /*6c40*/  LDL.LU R21, [R1+0x48c] ;  /* 0x00048c0001157983 */ /* 0x001f680000300800 */
[----:B------:R0:W-:Y:S04]  /*6c50*/  STS.U16 [R0+UR4+0x27000], R19 ;  /* 0x0270001300007988 */ /* 0x0001e80008000404 */
[----:B-1----:R-:W5:Y:S04]  /*6c60*/  LDL.LU R18, [R1+0x47c] ;  /* 0x00047c0001127983 */ /* 0x002f680000300800 */
        /* <DEDUP_REMOVED lines=24> */
[----:B0-----:R-:W5:Y:S04]  /*6df0*/  LDL.LU R6, [R1+0x3cc] ;  /* 0x0003cc0001067983 */ /* 0x001f680000300800 */
[----:B--2---:R0:W-:Y:S04]  /*6e00*/  STS.U16 [R0+UR4+0x37000], R5 ;  /* 0x0370000500007988 */ /* 0x0041e80008000404 */
[----:B0-----:R-:W2:Y:S04]  /*6e10*/  LDL.LU R5, [R1+0x3c0] ;  /* 0x0003c00001057983 */ /* 0x001ea80000300800 */
[----:B---3--:R0:W-:Y:S04]  /*6e20*/  STS.U16 [R0+UR4+0x38000], R3 ;  /* 0x0380000300007988 */ /* 0x0081e80008000404 */
[----:B0-----:R-:W3:Y:S04]  /*6e30*/  LDL.LU R3, [R1+0x3b4] ;  /* 0x0003b40001037983 */ /* 0x001ee80000300800 */
[----:B----4-:R0:W-:Y:S04]  /*6e40*/  STS.U16 [R0+UR4+0x3d000], R7 ;  /* 0x03d0000700007988 */ /* 0x0101e80008000404 */
[----:B-----5:R1:W-:Y:S04]  /*6e50*/  STS.U16 [R0+UR4+0x3e000], R2 ;  /* 0x03e0000200007988 */ /* 0x0203e80008000404 */
[----:B0-----:R-:W4:Y:S04]  /*6e60*/  LDL.LU R7, [R1+0x3a8] ;  /* 0x0003a80001077983 */ /* 0x001f280000300800 */
[----:B-1----:R-:W5:Y:S04]  /*6e70*/  LDL.LU R2, [R1+0x39c] ;  /* 0x00039c0001027983 */ /* 0x002f680000300800 */
[----:B------:R0:W-:Y:S04]  /*6e80*/  STS.U16 [R0+UR4+0x3b000], R29 ;  /* 0x03b0001d00007988 */ /* 0x0001e80008000404 */
[----:B------:R-:W-:Y:S01]  /*6e90*/  STS.U16 [R0+UR4+0x39000], R28 ;  /* 0x0390001c00007988 */ /* 0x000fe20008000404 */
[----:B0-----:R-:W-:-:S03]  /*6ea0*/  LOP3.LUT R29, R0, 0x20, RZ, 0x3c, !PT ;  /* 0x00000020001d7812 */ /* 0x001fc600078e3cff */
[----:B------:R-:W-:Y:S04]  /*6eb0*/  STS.U16 [R0+UR4+0x3a000], R24 ;  /* 0x03a0001800007988 */ /* 0x000fe80008000404 */
[----:B------:R-:W-:Y:S04]  /*6ec0*/  STS.U16 [R0+UR4+0x3c000], R25 ;  /* 0x03c0001900007988 */ /* 0x000fe80008000404 */
[----:B------:R-:W-:Y:S04]  /*6ed0*/  STS.U16 [R0+UR4+0x3f000], R22 ;  /* 0x03f0001600007988 */ /* 0x000fe80008000404 */
[----:B------:R-:W-:Y:S04]  /*6ee0*/  STL [R1+0xe2c], R0 ;  /* 0x000e2c0001007387 */ /* 0x000fe80000100800 */
[----:B------:R-:W-:Y:S04]  /*6ef0*/  STS.U16 [R29+UR4+0x400], R23 ;  /* 0x000400171d007988 */ /* 0x000fe80008000404 */
[----:B------:R-:W-:Y:S04]  /*6f00*/  STS.U16 [R29+UR4+0x1400], R20 ;  /* 0x001400141d007988 */ /* 0x000fe80008000404 */
[----:B------:R-:W-:Y:S04]  /*6f10*/  STS.U16 [R29+UR4+0x2400], R21 ;  /* 0x002400151d007988 */ /* 0x000fe80008000404 */
[----:B------:R-:W-:Y:S04]  /*6f20*/  STS.U16 [R29+UR4+0x3400], R18 ;  /* 0x003400121d007988 */ /* 0x000fe80008000404 */
[----:B------:R-:W-:Y:S04]  /*6f30*/  STS.U16 [R29+UR4+0x4400], R19 ;  /* 0x004400131d007988 */ /* 0x000fe80008000404 */
[----:B------:R-:W-:Y:S04]  /*6f40*/  STS.U16 [R29+UR4+0x5400], R16 ;  /* 0x005400101d007988 */ /* 0x000fe80008000404 */
[----:B------:R-:W-:Y:S04]  /*6f50*/  STS.U16 [R29+UR4+0x6400], R17 ;  /* 0x006400111d007988 */ /* 0x000fe80008000404 */
[----:B------:R0:W-:Y:S04]  /*6f60*/  STS.U16 [R29+UR4+0x9400], R4 ;  /* 0x009400041d007988 */ /* 0x0001e80008000404 */
[----:B0-----:R-:W4:Y:S04]  /*6f70*/  LDL.LU R4, [R1+0x390] ;  /* 0x0003900001047983 */ /* 0x001f280000300800 */
[----:B------:R-:W4:Y:S04]  /*6f80*/  LDL.LU R0, [R1+0x384] ;  /* 0x0003840001007983 */ /* 0x000f280000300800 */
[----:B------:R-:W4:Y:S04]  /*6f90*/  LDL.LU R26, [R1+0x378] ;  /* 0x00037800011a7983 */ /* 0x000f280000300800 */
[----:B------:R-:W4:Y:S04]  /*6fa0*/  LDL.LU R27, [R1+0x36c] ;  /* 0x00036c00011b7983 */ /* 0x000f280000300800 */
[----:B------:R-:W4:Y:S04]  /*6fb0*/  LDL.LU R28, [R1+0x360] ;  /* 0x00036000011c7983 */ /* 0x000f280000300800 */
[----:B------:R-:W4:Y:S04]  /*6fc0*/  LDL.LU R24, [R1+0x354] ;  /* 0x0003540001187983 */ /* 0x000f280000300800 */
[----:B------:R-:W-:Y:S04]  /*6fd0*/  STS.U16 [R29+UR4+0x7400], R14 ;  /* 0x0074000e1d007988 */ /* 0x000fe80008000404 */
[----:B------:R-:W-:Y:S04]  /*6fe0*/  STS.U16 [R29+UR4+0x8400], R15 ;  /* 0x0084000f1d007988 */ /* 0x000fe80008000404 */
[----:B--2---:R0:W-:Y:S04]  /*6ff0*/  STS.U16 [R29+UR4+0x11400], R5 ;  /* 0x011400051d007988 */ /* 0x0041e80008000404 */
[----:B0-----:R-:W2:Y:S04]  /*7000*/  LDL.LU R5, [R1+0x348] ;  /* 0x0003480001057983 */ /* 0x001ea80000300800 */
[----:B---3--:R0:W-:Y:S04]  /*7010*/  STS.U16 [R29+UR4+0x12400], R3 ;  /* 0x012400031d007988 */ /* 0x0081e80008000404 */
        /* <DEDUP_REMOVED lines=11> */
[----:B-----5:R0:W-:Y:S04]  /*70d0*/  STS.U16 [R29+UR4+0x14400], R2 ;  /* 0x014400021d007988 */ /* 0x0201e80008000404 */
[----:B------:R-:W5:Y:S04]  /*70e0*/  LDL.LU R15, [R1+0x2b8] ;  /* 0x0002b800010f7983 */ /* 0x000f680000300800 */
[----:B0-----:R-:W5:Y:S04]  /*70f0*/  LDL.LU R2, [R1+0x2ac] ;  /* 0x0002ac0001027983 */ /* 0x001f680000300800 */
        /* <DEDUP_REMOVED lines=13> */
[----:B----4-:R0:W-:Y:S04]  /*71d0*/  STS.U16 [R29+UR4+0x13400], R7 ;  /* 0x013400071d007988 */ /* 0x0101e80008000404 */
[----:B-1----:R-:W4:Y:S04]  /*71e0*/  LDL.LU R6, [R1+0x258] ;  /* 0x0002580001067983 */ /* 0x002f280000300800 */
[----:B0-----:R-:W4:Y:S04]  /*71f0*/  LDL.LU R7, [R1+0x24c] ;  /* 0x00024c0001077983 */ /* 0x001f280000300800 */
[----:B------:R0:W-:Y:S04]  /*7200*/  STS.U16 [R29+UR4+0x15400], R4 ;  /* 0x015400041d007988 */ /* 0x0001e80008000404 */
[----:B0-----:R-:W4:Y:S04]  /*7210*/  LDL.LU R4, [R1+0x208] ;  /* 0x0002080001047983 */ /* 0x001f280000300800 */
[----:B------:R-:W-:Y:S04]  /*7220*/  STS.U16 [R29+UR4+0x16400], R0 ;  /* 0x016400001d007988 */ /* 0x000fe80008000404 */
[----:B--2---:R0:W-:Y:S04]  /*7230*/  STS.U16 [R29+UR4+0x1b400], R5 ;  /* 0x01b400051d007988 */ /* 0x0041e80008000404 */
[----:B0-----:R-:W2:Y:S04]  /*7240*/  LDL.LU R5, [R1+0x200] ;  /* 0x0002000001057983 */ /* 0x001ea80000300800 */
[----:B---3--:R0:W-:Y:S04]  /*7250*/  STS.U16 [R29+UR4+0x1c400], R3 ;  /* 0x01c400031d007988 */ /* 0x0081e80008000404 */
[----:B0-----:R-:W3:Y:S04]  /*7260*/  LDL.LU R3, [R1+0x1fc] ;  /* 0x0001fc0001037983 */ /* 0x001ee80000300800 */
[----:B-----5:R0:W-:Y:S04]  /*7270*/  STS.U16 [R29+UR4+0x28400], R2 ;  /* 0x028400021d007988 */ /* 0x0201e80008000404 */
[----:B0-----:R-:W5:Y:S04]  /*7280*/  LDL.LU R2, [R1+0x1f8] ;  /* 0x0001f80001027983 */ /* 0x001f680000300800 */
[----:B------:R-:W5:Y:S04]  /*7290*/  LDL.LU R0, [R1+0x1f4] ;  /* 0x0001f40001007983 */ /* 0x000f680000300800 */
        /* <DEDUP_REMOVED lines=33> */
[----:B------:R-:W-:Y:S04]  /*74b0*/  STS.U16 [R29+UR4+0x2b400], R10 ;  /* 0x02b4000a1d007988 */ /* 0x000fe80008000404 */
[----:B-1----:R-:W5:Y:S04]  /*74c0*/  LDL.LU R13, [R1+0x448] ;  /* 0x00044800010d7983 */ /* 0x002f680000300800 */
[----:B------:R-:W-:Y:S04]  /*74d0*/  STS.U16 [R29+UR4+0x2c400], R11 ;  /* 0x02c4000b1d007988 */ /* 0x000fe80008000404 */
[----:B------:R-:W-:Y:S04]  /*74e0*/  STS.U16 [R29+UR4+0x2d400], R8 ;  /* 0x02d400081d007988 */ /* 0x000fe80008000404 */
[----:B------:R-:W-:Y:S04]  /*74f0*/  STS.U16 [R29+UR4+0x2e400], R9 ;  /* 0x02e400091d007988 */ /* 0x000fe80008000404 */
[----:B----4-:R-:W-:Y:S04]  /*7500*/  STS.U16 [R29+UR4+0x2f400], R6 ;  /* 0x02f400061d007988 */ /* 0x010fe80008000404 */
[----:B------:R-:W-:Y:S04]  /*7510*/  STS.U16 [R29+UR4+0x30400], R7 ;  /* 0x030400071d007988 */ /* 0x000fe80008000404 */
[----:B------:R-:W-:Y:S04]  /*7520*/  STS.U16 [R29+UR4+0x31400], R4 ;  /* 0x031400041d007988 */ /* 0x000fe80008000404 */
[----:B--2---:R-:W-:Y:S04]  /*7530*/  STS.U16 [R29+UR4+0x32400], R5 ;  /* 0x032400051d007988 */ /* 0x004fe80008000404 */
[----:B---3--:R0:W-:Y:S04]  /*7540*/  STS.U16 [R29+UR4+0x33400], R3 ;  /* 0x033400031d007988 */ /* 0x0081e80008000404 */
[----:B0-----:R-:W2:Y:S04]  /*7550*/  LDL.LU R3, [R1+0x438] ;  /* 0x0004380001037983 */ /* 0x001ea80000300800 */
[----:B------:R-:W3:Y:S04]  /*7560*/  LDL.LU R10, [R1+0x428] ;  /* 0x00042800010a7983 */ /* 0x000ee80000300800 */
[----:B------:R-:W4:Y:S04]  /*7570*/  LDL.LU R11, [R1+0x41c] ;  /* 0x00041c00010b7983 */ /* 0x000f280000300800 */
[----:B------:R-:W2:Y:S04]  /*7580*/  LDL.LU R8, [R1+0x410] ;  /* 0x0004100001087983 */ /* 0x000ea80000300800 */
[----:B------:R-:W2:Y:S04]  /*7590*/  LDL.LU R9, [R1+0x404] ;  /* 0x0004040001097983 */ /* 0x000ea80000300800 */
[----:B------:R-:W2:Y:S04]  /*75a0*/  LDL.LU R6, [R1+0x3f8] ;  /* 0x0003f80001067983 */ /* 0x000ea80000300800 */
[----:B------:R-:W2:Y:S04]  /*75b0*/  LDL.LU R7, [R1+0x3ec] ;  /* 0x0003ec0001077983 */ /* 0x000ea80000300800 */
[----:B------:R-:W2:Y:S04]  /*75c0*/  LDL.LU R4, [R1+0x3e0] ;  /* 0x0003e00001047983 */ /* 0x000ea80000300800 */
[----:B------:R-:W2:Y:S04]  /*75d0*/  LDL.LU R5, [R1+0x3d4] ;  /* 0x0003d40001057983 */ /* 0x000ea80000300800 */
[----:B-----5:R0:W-:Y:S04]  /*75e0*/  STS.U16 [R29+UR4+0x34400], R2 ;  /* 0x034400021d007988 */ /* 0x0201e80008000404 */
[----:B------:R1:W-:Y:S04]  /*75f0*/  STS.U16 [R29+UR4+0x35400], R0 ;  /* 0x035400001d007988 */ /* 0x0003e80008000404 */
[----:B0-----:R-:W5:Y:S04]  /*7600*/  LDL.LU R2, [R1+0x3c8] ;  /* 0x0003c80001027983 */ /* 0x001f680000300800 */
[----:B-1----:R-:W2:Y:S04]  /*7610*/  LDL.LU R0, [R1+0xe2c] ;  /* 0x000e2c0001007983 */ /* 0x002ea80000300800 */
[----:B------:R-:W-:Y:S04]  /*7620*/  STS.U16 [R29+UR4+0x36400], R26 ;  /* 0x0364001a1d007988 */ /* 0x000fe80008000404 */
[----:B------:R-:W-:Y:S04]  /*7630*/  STS.U16 [R29+UR4+0x37400], R27 ;  /* 0x0374001b1d007988 */ /* 0x000fe80008000404 */
[----:B------:R2:W-:Y:S04]  /*7640*/  STS.U16 [R29+UR4+0x38400], R28 ;  /* 0x0384001c1d007988 */ /* 0x0005e80008000404 */
[----:B------:R-:W-:Y:S04]  /*7650*/  STS.U16 [R29+UR4+0x39400], R24 ;  /* 0x039400181d007988 */ /* 0x000fe80008000404 */
[----:B------:R-:W-:Y:S04]  /*7660*/  STS.U16 [R29+UR4+0x3a400], R25 ;  /* 0x03a400191d007988 */ /* 0x000fe80008000404 */
[----:B------:R-:W-:Y:S04]  /*7670*/  STS.U16 [R29+UR4+0x3b400], R22 ;  /* 0x03b400161d007988 */ /* 0x000fe80008000404 */
[----:B------:R-:W-:Y:S04]  /*7680*/  STS.U16 [R29+UR4+0x3c400], R23 ;  /* 0x03c400171d007988 */ /* 0x000fe80008000404 */
[----:B------:R-:W-:Y:S04]  /*7690*/  STS.U16 [R29+UR4+0x3d400], R20 ;  /* 0x03d400141d007988 */ /* 0x000fe80008000404 */
[----:B------:R-:W-:Y:S04]  /*76a0*/  STS.U16 [R29+UR4+0x3e400], R21 ;  /* 0x03e400151d007988 */ /* 0x000fe80008000404 */
[----:B------:R-:W-:Y:S01]  /*76b0*/  STS.U16 [R29+UR4+0x3f400], R18 ;  /* 0x03f400121d007988 */ /* 0x000fe20008000404 */
[----:B--2---:R-:W-:-:S03]  /*76c0*/  LOP3.LUT R28, R0, 0x40, RZ, 0x3c, !PT ;  /* 0x00000040001c7812 */ /* 0x004fc600078e3cff */
[----:B------:R-:W-:Y:S04]  /*76d0*/  STL [R1+0xe00], R0 ;  /* 0x000e000001007387 */ /* 0x000fe80000100800 */
[----:B------:R0:W-:Y:S04]  /*76e0*/  STS.U16 [R28+UR4+0x7800], R3 ;  /* 0x007800031c007988 */ /* 0x0001e80008000404 */
[----:B0-----:R-:W2:Y:S04]  /*76f0*/  LDL.LU R3, [R1+0x3bc] ;  /* 0x0003bc0001037983 */ /* 0x001ea80000300800 */
[----:B------:R-:W2:Y:S04]  /*7700*/  LDL.LU R29, [R1+0x398] ;  /* 0x00039800011d7983 */ /* 0x000ea80000300800 */
[----:B--2---:R0:W-:Y:S04]  /*7710*/  STL [R1+0xe24], R29 ;  /* 0x000e241d01007387 */ /* 0x0041e80000100800 */
[----:B0-----:R-:W2:Y:S04]  /*7720*/  LDL.LU R29, [R1+0x3a4] ;  /* 0x0003a400011d7983 */ /* 0x001ea80000300800 */
[----:B------:R-:W-:Y:S04]  /*7730*/  STS.U16 [R28+UR4+0x800], R19 ;  /* 0x000800131c007988 */ /* 0x000fe80008000404 */
[----:B------:R-:W-:Y:S04]  /*7740*/  STS.U16 [R28+UR4+0x1800], R16 ;  /* 0x001800101c007988 */ /* 0x000fe80008000404 */
[----:B------:R-:W-:Y:S04]  /*7750*/  STS.U16 [R28+UR4+0x2800], R17 ;  /* 0x002800111c007988 */ /* 0x000fe80008000404 */
[----:B--2---:R0:W-:Y:S04]  /*7760*/  STL [R1+0xe28], R29 ;  /* 0x000e281d01007387 */ /* 0x0041e80000100800 */
        /* <DEDUP_REMOVED lines=13> */
[----:B------:R0:W-:Y:S04]  /*7840*/  STS.U16 [R28+UR4+0x3800], R14 ;  /* 0x0038000e1c007988 */ /* 0x0001e80008000404 */
[----:B------:R-:W2:Y:S04]  /*7850*/  LDL.LU R17, [R1+0x2fc] ;  /* 0x0002fc0001117983 */ /* 0x000ea80000300800 */
[----:B------:R1:W-:Y:S04]  /*7860*/  STS.U16 [R28+UR4+0x4800], R15 ;  /* 0x0048000f1c007988 */ /* 0x0003e80008000404 */
[----:B0-----:R-:W2:Y:S04]  /*7870*/  LDL.LU R14, [R1+0x2f0] ;  /* 0x0002f000010e7983 */ /* 0x001ea80000300800 */
[----:B-----5:R0:W-:Y:S04]  /*7880*/  STS.U16 [R28+UR4+0x10800], R2 ;  /* 0x010800021c007988 */ /* 0x0201e80008000404 */
[----:B-1----:R-:W5:Y:S04]  /*7890*/  LDL.LU R15, [R1+0x2e4] ;  /* 0x0002e400010f7983 */ /* 0x002f680000300800 */
[----:B------:R1:W-:Y:S04]  /*78a0*/  STS.U16 [R28+UR4+0x5800], R12 ;  /* 0x0058000c1c007988 */ /* 0x0003e80008000404 */
[----:B0-----:R-:W5:Y:S04]  /*78b0*/  LDL.LU R2, [R1+0x2d8] ;  /* 0x0002d80001027983 */ /* 0x001f680000300800 */
[----:B------:R0:W-:Y:S04]  /*78c0*/  STS.U16 [R28+UR4+0x6800], R13 ;  /* 0x0068000d1c007988 */ /* 0x0001e80008000404 */
[----:B-1----:R-:W5:Y:S04]  /*78d0*/  LDL.LU R12, [R1+0x2cc] ;  /* 0x0002cc00010c7983 */ /* 0x002f680000300800 */
[----:B---3--:R1:W-:Y:S04]  /*78e0*/  STS.U16 [R28+UR4+0x8800], R10 ;  /* 0x0088000a1c007988 */ /* 0x0083e80008000404 */
[----:B0-----:R-:W3:Y:S04]  /*78f0*/  LDL.LU R13, [R1+0x2c0] ;  /* 0x0002c000010d7983 */ /* 0x001ee80000300800 */
[----:B----4-:R0:W-:Y:S04]  /*7900*/  STS.U16 [R28+UR4+0x9800], R11 ;  /* 0x0098000b1c007988 */ /* 0x0101e80008000404 */
[----:B-1----:R-:W4:Y:S04]  /*7910*/  LDL.LU R10, [R1+0x2b4] ;  /* 0x0002b400010a7983 */ /* 0x002f280000300800 */
[----:B------:R1:W-:Y:S04]  /*7920*/  STS.U16 [R28+UR4+0xa800], R8 ;  /* 0x00a800081c007988 */ /* 0x0003e80008000404 */
[----:B0-----:R-:W3:Y:S04]  /*7930*/  LDL.LU R11, [R1+0x2a8] ;  /* 0x0002a800010b7983 */ /* 0x001ee80000300800 */
[----:B------:R0:W-:Y:S04]  /*7940*/  STS.U16 [R28+UR4+0xb800], R9 ;  /* 0x00b800091c007988 */ /* 0x0001e80008000404 */
[----:B-1----:R-:W3:Y:S04]  /*7950*/  LDL.LU R8, [R1+0x29c] ;  /* 0x00029c0001087983 */ /* 0x002ee80000300800 */
        /* <DEDUP_REMOVED lines=10> */
[----:B-1----:R-:W3:Y:S04]  /*7a00*/  LDL.LU R3, [R1+0x254] ;  /* 0x0002540001037983 */ /* 0x002ee80000300800 */
[----:B--2---:R0:W-:Y:S04]  /*7a10*/  STS.U16 [R28+UR4+0x12800], R29 ;  /* 0x0128001d1c007988 */ /* 0x0041e80008000404 */
[----:B0-----:R-:W2:Y:S04]  /*7a20*/  LDL.LU R29, [R1+0xe28] ;  /* 0x000e2800011d7983 */ /* 0x001ea80000300800 */
[----:B------:R-:W-:Y:S04]  /*7a30*/  STS.U16 [R28+UR4+0x15800], R0 ;  /* 0x015800001c007988 */ /* 0x000fe80008000404 */
[----:B-----5:R-:W-:Y:S04]  /*7a40*/  STS.U16 [R28+UR4+0x24800], R2 ;  /* 0x024800021c007988 */ /* 0x020fe80008000404 */
[----:B---3--:R-:W-:Y:S04]  /*7a50*/  STS.U16 [R28+UR4+0x2f800], R3 ;  /* 0x02f800031c007988 */ /* 0x008fe80008000404 */
[----:B--2---:R0:W-:Y:S04]  /*7a60*/  STS.U16 [R28+UR4+0x13800], R29 ;  /* 0x0138001d1c007988 */ /* 0x0041e80008000404 */
[----:B0-----:R-:W2:Y:S04]  /*7a70*/  LDL.LU R29, [R1+0xe24] ;  /* 0x000e2400011d7983 */ /* 0x001ea80000300800 */
[----:B------:R-:W3:Y:S04]  /*7a80*/  LDL.LU R2, [R1+0x248] ;  /* 0x0002480001027983 */ /* 0x000ee80000300800 */
[----:B------:R-:W5:Y:S04]  /*7a90*/  LDL.LU R3, [R1+0x204] ;  /* 0x0002040001037983 */ /* 0x000f680000300800 */
[----:B------:R-:W2:Y:S04]  /*7aa0*/  LDL.LU R0, [R1+0x184] ;  /* 0x0001840001007983 */ /* 0x000ea80000300800 */
[----:B--2---:R0:W-:Y:S04]  /*7ab0*/  STL [R1+0xe04], R0 ;  /* 0x000e040001007387 */ /* 0x0041e80000100800 */
[----:B0-----:R-:W2:Y:S04]  /*7ac0*/  LDL.LU R0, [R1+0x188] ;  /* 0x0001880001007983 */ /* 0x001ea80000300800 */
        /* <DEDUP_REMOVED lines=12> */
[----:B------:R-:W-:Y:S04]  /*7b90*/  STS.U16 [R28+UR4+0x14800], R29 ;  /* 0x0148001d1c007988 */ /* 0x000fe80008000404 */
        /* <DEDUP_REMOVED lines=8> */
[----:B------:R0:W-:Y:S04]  /*7c20*/  STS.U16 [R28+UR4+0x19800], R25 ;  /* 0x019800191c007988 */ /* 0x0001e80008000404 */
[----:B------:R-:W2:Y:S04]  /*7c30*/  LDL.LU R24, [R1+0x168] ;  /* 0x0001680001187983 */ /* 0x000ea80000300800 */
[----:B------:R1:W-:Y:S04]  /*7c40*/  STS.U16 [R28+UR4+0x1a800], R22 ;  /* 0x01a800161c007988 */ /* 0x0003e80008000404 */
[----:B0-----:R-:W2:Y:S04]  /*7c50*/  LDL.LU R25, [R1+0x160] ;  /* 0x0001600001197983 */ /* 0x001ea80000300800 */
[----:B------:R0:W-:Y:S04]  /*7c60*/  STS.U16 [R28+UR4+0x1b800], R23 ;  /* 0x01b800171c007988 */ /* 0x0001e80008000404 */
[----:B-1----:R-:W2:Y:S04]  /*7c70*/  LDL.LU R22, [R1+0x4a4] ;  /* 0x0004a40001167983 */ /* 0x002ea80000300800 */
        /* <DEDUP_REMOVED lines=12> */
[----:B------:R-:W-:Y:S04]  /*7d40*/  STS.U16 [R28+UR4+0x22800], R14 ;  /* 0x0228000e1c007988 */ /* 0x000fe80008000404 */
[----:B------:R1:W-:Y:S04]  /*7d50*/  STS.U16 [R28+UR4+0x23800], R15 ;  /* 0x0238000f1c007988 */ /* 0x0003e80008000404 */
[----:B0-----:R-:W2:Y:S04]  /*7d60*/  LDL.LU R17, [R1+0x434] ;  /* 0x0004340001117983 */ /* 0x001ea80000300800 */
[----:B------:R-:W-:Y:S04]  /*7d70*/  STS.U16 [R28+UR4+0x25800], R12 ;  /* 0x0258000c1c007988 */ /* 0x000fe80008000404 */
[----:B------:R0:W-:Y:S04]  /*7d80*/  STS.U16 [R28+UR4+0x26800], R13 ;  /* 0x0268000d1c007988 */ /* 0x0001e80008000404 */
[----:B-1----:R-:W2:Y:S04]  /*7d90*/  LDL.LU.64 R14, [R1+0x128] ;  /* 0x00012800010e7983 */ /* 0x002ea80000300a00 */
[----:B----4-:R-:W-:Y:S04]  /*7da0*/  STS.U16 [R28+UR4+0x27800], R10 ;  /* 0x0278000a1c007988 */ /* 0x010fe80008000404 */
[----:B------:R1:W-:Y:S04]  /*7db0*/  STS.U16 [R28+UR4+0x28800], R11 ;  /* 0x0288000b1c007988 */ /* 0x0003e80008000404 */
[----:B0-----:R-:W4:Y:S04]  /*7dc0*/  LDL.LU.64 R12, [R1+0x120] ;  /* 0x00012000010c7983 */ /* 0x001f280000300a00 */
[----:B------:R-:W-:Y:S04]  /*7dd0*/  STS.U16 [R28+UR4+0x29800], R8 ;  /* 0x029800081c007988 */ /* 0x000fe80008000404 */
[----:B------:R0:W-:Y:S04]  /*7de0*/  STS.U16 [R28+UR4+0x2a800], R9 ;  /* 0x02a800091c007988 */ /* 0x0001e80008000404 */
[----:B-1----:R-:W4:Y:S04]  /*7df0*/  LDL.LU.64 R10, [R1+0x118] ;  /* 0x00011800010a7983 */ /* 0x002f280000300a00 */
[----:B------:R-:W-:Y:S04]  /*7e00*/  STS.U16 [R28+UR4+0x2b800], R6 ;  /* 0x02b800061c007988 */ /* 0x000fe80008000404 */
[----:B------:R1:W-:Y:S04]  /*7e10*/  STS.U16 [R28+UR4+0x2c800], R7 ;  /* 0x02c800071c007988 */ /* 0x0003e80008000404 */
[----:B0-----:R-:W4:Y:S04]  /*7e20*/  LDL.LU.64 R8, [R1+0x110] ;  /* 0x0001100001087983 */ /* 0x001f280000300a00 */
[----:B------:R-:W-:Y:S04]  /*7e30*/  STS.U16 [R28+UR4+0x2d800], R4 ;  /* 0x02d800041c007988 */ /* 0x000fe80008000404 */
[----:B------:R0:W-:Y:S04]  /*7e40*/  STS.U16 [R28+UR4+0x2e800], R5 ;  /* 0x02e800051c007988 */ /* 0x0001e80008000404 */
[----:B-1----:R-:W4:Y:S04]  /*7e50*/  LDL.LU.64 R6, [R1+0x108] ;  /* 0x0001080001067983 */ /* 0x002f280000300a00 */
[----:B---3--:R-:W-:Y:S04]  /*7e60*/  STS.U16 [R28+UR4+0x30800], R2 ;  /* 0x030800021c007988 */ /* 0x008fe80008000404 */
[----:B-----5:R1:W-:Y:S04]  /*7e70*/  STS.U16 [R28+UR4+0x31800], R3 ;  /* 0x031800031c007988 */ /* 0x0203e80008000404 */
[----:B0-----:R-:W3:Y:S04]  /*7e80*/  LDL.LU.64 R4, [R1+0x100] ;  /* 0x0001000001047983 */ /* 0x001ee80000300a00 */
[----:B-1----:R-:W5:Y:S04]  /*7e90*/  LDL.LU.64 R2, [R1+0xf8] ;  /* 0x0000f80001027983 */ /* 0x002f680000300a00 */
[----:B--2---:R0:W-:Y:S04]  /*7ea0*/  STS.U16 [R28+UR4+0x32800], R0 ;  /* 0x032800001c007988 */ /* 0x0041e80008000404 */
[----:B0-----:R-:W2:Y:S04]  /*7eb0*/  LDL.LU R0, [R1+0xe20] ;  /* 0x000e200001007983 */ /* 0x001ea80000300800 */
        /* <DEDUP_REMOVED lines=16> */
[----:B------:R-:W-:Y:S04]  /*7fc0*/  STS.U16 [R28+UR4+0x3c800], R26 ;  /* 0x03c8001a1c007988 */ /* 0x000fe80008000404 */
[----:B------:R0:W-:Y:S01]  /*7fd0*/  STS.U16 [R28+UR4+0x3d800], R27 ;  /* 0x03d8001b1c007988 */ /* 0x0001e20008000404 */
[----:B--2---:R-:W-:-:S05]  /*7fe0*/  LOP3.LUT R0, R0, 0x60, RZ, 0x3c, !PT ;  /* 0x0000006000007812 */ /* 0x004fca00078e3cff */
[----:B------:R-:W-:Y:S04]  /*7ff0*/  STL [R1+0xd74], R0 ;  /* 0x000d740001007387 */ /* 0x000fe80000100800 */
[----:B0-----:R-:W2:Y:S04]  /*8000*/  LDL.LU.64 R26, [R1+0x68] ;  /* 0x00006800011a7983 */ /* 0x001ea80000300a00 */
[----:B--2---:R0:W-:Y:S04]  /*8010*/  STL.64 [R1+0xd78], R26 ;  /* 0x000d781a01007387 */ /* 0x0041e80000100a00 */
        /* <DEDUP_REMOVED lines=30> */
[----:B------:R-:W2:Y:S04]  /*8200*/  LDG.E.U16 R14, desc[UR8][R14.64] ;  /* 0x000000080e0e7981 */ /* 0x000ea8000c1e1500 */
[----:B----4-:R-:W4:Y:S04]  /*8210*/  LDG.E.U16 R12, desc[UR8][R12.64] ;  /* 0x000000080c0c7981 */ /* 0x010f28000c1e1500 */
[----:B------:R-:W4:Y:S04]  /*8220*/  LDG.E.U16 R10, desc[UR8][R10.64] ;  /* 0x000000080a0a7981 */ /* 0x000f28000c1e1500 */
[----:B------:R-:W4:Y:S04]  /*8230*/  LDG.E.U16 R8, desc[UR8][R8.64] ;  /* 0x0000000808087981 */ /* 0x000f28000c1e1500 */
[----:B------:R-:W4:Y:S04]  /*8240*/  LDG.E.U16 R6, desc[UR8][R6.64] ;  /* 0x0000000806067981 */ /* 0x000f28000c1e1500 */
[----:B---3--:R-:W3:Y:S04]  /*8250*/  LDG.E.U16 R4, desc[UR8][R4.64] ;  /* 0x0000000804047981 */ /* 0x008ee8000c1e1500 */
[----:B-----5:R-:W5:Y:S04]  /*8260*/  LDG.E.U16 R0, desc[UR8][R2.64] ;  /* 0x0000000802007981 */ /* 0x020f68000c1e1500 */
[----:B--2---:R0:W-:Y:S04]  /*8270*/  STL.64 [R1+0xdc8], R26 ;  /* 0x000dc81a01007387 */ /* 0x0041e80000100a00 */
[----:B0-----:R-:W2:Y:S04]  /*8280*/  LDL.LU.64 R26, [R1+0xc0] ;  /* 0x0000c000011a7983 */ /* 0x001ea80000300a00 */
[----:B--2---:R0:W-:Y:S04]  /*8290*/  STL.64 [R1+0xdd0], R26 ;  /* 0x000dd01a01007387 */ /* 0x0041e80000100a00 */
[----:B------:R-:W-:Y:S04]  /*82a0*/  STL [R1+0x128], R14 ;  /* 0x0001280e01007387 */ /* 0x000fe80000100800 */
[----:B0-----:R-:W2:Y:S04]  /*82b0*/  LDL.LU.64 R26, [R1+0xc8] ;  /* 0x0000c800011a7983 */ /* 0x001ea80000300a00 */
[----:B----4-:R-:W-:Y:S04]  /*82c0*/  STL [R1+0x120], R12 ;  /* 0x0001200c01007387 */ /* 0x010fe80000100800 */
[----:B--2---:R0:W-:Y:S04]  /*82d0*/  STL.64 [R1+0xdd8], R26 ;  /* 0x000dd81a01007387 */ /* 0x0041e80000100a00 */
[----:B------:R-:W-:Y:S04]  /*82e0*/  STL [R1+0x118], R10 ;  /* 0x0001180a01007387 */ /* 0x000fe80000100800 */
[----:B0-----:R-:W2:Y:S04]  /*82f0*/  LDL.LU.64 R26, [R1+0xd0] ;  /* 0x0000d000011a7983 */ /* 0x001ea80000300a00 */
[----:B------:R-:W-:Y:S04]  /*8300*/  STL [R1+0x110], R8 ;  /* 0x0001100801007387 */ /* 0x000fe80000100800 */
[----:B--2---:R0:W-:Y:S04]  /*8310*/  STL.64 [R1+0xde0], R26 ;  /* 0x000de01a01007387 */ /* 0x0041e80000100a00 */
[----:B------:R-:W-:Y:S04]  /*8320*/  STL [R1+0x108], R6 ;  /* 0x0001080601007387 */ /* 0x000fe80000100800 */
[----:B0-----:R-:W2:Y:S04]  /*8330*/  LDL.LU.64 R26, [R1+0xd8] ;  /* 0x0000d800011a7983 */ /* 0x001ea80000300a00 */
[----:B---3--:R-:W-:Y:S04]  /*8340*/  STL [R1+0x100], R4 ;  /* 0x0001000401007387 */ /* 0x008fe80000100800 */
[----:B--2---:R0:W-:Y:S04]  /*8350*/  STL.64 [R1+0xde8], R26 ;  /* 0x000de81a01007387 */ /* 0x0041e80000100a00 */
[----:B-----5:R-:W-:Y:S04]  /*8360*/  STL [R1+0xf8], R0 ;  /* 0x0000f80001007387 */ /* 0x020fe80000100800 */
[----:B0-----:R-:W2:Y:S04]  /*8370*/  LDL.LU.64 R26, [R1+0xe0] ;  /* 0x0000e000011a7983 */ /* 0x001ea80000300a00 */
[----:B--2---:R0:W-:Y:S04]  /*8380*/  STL.64 [R1+0xdf0], R26 ;  /* 0x000df01a01007387 */ /* 0x0041e80000100a00 */
[----:B0-----:R-:W2:Y:S04]  /*8390*/  LDL.LU.64 R26, [R1+0xe8] ;  /* 0x0000e800011a7983 */ /* 0x001ea80000300a00 */
[----:B--2---:R0:W-:Y:S04]  /*83a0*/  STL.64 [R1+0xdf8], R26 ;  /* 0x000df81a01007387 */ /* 0x0041e80000100a00 */
[----:B0-----:R-:W2:Y:S04]  /*83b0*/  LDL.LU.64 R26, [R1+0xf0] ;  /* 0x0000f000011a7983 */ /* 0x001ea80000300a00 */
[----:B------:R-:W3:Y:S04]  /*83c0*/  LDL.LU.64 R24, [R1+0x60] ;  /* 0x0000600001187983 */ /* 0x000ee80000300a00 */
[----:B------:R-:W4:Y:S04]  /*83d0*/  LDL.LU.64 R22, [R1+0x58] ;  /* 0x0000580001167983 */ /* 0x000f280000300a00 */
[----:B------:R-:W5:Y:S04]  /*83e0*/  LDL.LU.64 R20, [R1+0x50] ;  /* 0x0000500001147983 */ /* 0x000f680000300a00 */
        /* <DEDUP_REMOVED lines=9> */
[----:B------:R-:W5:Y:S04]  /*8480*/  LDL.LU.64 R28, [R1] ;  /* 0x00000000011c7983 */ /* 0x000f680000300a00 */
[----:B--2---:R-:W2:Y:S04]  /*8490*/  LDG.E.U16 R0, desc[UR8][R26.64] ;  /* 0x000000081a007981 */ /* 0x004ea8000c1e1500 */
[----:B---3--:R-:W3:Y:S04]  /*84a0*/  LDG.E.U16 R25, desc[UR8][R24.64] ;  /* 0x0000000818197981 */ /* 0x008ee8000c1e1500 */
[----:B----4-:R-:W4:Y:S04]  /*84b0*/  LDG.E.U16 R23, desc[UR8][R22.64] ;  /* 0x0000000816177981 */ /* 0x010f28000c1e1500 */
[----:B------:R-:W3:Y:S04]  /*84c0*/  LDL.LU.64 R26, [R1+0xdf8] ;  /* 0x000df800011a7983 */ /* 0x000ee80000300a00 */
[----:B-----5:R-:W5:Y:S04]  /*84d0*/  LDG.E.U16 R21, desc[UR8][R20.64] ;  /* 0x0000000814157981 */ /* 0x020f68000c1e1500 */
[----:B------:R-:W4:Y:S04]  /*84e0*/  LDG.E.U16 R19, desc[UR8][R18.64] ;  /* 0x0000000812137981 */ /* 0x000f28000c1e1500 */
        /* <DEDUP_REMOVED lines=9> */
[----:B--2---:R3:W-:Y:S04]  /*8580*/  STL [R1+0xf0], R0 ;  /* 0x0000f00001007387 */ /* 0x0047e80000100800 */
[----:B---3--:R-:W2:Y:S04]  /*8590*/  LDG.E.U16 R0, desc[UR8][R26.64] ;  /* 0x000000081a007981 */ /* 0x008ea8000c1e1500 */
[----:B------:R-:W3:Y:S04]  /*85a0*/  LDL.LU.64 R26, [R1+0xdf0] ;  /* 0x000df000011a7983 */ /* 0x000ee80000300a00 */
        /* <DEDUP_REMOVED lines=45> */
[----:B---3--:R-:W3:Y:S04]  /*8880*/  LDG.E.U16 R27, desc[UR8][R26.64] ;  /* 0x000000081a1b7981 */ /* 0x008ee8000c1e1500 */
[----:B--2---:R0:W-:Y:S04]  /*8890*/  STL [R1+0x70], R0 ;  /* 0x0000700001007387 */ /* 0x0041e80000100800 */
[----:B0-----:R-:W2:Y:S04]  /*88a0*/  LDL.LU R0, [R1+0xd74] ;  /* 0x000d740001007983 */ /* 0x001ea80000300800 */
[----:B------:R-:W2:Y:S04]  /*88b0*/  LDL.LU R26, [R1+0xd70] ;  /* 0x000d7000011a7983 */ /* 0x000ea80000300800 */
[----:B---3--:R0:W-:Y:S04]  /*88c0*/  STL [R1+0x68], R27 ;  /* 0x0000681b01007387 */ /* 0x0081e80000100800 */
[----:B0-----:R-:W2:Y:S04]  /*88d0*/  LDL.LU R27, [R1+0xd6c] ;  /* 0x000d6c00011b7983 */ /* 0x001ea80000300800 */
[----:B------:R-:W3:Y:S04]  /*88e0*/  LDL.LU R24, [R1+0xd68] ;  /* 0x000d680001187983 */ /* 0x000ee80000300800 */
[----:B------:R0:W-:Y:S04]  /*88f0*/  STL [R1+0x60], R25 ;  /* 0x0000601901007387 */ /* 0x0001e80000100800 */
[----:B0-----:R-:W3:Y:S04]  /*8900*/  LDL.LU R25, [R1+0xd64] ;  /* 0x000d640001197983 */ /* 0x001ee80000300800 */
[----:B------:R-:W3:Y:S04]  /*8910*/  LDL.LU R22, [R1+0xd60] ;  /* 0x000d600001167983 */ /* 0x000ee80000300800 */
[----:B----4-:R0:W-:Y:S04]  /*8920*/  STL [R1+0x58], R23 ;  /* 0x0000581701007387 */ /* 0x0101e80000100800 */
[----:B0-----:R-:W4:Y:S04]  /*8930*/  LDL.LU R23, [R1+0xd5c] ;  /* 0x000d5c0001177983 */ /* 0x001f280000300800 */
[----:B------:R-:W4:Y:S04]  /*8940*/  LDL.LU R20, [R1+0xd58] ;  /* 0x000d580001147983 */ /* 0x000f280000300800 */
[----:B-----5:R0:W-:Y:S04]  /*8950*/  STL [R1+0x50], R21 ;  /* 0x0000501501007387 */ /* 0x0201e80000100800 */
[----:B0-----:R-:W5:Y:S04]  /*8960*/  LDL.LU R21, [R1+0xd54] ;  /* 0x000d540001157983 */ /* 0x001f680000300800 */
[----:B------:R-:W5:Y:S04]  /*8970*/  LDL.LU R18, [R1+0xd50] ;  /* 0x000d500001127983 */ /* 0x000f680000300800 */
[----:B------:R0:W-:Y:S04]  /*8980*/  STL [R1+0x48], R19 ;  /* 0x0000481301007387 */ /* 0x0001e80000100800 */
        /* <DEDUP_REMOVED lines=25> */
[----:B------:R0:W-:Y:S04]  /*8b20*/  STL [R1+0xcb4], R28 ;  /* 0x000cb41c01007387 */ /* 0x0001e80000100800 */
[----:B0-----:R-:W5:Y:S04]  /*8b30*/  LDL.LU.64 R28, [R1+0x130] ;  /* 0x00013000011c7983 */ /* 0x001f680000300a00 */
[----:B--2---:R-:W2:Y:S04]  /*8b40*/  LDG.E.U16 R26, desc[UR8][R26.64] ;  /* 0x000000081a1a7981 */ /* 0x004ea8000c1e1500 */
[----:B---3--:R-:W3:Y:S04]  /*8b50*/  LDG.E.U16 R24, desc[UR8][R24.64] ;  /* 0x0000000818187981 */ /* 0x008ee8000c1e1500 */
[----:B----4-:R-:W4:Y:S04]  /*8b60*/  LDG.E.U16 R22, desc[UR8][R22.64] ;  /* 0x0000000816167981 */ /* 0x010f28000c1e1500 */
[----:B-----5:R-:W5:Y:S04]  /*8b70*/  LDG.E.U16 R20, desc[UR8][R20.64] ;  /* 0x0000000814147981 */ /* 0x020f68000c1e1500 */
[----:B------:R-:W2:Y:S04]  /*8b80*/  LDG.E.U16 R18, desc[UR8][R18.64] ;  /* 0x0000000812127981 */ /* 0x000ea8000c1e1500 */
        /* <DEDUP_REMOVED lines=9> */
[----:B--2---:R0:W-:Y:S04]  /*8c20*/  STL [R1+0xcb8], R29 ;  /* 0x000cb81d01007387 */ /* 0x0041e80000100800 */
[----:B0-----:R-:W2:Y:S04]  /*8c30*/  LDL.LU.64 R28, [R1+0x140] ;  /* 0x00014000011c7983 */ /* 0x001ea80000300a00 */
[----:B------:R0:W-:Y:S04]  /*8c40*/  STL [R1+0xcbc], R2 ;  /* 0x000cbc0201007387 */ /* 0x0001e80000100800 */
[----:B0-----:R-:W3:Y:S04]  /*8c50*/  LDL.LU.64 R2, [R1+0x138] ;  /* 0x0001380001027983 */ /* 0x001ee80000300a00 */
[----:B--2---:R-:W2:Y:S04]  /*8c60*/  LDG.E.U16 R5, desc[UR8][R28.64] ;  /* 0x000000081c057981 */ /* 0x004ea8000c1e1500 */
[----:B---3--:R-:W3:Y:S04]  /*8c70*/  LDG.E.U16 R3, desc[UR8][R2.64] ;  /* 0x0000000802037981 */ /* 0x008ee8000c1e1500 */
[----:B---3--:R-:W-:Y:S04]  /*8c80*/  STL [R1+0xcc0], R3 ;  /* 0x000cc00301007387 */ /* 0x008fe80000100800 */
[----:B------:R0:W-:Y:S04]  /*8c90*/  STL [R1+0xcc4], R4 ;  /* 0x000cc40401007387 */ /* 0x0001e80000100800 */
[----:B0-----:R-:W3:Y:S04]  /*8ca0*/  LDL.LU R4, [R1+0x120] ;  /* 0x0001200001047983 */ /* 0x001ee80000300800 */
[----:B------:R-:W3:Y:S04]  /*8cb0*/  LDL.LU R3, [R1+0x118] ;  /* 0x0001180001037983 */ /* 0x000ee80000300800 */
[----:B------:R-:W3:Y:S04]  /*8cc0*/  LDL.LU R2, [R1+0x110] ;  /* 0x0001100001027983 */ /* 0x000ee80000300800 */
[----:B------:R-:W3:Y:S04]  /*8cd0*/  LDL.LU R29, [R1+0x108] ;  /* 0x00010800011d7983 */ /* 0x000ee80000300800 */
[----:B------:R-:W3:Y:S04]  /*8ce0*/  LDL.LU R28, [R1+0x100] ;  /* 0x00010000011c7983 */ /* 0x000ee80000300800 */
[----:B--2---:R0:W-:Y:S04]  /*8cf0*/  STL [R1+0xcc8], R5 ;  /* 0x000cc80501007387 */ /* 0x0041e80000100800 */
[----:B0-----:R-:W2:Y:S04]  /*8d00*/  LDL.LU R5, [R1+0x128] ;  /* 0x0001280001057983 */ /* 0x001ea80000300800 */
[----:B------:R0:W-:Y:S04]  /*8d10*/  STL [R1+0xccc], R6 ;  /* 0x000ccc0601007387 */ /* 0x0001e80000100800 */
[----:B0-----:R-:W2:Y:S04]  /*8d20*/  LDL.LU.64 R6, [R1+0x148] ;  /* 0x0001480001067983 */ /* 0x001ea80000300a00 */
[----:B--2---:R-:W2:Y:S04]  /*8d30*/  LDG.E.U16 R7, desc[UR8][R6.64] ;  /* 0x0000000806077981 */ /* 0x004ea8000c1e1500 */
[----:B--2---:R0:W-:Y:S04]  /*8d40*/  STL [R1+0xcd0], R7 ;  /* 0x000cd00701007387 */ /* 0x0041e80000100800 */
[----:B0-----:R-:W2:Y:S04]  /*8d50*/  LDL.LU.64 R6, [R1+0x150] ;  /* 0x0001500001067983 */ /* 0x001ea80000300a00 */
[----:B--2---:R-:W2:Y:S04]  /*8d60*/  LDG.E.U16 R9, desc[UR8][R6.64] ;  /* 0x0000000806097981 */ /* 0x004ea8000c1e1500 */
[----:B------:R-:W-:Y:S04]  /*8d70*/  STL [R1+0xcd4], R8 ;  /* 0x000cd40801007387 */ /* 0x000fe80000100800 */
[----:B--2---:R-:W-:Y:S04]  /*8d80*/  STL [R1+0xcd8], R9 ;  /* 0x000cd80901007387 */ /* 0x004fe80000100800 */
[----:B------:R-:W-:Y:S04]  /*8d90*/  STL [R1+0xcdc], R10 ;  /* 0x000cdc0a01007387 */ /* 0x000fe80000100800 */
[----:B------:R-:W-:Y:S04]  /*8da0*/  STL [R1+0xce0], R12 ;  /* 0x000ce00c01007387 */ /* 0x000fe80000100800 */
[----:B------:R-:W-:Y:S04]  /*8db0*/  STL [R1+0xce4], R14 ;  /* 0x000ce40e01007387 */ /* 0x000fe80000100800 */
[----:B------:R-:W-:Y:S04]  /*8dc0*/  STL [R1+0xce8], R16 ;  /* 0x000ce81001007387 */ /* 0x000fe80000100800 */
[----:B------:R-:W-:Y:S04]  /*8dd0*/  STL [R1+0xcec], R18 ;  /* 0x000cec1201007387 */ /* 0x000fe80000100800 */
[----:B-----5:R-:W-:Y:S04]  /*8de0*/  STL [R1+0xcf0], R20 ;  /* 0x000cf01401007387 */ /* 0x020fe80000100800 */
[----:B----4-:R-:W-:Y:S04]  /*8df0*/  STL [R1+0xcf4], R22 ;  /* 0x000cf41601007387 */ /* 0x010fe80000100800 */
[----:B------:R-:W-:Y:S04]  /*8e00*/  STL [R1+0xcf8], R24 ;  /* 0x000cf81801007387 */ /* 0x000fe80000100800 */
[----:B------:R0:W-:Y:S04]  /*8e10*/  STL [R1+0xcfc], R26 ;  /* 0x000cfc1a01007387 */ /* 0x0001e80000100800 */
[----:B0-----:R-:W2:Y:S04]  /*8e20*/  LDL.LU R26, [R1+0xe0] ;  /* 0x0000e000011a7983 */ /* 0x001ea80000300800 */
[----:B--2---:R0:W-:Y:S04]  /*8e30*/  STL [R1+0xd00], R26 ;  /* 0x000d001a01007387 */ /* 0x0041e80000100800 */
[----:B0-----:R-:W2:Y:S04]  /*8e40*/  LDL.LU R26, [R1+0xe8] ;  /* 0x0000e800011a7983 */ /* 0x001ea80000300800 */
[----:B--2---:R0:W-:Y:S04]  /*8e50*/  STL [R1+0xd04], R26 ;  /* 0x000d041a01007387 */ /* 0x0041e80000100800 */
[----:B0-----:R-:W2:Y:S04]  /*8e60*/  LDL.LU R26, [R1+0xf0] ;  /* 0x0000f000011a7983 */ /* 0x001ea80000300800 */
[----:B------:R-:W-:Y:S04]  /*8e70*/  STS.U16 [R0+UR4+0x8c00], R5 ;  /* 0x008c000500007988 */ /* 0x000fe80008000404 */
[----:B---3--:R-:W-:Y:S04]  /*8e80*/  STS.U16 [R0+UR4+0x9c00], R4 ;  /* 0x009c000400007988 */ /* 0x008fe80008000404 */
[----:B------:R-:W-:Y:S04]  /*8e90*/  STS.U16 [R0+UR4+0xac00], R3 ;  /* 0x00ac000300007988 */ /* 0x000fe80008000404 */
[----:B--2---:R0:W-:Y:S04]  /*8ea0*/  STL [R1+0xd08], R26 ;  /* 0x000d081a01007387 */ /* 0x0041e80000100800 */
[----:B0-----:R-:W2:Y:S04]  /*8eb0*/  LDL.LU R26, [R1+0xf8] ;  /* 0x0000f800011a7983 */ /* 0x001ea80000300800 */
[----:B------:R-:W3:Y:S04]  /*8ec0*/  LDL.LU R24, [R1+0xd8] ;  /* 0x0000d80001187983 */ /* 0x000ee80000300800 */
[----:B------:R-:W4:Y:S04]  /*8ed0*/  LDL.LU R22, [R1+0xd0] ;  /* 0x0000d00001167983 */ /* 0x000f280000300800 */
[----:B------:R-:W5:Y:S04]  /*8ee0*/  LDL.LU R20, [R1+0xc8] ;  /* 0x0000c80001147983 */ /* 0x000f680000300800 */
        /* <DEDUP_REMOVED lines=11> */
[----:B------:R0:W-:Y:S04]  /*8fa0*/  STS.U16 [R0+UR4+0xbc00], R2 ;  /* 0x00bc000200007988 */ /* 0x0001e80008000404 */
[----:B------:R-:W3:Y:S04]  /*8fb0*/  LDL.LU R3, [R1+0x68] ;  /* 0x0000680001037983 */ /* 0x000ee80000300800 */
[----:B------:R1:W-:Y:S04]  /*8fc0*/  STS.U16 [R0+UR4+0xcc00], R29 ;  /* 0x00cc001d00007988 */ /* 0x0003e80008000404 */
[----:B0-----:R-:W3:Y:S04]  /*8fd0*/  LDL.LU R2, [R1+0x60] ;  /* 0x0000600001027983 */ /* 0x001ee80000300800 */
[----:B------:R0:W-:Y:S04]  /*8fe0*/  STS.U16 [R0+UR4+0xdc00], R28 ;  /* 0x00dc001c00007988 */ /* 0x0001e80008000404 */
[----:B-1----:R-:W3:Y:S04]  /*8ff0*/  LDL.LU R29, [R1+0x58] ;  /* 0x00005800011d7983 */ /* 0x002ee80000300800 */
        /* <DEDUP_REMOVED lines=10> */
[----:B--2---:R0:W-:Y:S04]  /*90a0*/  STS.U16 [R0+UR4+0xec00], R26 ;  /* 0x00ec001a00007988 */ /* 0x0041e80008000404 */
[----:B0-----:R-:W2:Y:S04]  /*90b0*/  LDL.LU R26, [R1+0xd08] ;  /* 0x000d0800011a7983 */ /* 0x001ea80000300800 */
[----:B--2---:R0:W-:Y:S04]  /*90c0*/  STS.U16 [R0+UR4+0xfc00], R26 ;  /* 0x00fc001a00007988 */ /* 0x0041e80008000404 */
[----:B0-----:R-:W2:Y:S04]  /*90d0*/  LDL.LU R26, [R1+0xd04] ;  /* 0x000d0400011a7983 */ /* 0x001ea80000300800 */
[----:B--2---:R0:W-:Y:S04]  /*90e0*/  STS.U16 [R0+UR4+0x10c00], R26 ;  /* 0x010c001a00007988 */ /* 0x0041e80008000404 */
[----:B0-----:R-:W2:Y:S04]  /*90f0*/  LDL.LU R26, [R1+0xd00] ;  /* 0x000d0000011a7983 */ /* 0x001ea80000300800 */
[----:B---3--:R-:W-:Y:S04]  /*9100*/  STS.U16 [R0+UR4+0x12c00], R24 ;  /* 0x012c001800007988 */ /* 0x008fe80008000404 */
[----:B----4-:R-:W-:Y:S04]  /*9110*/  STS.U16 [R0+UR4+0x13c00], R22 ;  /* 0x013c001600007988 */ /* 0x010fe80008000404 */
[----:B-----5:R-:W-:Y:S04]  /*9120*/  STS.U16 [R0+UR4+0x14c00], R20 ;  /* 0x014c001400007988 */ /* 0x020fe80008000404 */
        /* <DEDUP_REMOVED lines=17> */
[----:B------:R-:W3:Y:S04]  /*9240*/  LDL.LU R24, [R1+0xcf8] ;  /* 0x000cf80001187983 */ /* 0x000ee80000300800 */
        /* <DEDUP_REMOVED lines=26> */
[----:B--2---:R-:W-:Y:S04]  /*93f0*/  STS.U16 [R0+UR4+0x3fc00], R26 ;  /* 0x03fc001a00007988 */ /* 0x004fe80008000404 */
        /* <DEDUP_REMOVED lines=15> */
[----:B------:R1:W-:Y:S04]  /*94f0*/  STS.U16 [R0+UR4+0x2fc00], R2 ;  /* 0x02fc000200007988 */ /* 0x0003e80008000404 */
[----:B------:R-:W-:Y:S01]  /*9500*/  STS.U16 [R0+UR4+0x2ec00], R29 ;  /* 0x02ec001d00007988 */ /* 0x000fe20008000404 */
[----:B0-----:R-:W-:-:S03]  /*9510*/  MOV R3, 0xff800000 ;  /* 0xff80000000037802 */ /* 0x001fc60000000f00 */
[----:B------:R0:W-:Y:S01]  /*9520*/  STS.U16 [R0+UR4+0x2dc00], R28 ;  /* 0x02dc001c00007988 */ /* 0x0001e20008000404 */
[----:B------:R-:W-:Y:S01]  /*9530*/  IMAD.MOV.U32 R4, RZ, RZ, -0x800000 ;  /* 0xff800000ff047424 */ /* 0x000fe200078e00ff */
[----:B-1----:R-:W-:Y:S01]  /*9540*/  MOV R2, 0xff800000 ;  /* 0xff80000000027802 */ /* 0x002fe20000000f00 */
[----:B------:R-:W-:Y:S01]  /*9550*/  IMAD.MOV.U32 R7, RZ, RZ, 0x3f800000 ;  /* 0x3f800000ff077424 */ /* 0x000fe200078e00ff */
[----:B------:R-:W-:Y:S01]  /*9560*/  STL [R1+0x858], R3 ;  /* 0x0008580301007387 */ /* 0x000fe20000100800 */
[----:B------:R-:W-:Y:S01]  /*9570*/  MOV R6, 0x3f800000 ;  /* 0x3f80000000067802 */ /* 0x000fe20000000f00 */
[----:B------:R-:W-:Y:S01]  /*9580*/  IMAD.MOV.U32 R5, RZ, RZ, 0x3f800000 ;  /* 0x3f800000ff057424 */ /* 0x000fe200078e00ff */
[----:B------:R-:W1:Y:S01]  /*9590*/  LDCU UR4, c[0x0][0x3f0] ;  /* 0x00007e00ff0477ac */ /* 0x000e620008000800 */
[----:B0-----:R-:W-:-:S05]  /*95a0*/  IMAD.MOV.U32 R0, RZ, RZ, -0x800000 ;  /* 0xff800000ff007424 */ /* 0x001fca00078e00ff */
[----:B------:R-:W-:Y:S04]  /*95b0*/  STL [R1+0x854], R0 ;  /* 0x0008540001007387 */ /* 0x000fe80000100800 */
        /* <DEDUP_REMOVED lines=25> */
[----:B------:R0:W-:Y:S04]  /*9750*/  STL [R1+0x704], R3 ;  /* 0x0007040301007387 */ /* 0x0001e80000100800 */
[----:B------:R-:W-:Y:S04]  /*9760*/  STL [R1+0x700], R0 ;  /* 0x0007000001007387 */ /* 0x000fe80000100800 */
[----:B------:R2:W-:Y:S01]  /*9770*/  STL [R1+0x6fc], R2 ;  /* 0x0006fc0201007387 */ /* 0x0005e20000100800 */
[----:B0-----:R-:W-:-:S03]  /*9780*/  IMAD.MOV.U32 R3, RZ, RZ, 0x3f800000 ;  /* 0x3f800000ff037424 */ /* 0x001fc600078e00ff */
[----:B------:R0:W-:Y:S01]  /*9790*/  STL [R1+0x6f8], R4 ;  /* 0x0006f80401007387 */ /* 0x0001e20000100800 */
[----:B--2---:R-:W-:-:S03]  /*97a0*/  MOV R2, 0x3f800000 ;  /* 0x3f80000000027802 */ /* 0x004fc60000000f00 */
[----:B------:R2:W-:Y:S01]  /*97b0*/  STL [R1+0x66c], R0 ;  /* 0x00066c0001007387 */ /* 0x0005e20000100800 */
[----:B0-----:R-:W-:-:S03]  /*97c0*/  MOV R4, 0x3f800000 ;  /* 0x3f80000000047802 */ /* 0x001fc60000000f00 */
[----:B------:R2:W-:Y:S04]  /*97d0*/  STL.64 [R1+0x280], R2 ;  /* 0x0002800201007387 */ /* 0x0005e80000100a00 */
[----:B------:R2:W-:Y:S04]  /*97e0*/  STL.64 [R1+0x288], R6 ;  /* 0x0002880601007387 */ /* 0x0005e80000100a00 */
[----:B------:R2:W-:Y:S04]  /*97f0*/  STL.64 [R1+0x290], R4 ;  /* 0x0002900401007387 */ /* 0x0005e80000100a00 */
[----:B------:R2:W-:Y:S04]  /*9800*/  STL.64 [R1+0x298], R2 ;  /* 0x0002980201007387 */ /* 0x0005e80000100a00 */
[----:B------:R2:W-:Y:S04]  /*9810*/  STL.64 [R1+0x2a0], R6 ;  /* 0x0002a00601007387 */ /* 0x0005e80000100a00 */
[----:B------:R2:W-:Y:S04]  /*9820*/  STL.64 [R1+0x2a8], R4 ;  /* 0x0002a80401007387 */ /* 0x0005e80000100a00 */
[----:B------:R2:W-:Y:S04]  /*9830*/  STL [R1+0x470], RZ ;  /* 0x000470ff01007387 */ /* 0x0005e80000100800 */
[----:B------:R2:W-:Y:S04]  /*9840*/  STL.64 [R1+0x2b0], R2 ;  /* 0x0002b00201007387 */ /* 0x0005e80000100a00 */
[----:B------:R2:W-:Y:S04]  /*9850*/  STL [R1+0x474], RZ ;  /* 0x000474ff01007387 */ /* 0x0005e80000100800 */
        /* <DEDUP_REMOVED lines=246> */
[----:B------:R2:W-:Y:S01]  /*a7c0*/  STL [R1+0x730], RZ ;  /* 0x000730ff01007387 */ /* 0x0005e20000100800 */
[----:B------:R-:W0:Y:S03]  /*a7d0*/  S2R R23, SR_TID.X ;  /* 0x0000000000177919 */ /* 0x000e260000002100 */
[----:B------:R2:W-:Y:S04]  /*a7e0*/  STL [R1+0x734], RZ ;  /* 0x000734ff01007387 */ /* 0x0005e80000100800 */
[----:B------:R2:W-:Y:S04]  /*a7f0*/  STL [R1+0x738], RZ ;  /* 0x000738ff01007387 */ /* 0x0005e80000100800 */
[----:B------:R2:W-:Y:S04]  /*a800*/  STL [R1+0x73c], RZ ;  /* 0x00073cff01007387 */ /* 0x0005e80000100800 */
[----:B------:R2:W-:Y:S04]  /*a810*/  STL [R1+0x740], RZ ;  /* 0x000740ff01007387 */ /* 0x0005e80000100800 */
[----:B------:R2:W-:Y:S04]  /*a820*/  STL [R1+0x744], RZ ;  /* 0x000744ff01007387 */ /* 0x0005e80000100800 */
[----:B------:R2:W-:Y:S04]  /*a830*/  STL [R1+0x748], RZ ;  /* 0x000748ff01007387 */ /* 0x0005e80000100800 */
[----:B------:R2:W-:Y:S04]  /*a840*/  STL [R1+0x74c], RZ ;  /* 0x00074cff01007387 */ /* 0x0005e80000100800 */
[----:B------:R2:W-:Y:S04]  /*a850*/  STL.64 [R1+0x2b8], R6 ;  /* 0x0002b80601007387 */ /* 0x0005e80000100a00 */
[----:B------:R2:W-:Y:S04]  /*a860*/  STL.64 [R1+0x2e8], R4 ;  /* 0x0002e80401007387 */ /* 0x0005e80000100a00 */
[----:B------:R2:W-:Y:S04]  /*a870*/  STL.64 [R1+0x5d0], R2 ;  /* 0x0005d00201007387 */ /* 0x0005e80000100a00 */
[----:B------:R2:W-:Y:S04]  /*a880*/  STL.64 [R1+0x670], R6 ;  /* 0x0006700601007387 */ /* 0x0005e80000100a00 */
[----:B------:R2:W-:Y:S04]  /*a890*/  STL.64 [R1+0x690], R4 ;  /* 0x0006900401007387 */ /* 0x0005e80000100a00 */
[----:B------:R2:W-:Y:S04]  /*a8a0*/  STL.64 [R1+0x688], R2 ;  /* 0x0006880201007387 */ /* 0x0005e80000100a00 */
[----:B------:R2:W-:Y:S04]  /*a8b0*/  STL.64 [R1+0x680], R6 ;  /* 0x0006800601007387 */ /* 0x0005e80000100a00 */
[----:B------:R2:W-:Y:S04]  /*a8c0*/  STL.64 [R1+0x8c8], R2 ;  /* 0x0008c80201007387 */ /* 0x0005e80000100a00 */
[----:B------:R2:W-:Y:S01]  /*a8d0*/  STL.64 [R1+0x678], R4 ;  /* 0x0006780401007387 */ /* 0x0005e20000100a00 */
[----:B-1----:R-:W-:Y:S01]  /*a8e0*/  UISETP.GE.AND UP0, UPT, UR4, 0x1, UPT ;  /* 0x000000010400788c */ /* 0x002fe2000bf06270 */
[----:B0-----:R-:W-:-:S04]  /*a8f0*/  LOP3.LUT R24, R23, 0x1ff, RZ, 0xc0, !PT ;  /* 0x000001ff17187812 */ /* 0x001fc800078ec0ff */
[----:B------:R-:W-:-:S04]  /*a900*/  ISETP.GE.U32.AND P1, PT, R24, 0x100, PT ;  /* 0x000001001800780c */ /* 0x000fc80003f26070 */
[----:B------:R-:W-:Y:S09]  /*a910*/  BRA.U !UP0, `(.L_x_0) ;  /* 0x000004bd08c07547 */ /* 0x000ff2000b800000 */
[----:B--2---:R-:W0:Y:S01]  /*a920*/  LDC R3, c[0x0][0x3d8] ;  /* 0x0000f600ff037b82 */ /* 0x004e220000000800 */
[----:B------:R-:W-:Y:S01]  /*a930*/  SHF.R.U32.HI R20, RZ, 0x6, R23 ;  /* 0x00000006ff147819 */ /* 0x000fe20000011617 */
[----:B------:R-:W1:Y:S01]  /*a940*/  LDCU UR7, c[0x0][0x3c8] ;  /* 0x00007900ff0777ac */ /* 0x000e620008000800 */
[C---:B------:R-:W-:Y:S02]  /*a950*/  LOP3.LUT P0, RZ, R23.reuse, 0x3, RZ, 0xc0, !PT ;  /* 0x0000000317ff7812 */ /* 0x040fe4000780c0ff */
[----:B------:R-:W-:Y:S01]  /*a960*/  SGXT.U32 R20, R20, 0x3 ;  /* 0x000000031414781a */ /* 0x000fe20000000000 */
[----:B------:R-:W2:Y:S01]  /*a970*/  LDCU.64 UR4, c[0x0][0x3d0] ;  /* 0x00007a00ff0477ac */ /* 0x000ea20008000a00 */
[----:B------:R-:W-:Y:S01]  /*a980*/  ISETP.LT.U32.AND P0, PT, R24, 0x100, !P0 ;  /* 0x000001001800780c */ /* 0x000fe20004701070 */
[----:B------:R-:W3:Y:S01]  /*a990*/  LDC.64 R14, c[0x0][0x3c0] ;  /* 0x0000f000ff0e7b82 */ /* 0x000ee20000000a00 */
[C---:B------:R-:W-:Y:S01]  /*a9a0*/  LOP3.LUT R29, R23.reuse, 0x3f, RZ, 0xc0, !PT ;  /* 0x0000003f171d7812 */ /* 0x040fe200078ec0ff */
[----:B------:R-:W4:Y:S01]  /*a9b0*/  LDCU.64 UR10, c[0x0][0x388] ;  /* 0x00007100ff0a77ac */ /* 0x000f220008000a00 */
[----:B------:R-:W-:-:S05]  /*a9c0*/  LOP3.LUT P2, RZ, R23, 0x7, RZ, 0xc0, !PT ;  /* 0x0000000717ff7812 */ /* 0x000fca000784c0ff */
[----:B------:R-:W5:Y:S01]  /*a9d0*/  LDC.64 R16, c[0x0][0x390] ;  /* 0x0000e400ff107b82 */ /* 0x000f620000000a00 */
[----:B-1----:R-:W-:Y:S02]  /*a9e0*/  IMAD R24, R24, UR7, RZ ;  /* 0x0000000718187c24 */ /* 0x002fe4000f8e02ff */
[----:B0-----:R-:W-:Y:S01]  /*a9f0*/  IMAD R20, R20, R3, RZ ;  /* 0x0000000314147224 */ /* 0x001fe200078e02ff */
[----:B--2---:R-:W-:Y:S01]  /*aa00*/  UIMAD UR4, UR6, UR4, URZ ;  /* 0x00000004060472a4 */ /* 0x004fe2000f8e02ff */
[C---:B------:R-:W-:Y:S02]  /*aa10*/  IMAD.SHL.U32 R25, R24.reuse, 0x2, RZ ;  /* 0x0000000218197824 */ /* 0x040fe400078e00ff */
[----:B------:R-:W-:Y:S01]  /*aa20*/  IMAD R29, R29, UR5, RZ ;  /* 0x000000051d1d7c24 */ /* 0x000fe2000f8e02ff */
[----:B------:R-:W-:Y:S01]  /*aa30*/  LEA R7, R3, R20, 0x3 ;  /* 0x0000001403077211 */ /* 0x000fe200078e18ff */
[----:B------:R-:W-:Y:S01]  /*aa40*/  USHF.L.U32 UR7, UR4, 0x1, URZ ;  /* 0x0000000104077899 */ /* 0x000fe200080006ff */
[----:B------:R-:W-:Y:S01]  /*aa50*/  IMAD.HI R24, R24, 0x2, RZ ;  /* 0x0000000218187827 */ /* 0x000fe200078e02ff */
[----:B------:R-:W-:-:S03]  /*aa60*/  UIMAD.WIDE UR4, UR4, 0x2, URZ ;  /* 0x00000002040478a5 */ /* 0x000fc6000f8e02ff */
[C---:B------:R-:W-:Y:S02]  /*aa70*/  IMAD R5, R3.reuse, 0x8, R7 ;  /* 0x0000000803057824 */ /* 0x040fe400078e0207 */
[----:B---3--:R-:W-:Y:S02]  /*aa80*/  IMAD R27, R14, UR6, RZ ;  /* 0x000000060e1b7c24 */ /* 0x008fe4000f8e02ff */
[----:B------:R-:W-:Y:S01]  /*aa90*/  UMOV UR4, URZ ;  /* 0x000000ff00047c82 */ /* 0x000fe20008000000 */
[----:B------:R-:W-:Y:S01]  /*aaa0*/  LEA R4, R3, R5, 0x3 ;  /* 0x0000000503047211 */ /* 0x000fe200078e18ff */
[C---:B------:R-:W-:Y:S02]  /*aab0*/  IMAD.SHL.U32 R26, R27.reuse, 0x2, RZ ;  /* 0x000000021b1a7824 */ /* 0x040fe400078e00ff */
[----:B------:R-:W-:-:S04]  /*aac0*/  IMAD.HI R27, R27, 0x2, RZ ;  /* 0x000000021b1b7827 */ /* 0x000fc800078e02ff */
[----:B------:R-:W-:-:S05]  /*aad0*/  IMAD R0, R3, 0x8, R4 ;  /* 0x0000000803007824 */ /* 0x000fca00078e0204 */
[----:B------:R-:W-:-:S05]  /*aae0*/  LEA R9, R3, R0, 0x3 ;  /* 0x0000000003097211 */ /* 0x000fca00078e18ff */
[----:B------:R-:W-:-:S05]  /*aaf0*/  IMAD R21, R3, 0x8, R9 ;  /* 0x0000000803157824 */ /* 0x000fca00078e0209 */
[----:B------:R-:W-:-:S05]  /*ab00*/  LEA R6, R3, R21, 0x3 ;  /* 0x0000001503067211 */ /* 0x000fca00078e18ff */
[----:B------:R-:W-:-:S05]  /*ab10*/  IMAD R11, R3, 0x8, R6 ;  /* 0x00000008030b7824 */ /* 0x000fca00078e0206 */
[----:B------:R-:W-:-:S05]  /*ab20*/  LEA R0, R3, R11, 0x3 ;  /* 0x0000000b03007211 */ /* 0x000fca00078e18ff */
[----:B------:R-:W-:-:S05]  /*ab30*/  IMAD R10, R3, 0x8, R0 ;  /* 0x00000008030a7824 */ /* 0x000fca00078e0200 */
[C---:B------:R-:W-:Y:S01]  /*ab40*/  LEA R13, R3.reuse, R10, 0x3 ;  /* 0x0000000a030d7211 */ /* 0x040fe200078e18ff */
[----:B------:R-:W-:Y:S04]  /*ab50*/  STL.64 [R1+0xd68], R10 ;  /* 0x000d680a01007387 */ /* 0x000fe80000100a00 */
[----:B------:R-:W-:-:S05]  /*ab60*/  IMAD R8, R3, 0x8, R13 ;  /* 0x0000000803087824 */ /* 0x000fca00078e020d */
[----:B------:R-:W-:-:S05]  /*ab70*/  LEA R19, R3, R8, 0x3 ;  /* 0x0000000803137211 */ /* 0x000fca00078e18ff */
[----:B------:R-:W-:-:S05]  /*ab80*/  IMAD R12, R3, 0x8, R19 ;  /* 0x00000008030c7824 */ /* 0x000fca00078e0213 */
[C---:B------:R-:W-:Y:S01]  /*ab90*/  LEA R2, R3.reuse, R12, 0x3 ;  /* 0x0000000c03027211 */ /* 0x040fe200078e18ff */
[----:B------:R-:W-:Y:S04]  /*aba0*/  STL.64 [R1+0xd58], R12 ;  /* 0x000d580c01007387 */ /* 0x000fe80000100a00 */
[----:B------:R-:W-:-:S05]  /*abb0*/  IMAD R18, R3, 0x8, R2 ;  /* 0x0000000803127824 */ /* 0x000fca00078e0202 */
[C---:B------:R-:W-:Y:S01]  /*abc0*/  LEA R22, R3.reuse, R18, 0x3 ;  /* 0x0000001203167211 */ /* 0x040fe200078e18ff */
[----:B------:R0:W-:Y:S03]  /*abd0*/  STL.64 [R1+0xd60], R18 ;  /* 0x000d601201007387 */ /* 0x0001e60000100a00 */
[----:B------:R-:W-:-:S04]  /*abe0*/  LEA R14, R3, R22, 0x3 ;  /* 0x00000016030e7211 */ /* 0x000fc800078e18ff */
[C---:B------:R-:W-:Y:S01]  /*abf0*/  LEA R23, R3.reuse, R14, 0x3 ;  /* 0x0000000e03177211 */ /* 0x040fe200078e18ff */
[----:B------:R4:W-:Y:S04]  /*ac00*/  STL.64 [R1+0xd48], R14 ;  /* 0x000d480e01007387 */ /* 0x0009e80000100a00 */
[----:B------:R1:W-:Y:S01]  /*ac10*/  STL.64 [R1+0xd50], R22 ;  /* 0x000d501601007387 */ /* 0x0003e20000100a00 */
[----:B0-----:R-:W-:Y:S01]  /*ac20*/  IMAD R18, R3, 0x8, R4 ;  /* 0x0000000803127824 */ /* 0x001fe200078e0204 */
[----:B----4-:R-:W-:Y:S01]  /*ac30*/  IADD3 R14, P3, P4, R25, UR10, R26 ;  /* 0x0000000a190e7c10 */ /* 0x010fe2000fc7e01a */
[----:B------:R-:W-:Y:S01]  /*ac40*/  IMAD R25, R3, 0x8, R23 ;  /* 0x0000000803197824 */ /* 0x000fe200078e0217 */
[C---:B------:R-:W-:Y:S01]  /*ac50*/  SHF.L.U32 R26, R29.reuse, 0x1, RZ ;  /* 0x000000011d1a7819 */ /* 0x040fe200000006ff */
[----:B------:R-:W-:Y:S01]  /*ac60*/  IMAD.HI R29, R29, 0x2, RZ ;  /* 0x000000021d1d7827 */ /* 0x000fe200078e02ff */
[----:B------:R-:W-:Y:S01]  /*ac70*/  IADD3.X R15, PT, PT, R24, UR11, R27, P3, P4 ;  /* 0x0000000b180f7c10 */ /* 0x000fe20009fe841b */
[----:B------:R-:W0:Y:S01]  /*ac80*/  LDCU UR11, c[0x0][0x3f0] ;  /* 0x00007e00ff0b77ac */ /* 0x000e220008000800 */
[----:B-----5:R-:W-:Y:S01]  /*ac90*/  IADD3 R16, P5, P6, R26, UR7, R16 ;  /* 0x000000071a107c10 */ /* 0x020fe2000febe010 */
[----:B------:R-:W-:-:S02]  /*aca0*/  IMAD R28, R3, 0x8, R25 ;  /* 0x00000008031c7824 */ /* 0x000fc400078e0219 */
[----:B------:R-:W-:Y:S01]  /*acb0*/  STL.64 [R1+0x6f0], R14 ;  /* 0x0006f00e01007387 */ /* 0x000fe20000100a00 */
[----:B------:R-:W-:Y:S01]  /*acc0*/  IADD3.X R17, PT, PT, R29, UR5, R17, P5, P6 ;  /* 0x000000051d117c10 */ /* 0x000fe2000afec411 */
[----:B------:R-:W2:Y:S01]  /*acd0*/  LDCU UR10, c[0x0][0x3a8] ;  /* 0x00007500ff0a77ac */ /* 0x000ea20008000800 */
[CC--:B-1----:R-:W-:Y:S02]  /*ace0*/  LEA R22, P3, R20.reuse, R16.reuse, 0x1 ;  /* 0x0000001014167211 */ /* 0x0c2fe400078608ff */
[-C--:B------:R-:W-:Y:S02]  /*acf0*/  LEA R12, P4, R7, R16.reuse, 0x1 ;  /* 0x00000010070c7211 */ /* 0x080fe400078808ff */
[----:B------:R-:W-:Y:S02]  /*ad00*/  LEA R10, P5, R5, R16, 0x1 ;  /* 0x00000010050a7211 */ /* 0x000fe400078a08ff */
[-C--:B------:R-:W-:Y:S02]  /*ad10*/  LEA.HI.X.SX32 R23, R20, R17.reuse, 0x1, P3 ;  /* 0x0000001114177211 */ /* 0x080fe400018f0eff */
[----:B------:R-:W-:-:S02]  /*ad20*/  LEA.HI.X.SX32 R13, R7, R17, 0x1, P4 ;  /* 0x00000011070d7211 */ /* 0x000fc400020f0eff */
[----:B------:R-:W-:Y:S01]  /*ad30*/  LEA.HI.X.SX32 R11, R5, R17, 0x1, P5 ;  /* 0x00000011050b7211 */ /* 0x000fe200028f0eff */
[----:B------:R1:W-:Y:S01]  /*ad40*/  STL.64 [R1+0xca8], R22 ;  /* 0x000ca81601007387 */ /* 0x0003e20000100a00 */
[----:B------:R-:W-:-:S03]  /*ad50*/  LEA R24, R3, R28, 0x3 ;  /* 0x0000001c03187211 */ /* 0x000fc600078e18ff */
[----:B------:R3:W-:Y:S02]  /*ad60*/  STL.64 [R1+0xca0], R12 ;  /* 0x000ca00c01007387 */ /* 0x0007e40000100a00 */
[C---:B------:R-:W-:Y:S02]  /*ad70*/  IMAD R26, R3.reuse, 0x8, R24 ;  /* 0x00000008031a7824 */ /* 0x040fe400078e0218 */
[----:B------:R4:W-:Y:S03]  /*ad80*/  STL.64 [R1+0xc98], R10 ;  /* 0x000c980a01007387 */ /* 0x0009e60000100a00 */
[C---:B------:R-:W-:Y:S02]  /*ad90*/  LEA R27, R3.reuse, R26, 0x3 ;  /* 0x0000001a031b7211 */ /* 0x040fe400078e18ff */
[----:B-1----:R-:W-:Y:S02]  /*ada0*/  LEA R22, P4, R18, R16, 0x1 ;  /* 0x0000001012167211 */ /* 0x002fe400078808ff */
[----:B------:R-:W-:-:S02]  /*adb0*/  LEA R5, R3, R27, 0x3 ;  /* 0x0000001b03057211 */ /* 0x000fc400078e18ff */
[-C--:B---3--:R-:W-:Y:S02]  /*adc0*/  LEA R12, P5, R9, R16.reuse, 0x1 ;  /* 0x00000010090c7211 */ /* 0x088fe400078a08ff */
[----:B----4-:R-:W-:Y:S01]  /*add0*/  LEA R10, P3, R4, R16, 0x1 ;  /* 0x00000010040a7211 */ /* 0x010fe200078608ff */
[----:B------:R-:W-:-:S03]  /*ade0*/  IMAD R7, R3, 0x8, R5 ;  /* 0x0000000803077824 */ /* 0x000fc600078e0205 */
[----:B------:R-:W-:-:S05]  /*adf0*/  LEA.HI.X.SX32 R11, R4, R17, 0x1, P3 ;  /* 0x00000011040b7211 */ /* 0x000fca00018f0eff */
[----:B------:R1:W-:Y:S01]  /*ae00*/  STL.64 [R1+0xc90], R10 ;  /* 0x000c900a01007387 */ /* 0x0003e20000100a00 */
[-C--:B------:R-:W-:Y:S02]  /*ae10*/  LEA.HI.X.SX32 R13, R9, R17.reuse, 0x1, P5 ;  /* 0x00000011090d7211 */ /* 0x080fe400028f0eff */
[----:B------:R-:W-:Y:S01]  /*ae20*/  LEA.HI.X.SX32 R23, R18, R17, 0x1, P4 ;  /* 0x0000001112177211 */ /* 0x000fe200020f0eff */
[----:B-1----:R-:W3:Y:S01]  /*ae30*/  LDL.LU.64 R10, [R1+0xd68] ;  /* 0x000d6800010a7983 */ /* 0x002ee20000300a00 */
[C---:B------:R-:W-:Y:S02]  /*ae40*/  LEA R4, R3.reuse, R7, 0x3 ;  /* 0x0000000703047211 */ /* 0x040fe400078e18ff */
[----:B------:R-:W-:Y:S01]  /*ae50*/  LEA R18, P4, R6, R16, 0x1 ;  /* 0x0000001006127211 */ /* 0x000fe200078808ff */
[----:B------:R1:W-:Y:S02]  /*ae60*/  STL.64 [R1+0xc80], R12 ;  /* 0x000c800c01007387 */ /* 0x0003e40000100a00 */
[----:B------:R-:W-:-:S02]  /*ae70*/  IMAD R9, R3, 0x8, R4 ;  /* 0x0000000803097824 */ /* 0x000fc400078e0204 */
[----:B------:R-:W-:Y:S04]  /*ae80*/  STL.64 [R1+0xc88], R22 ;  /* 0x000c881601007387 */ /* 0x000fe80000100a00 */
[----:B------:R4:W-:Y:S01]  /*ae90*/  STL.64 [R1+0xd40], R4 ;  /* 0x000d400401007387 */ /* 0x0009e20000100a00 */
[----:B-1----:R-:W-:-:S03]  /*aea0*/  LEA R12, P3, R21, R16, 0x1 ;  /* 0x00000010150c7211 */ /* 0x002fc600078608ff */
[----:B------:R1:W-:Y:S01]  /*aeb0*/  STL [R1+0xc70], R18 ;  /* 0x000c701201007387 */ /* 0x0003e20000100800 */
[-C--:B------:R-:W-:Y:S02]  /*aec0*/  LEA.HI.X.SX32 R13, R21, R17.reuse, 0x1, P3 ;  /* 0x00000011150d7211 */ /* 0x080fe400018f0eff */
[----:B----4-:R-:W-:Y:S01]  /*aed0*/  MOV R4, R18 ;  /* 0x0000001200047202 */ /* 0x010fe20000000f00 */
[----:B------:R-:W-:Y:S02]  /*aee0*/  IMAD.MOV.U32 R5, RZ, RZ, R19 ;  /* 0x000000ffff057224 */ /* 0x000fe400078e0013 */
[----:B-1----:R-:W4:Y:S04]  /*aef0*/  LDL.LU.64 R18, [R1+0xd60] ;  /* 0x000d600001127983 */ /* 0x002f280000300a00 */
[----:B------:R1:W-:Y:S04]  /*af00*/  STL.64 [R1+0xc78], R12 ;  /* 0x000c780c01007387 */ /* 0x0003e80000100a00 */
[----:B-1----:R-:W5:Y:S01]  /*af10*/  LDL.LU.64 R12, [R1+0xd58] ;  /* 0x000d5800010c7983 */ /* 0x002f620000300a00 */
[----:B------:R-:W-:-:S02]  /*af20*/  LEA.HI.X.SX32 R5, R6, R17, 0x1, P4 ;  /* 0x0000001106057211 */ /* 0x000fc400020f0eff */
[----:B---3--:R-:W-:-:S04]  /*af30*/  LEA R22, P5, R11, R16, 0x1 ;  /* 0x000000100b167211 */ /* 0x008fc800078a08ff */
[----:B------:R-:W-:Y:S02]  /*af40*/  LEA.HI.X.SX32 R23, R11, R17, 0x1, P5 ;  /* 0x000000110b177211 */ /* 0x000fe400028f0eff */
[----:B------:R-:W-:-:S03]  /*af50*/  LEA R20, P4, R10, R16, 0x1 ;  /* 0x000000100a147211 */ /* 0x000fc600078808ff */
[----:B------:R1:W-:Y:S01]  /*af60*/  STL.64 [R1+0xc68], R22 ;  /* 0x000c681601007387 */ /* 0x0003e20000100a00 */
[C---:B------:R-:W-:Y:S02]  /*af70*/  LEA R11, R3.reuse, R9, 0x3 ;  /* 0x00000009030b7211 */ /* 0x040fe400078e18ff */
[----:B------:R-:W-:Y:S01]  /*af80*/  LEA.HI.X.SX32 R21, R10, R17, 0x1, P4 ;  /* 0x000000110a157211 */ /* 0x000fe200020f0eff */
[----:B------:R-:W-:Y:S02]  /*af90*/  STL [R1+0xc74], R5 ;  /* 0x000c740501007387 */ /* 0x000fe40000100800 */
[----:B------:R-:W-:Y:S01]  /*afa0*/  IMAD R6, R3, 0x8, R11 ;  /* 0x0000000803067824 */ /* 0x000fe200078e020b */
[----:B-1----:R-:W-:-:S04]  /*afb0*/  LEA R22, P3, R0, R16, 0x1 ;  /* 0x0000001000167211 */ /* 0x002fc800078608ff */
[----:B------:R-:W-:Y:S01]  /*afc0*/  LEA.HI.X.SX32 R23, R0, R17, 0x1, P3 ;  /* 0x0000001100177211 */ /* 0x000fe200018f0eff */
[----:B------:R1:W-:Y:S01]  /*afd0*/  STL.64 [R1+0xc58], R20 ;  /* 0x000c581401007387 */ /* 0x0003e20000100a00 */
[----:B------:R-:W-:-:S03]  /*afe0*/  LEA R0, R3, R6, 0x3 ;  /* 0x0000000603007211 */ /* 0x000fc600078e18ff */
[----:B------:R3:W-:Y:S02]  /*aff0*/  STL.64 [R1+0xc60], R22 ;  /* 0x000c601601007387 */ /* 0x0007e40000100a00 */
[----:B------:R-:W-:Y:S01]  /*b000*/  IMAD R10, R3, 0x8, R0 ;  /* 0x00000008030a7824 */ /* 0x000fe200078e0200 */
[----:B-1----:R-:W-:Y:S02]  /*b010*/  MOV R20, R14 ;  /* 0x0000000e00147202 */ /* 0x002fe40000000f00 */
[-C--:B---3--:R-:W-:Y:S02]  /*b020*/  LEA R22, P3, R8, R16.reuse, 0x1 ;  /* 0x0000001008167211 */ /* 0x088fe400078608ff */
[-C--:B-----5:R-:W-:Y:S02]  /*b030*/  LEA R4, P5, R13, R16.reuse, 0x1 ;  /* 0x000000100d047211 */ /* 0x0a0fe400078a08ff */
[----:B----4-:R-:W-:Y:S02]  /*b040*/  LEA R14, P4, R19, R16, 0x1 ;  /* 0x00000010130e7211 */ /* 0x010fe400078808ff */
[----:B------:R-:W-:-:S02]  /*b050*/  LEA.HI.X.SX32 R5, R13, R17, 0x1, P5 ;  /* 0x000000110d057211 */ /* 0x000fc400028f0eff */
[-C--:B------:R-:W-:Y:S01]  /*b060*/  LEA.HI.X.SX32 R23, R8, R17.reuse, 0x1, P3 ;  /* 0x0000001108177211 */ /* 0x080fe200018f0eff */
[----:B------:R-:W-:Y:S01]  /*b070*/  IMAD.MOV.U32 R21, RZ, RZ, R15 ;  /* 0x000000ffff157224 */ /* 0x000fe200078e000f */
[----:B------:R-:W-:Y:S01]  /*b080*/  LEA.HI.X.SX32 R15, R19, R17, 0x1, P4 ;  /* 0x00000011130f7211 */ /* 0x000fe200020f0eff */
[----:B------:R1:W-:Y:S04]  /*b090*/  STL.64 [R1+0xc50], R4 ;  /* 0x000c500401007387 */ /* 0x0003e80000100a00 */
[----:B------:R3:W-:Y:S01]  /*b0a0*/  STL.64 [R1+0xc48], R22 ;  /* 0x000c481601007387 */ /* 0x0007e20000100a00 */
[----:B-1----:R-:W-:-:S03]  /*b0b0*/  LEA R4, P5, R12, R16, 0x1 ;  /* 0x000000100c047211 */ /* 0x002fc600078a08ff */
[----:B---3--:R-:W3:Y:S04]  /*b0c0*/  LDL.LU.64 R22, [R1+0xd50] ;  /* 0x000d500001167983 */ /* 0x008ee80000300a00 */
[----:B------:R-:W-:Y:S04]  /*b0d0*/  STL.64 [R1+0xd38], R10 ;  /* 0x000d380a01007387 */ /* 0x000fe80000100a00 */
[----:B------:R1:W-:Y:S01]  /*b0e0*/  STL.64 [R1+0xc40], R14 ;  /* 0x000c400e01007387 */ /* 0x0003e20000100a00 */
[----:B------:R-:W-:Y:S02]  /*b0f0*/  LEA.HI.X.SX32 R5, R12, R17, 0x1, P5 ;  /* 0x000000110c057211 */ /* 0x000fe400028f0eff */
[----:B-1----:R-:W-:-:S04]  /*b100*/  LEA R14, P3, R2, R16, 0x1 ;  /* 0x00000010020e7211 */ /* 0x002fc800078608ff */
[----:B------:R-:W-:Y:S01]  /*b110*/  LEA.HI.X.SX32 R15, R2, R17, 0x1, P3 ;  /* 0x00000011020f7211 */ /* 0x000fe200018f0eff */
[----:B------:R-:W-:Y:S04]  /*b120*/  STL.64 [R1+0xc38], R4 ;  /* 0x000c380401007387 */ /* 0x000fe80000100a00 */
[----:B------:R1:W-:Y:S04]  /*b130*/  STL.64 [R1+0xc30], R14 ;  /* 0x000c300e01007387 */ /* 0x0003e80000100a00 */
[----:B-1----:R-:W4:Y:S01]  /*b140*/  LDL.LU.64 R14, [R1+0xd48] ;  /* 0x000d4800010e7983 */ /* 0x002f220000300a00 */
[----:B------:R-:W-:-:S02]  /*b150*/  LEA R8, R3, R10, 0x3 ;  /* 0x0000000a03087211 */ /* 0x000fc400078e18ff */
[----:B------:R-:W-:-:S04]  /*b160*/  LEA R10, P4, R18, R16, 0x1 ;  /* 0x00000010120a7211 */ /* 0x000fc800078808ff */
[----:B------:R-:W-:-:S05]  /*b170*/  LEA.HI.X.SX32 R11, R18, R17, 0x1, P4 ;  /* 0x00000011120b7211 */ /* 0x000fca00020f0eff */
[----:B------:R1:W-:Y:S01]  /*b180*/  STL.64 [R1+0xc28], R10 ;  /* 0x000c280a01007387 */ /* 0x0003e20000100a00 */
[----:B---3--:R-:W-:-:S04]  /*b190*/  LEA R4, P5, R22, R16, 0x1 ;  /* 0x0000001016047211 */ /* 0x008fc800078a08ff */
[----:B------:R-:W-:-:S05]  /*b1a0*/  LEA.HI.X.SX32 R5, R22, R17, 0x1, P5 ;  /* 0x0000001116057211 */ /* 0x000fca00028f0eff */
[----:B------:R3:W-:Y:S01]  /*b1b0*/  STL.64 [R1+0xc20], R4 ;  /* 0x000c200401007387 */ /* 0x0007e20000100a00 */
[-C--:B-1----:R-:W-:Y:S02]  /*b1c0*/  LEA R10, P4, R23, R16.reuse, 0x1 ;  /* 0x00000010170a7211 */ /* 0x082fe400078808ff */
[----:B---3--:R-:W-:-:S04]  /*b1d0*/  LEA R4, P5, R25, R16, 0x1 ;  /* 0x0000001019047211 */ /* 0x008fc800078a08ff */
[-C--:B------:R-:W-:Y:S02]  /*b1e0*/  LEA.HI.X.SX32 R5, R25, R17.reuse, 0x1, P5 ;  /* 0x0000001119057211 */ /* 0x080fe400028f0eff */
[----:B------:R-:W-:Y:S02]  /*b1f0*/  LEA.HI.X.SX32 R11, R23, R17, 0x1, P4 ;  /* 0x00000011170b7211 */ /* 0x000fe400020f0eff */
[----:B----4-:R-:W-:-:S04]  /*b200*/  LEA R18, P3, R14, R16, 0x1 ;  /* 0x000000100e127211 */ /* 0x010fc800078608ff */
[----:B------:R-:W-:-:S05]  /*b210*/  LEA.HI.X.SX32 R19, R14, R17, 0x1, P3 ;  /* 0x000000110e137211 */ /* 0x000fca00018f0eff */
[----:B------:R-:W-:Y:S04]  /*b220*/  STL.64 [R1+0xc18], R18 ;  /* 0x000c181201007387 */ /* 0x000fe80000100a00 */
[----:B------:R1:W-:Y:S04]  /*b230*/  STL.64 [R1+0xc08], R4 ;  /* 0x000c080401007387 */ /* 0x0003e80000100a00 */
[----:B------:R3:W-:Y:S01]  /*b240*/  STL.64 [R1+0xc10], R10 ;  /* 0x000c100a01007387 */ /* 0x0007e20000100a00 */
[----:B-1----:R-:W-:-:S04]  /*b250*/  LEA R4, P3, R28, R16, 0x1 ;  /* 0x000000101c047211 */ /* 0x002fc800078608ff */
[----:B------:R-:W-:-:S05]  /*b260*/  LEA.HI.X.SX32 R5, R28, R17, 0x1, P3 ;  /* 0x000000111c057211 */ /* 0x000fca00018f0eff */
[----:B------:R1:W-:Y:S01]  /*b270*/  STL.64 [R1+0xc00], R4 ;  /* 0x000c000401007387 */ /* 0x0003e20000100a00 */
[----:B---3--:R-:W-:-:S04]  /*b280*/  LEA R10, P4, R24, R16, 0x1 ;  /* 0x00000010180a7211 */ /* 0x008fc800078808ff */
[----:B------:R-:W-:Y:S01]  /*b290*/  LEA.HI.X.SX32 R11, R24, R17, 0x1, P4 ;  /* 0x00000011180b7211 */ /* 0x000fe200020f0eff */
[----:B-1----:R-:W3:Y:S04]  /*b2a0*/  LDL.LU.64 R4, [R1+0xd40] ;  /* 0x000d400001047983 */ /* 0x002ee80000300a00 */
[----:B------:R1:W-:Y:S04]  /*b2b0*/  STL.64 [R1+0xbf8], R10 ;  /* 0x000bf80a01007387 */ /* 0x0003e80000100a00 */
[----:B-1----:R-:W4:Y:S01]  /*b2c0*/  LDL.LU.64 R10, [R1+0xd38] ;  /* 0x000d3800010a7983 */ /* 0x002f220000300a00 */
[----:B------:R-:W-:Y:S01]  /*b2d0*/  LEA R22, P5, R26, R16, 0x1 ;  /* 0x000000101a167211 */ /* 0x000fe200078a08ff */
[----:B------:R-:W-:Y:S01]  /*b2e0*/  IMAD.MOV.U32 R29, RZ, RZ, R21 ;  /* 0x000000ffff1d7224 */ /* 0x000fe200078e0015 */
[----:B------:R-:W-:-:S02]  /*b2f0*/  MOV R28, R20 ;  /* 0x00000014001c7202 */ /* 0x000fc40000000f00 */
[----:B------:R-:W-:-:S03]  /*b300*/  LEA.HI.X.SX32 R23, R26, R17, 0x1, P5 ;  /* 0x000000111a177211 */ /* 0x000fc600028f0eff */
[----:B------:R1:W-:Y:S04]  /*b310*/  STL.64 [R1+0xd30], R28 ;  /* 0x000d301c01007387 */ /* 0x0003e80000100a00 */
[----:B------:R5:W-:Y:S01]  /*b320*/  STL.64 [R1+0xbf0], R22 ;  /* 0x000bf01601007387 */ /* 0x000be20000100a00 */
[-C--:B-1----:R-:W-:Y:S02]  /*b330*/  LEA R28, P3, R27, R16.reuse, 0x1 ;  /* 0x000000101b1c7211 */ /* 0x082fe400078608ff */
[----:B-----5:R-:W-:Y:S02]  /*b340*/  LEA R22, P5, R7, R16, 0x1 ;  /* 0x0000001007167211 */ /* 0x020fe400078a08ff */
[-C--:B------:R-:W-:Y:S02]  /*b350*/  LEA.HI.X.SX32 R29, R27, R17.reuse, 0x1, P3 ;  /* 0x000000111b1d7211 */ /* 0x080fe400018f0eff */
[----:B------:R-:W-:-:S03]  /*b360*/  LEA.HI.X.SX32 R23, R7, R17, 0x1, P5 ;  /* 0x0000001107177211 */ /* 0x000fc600028f0eff */
[----:B------:R-:W-:Y:S01]  /*b370*/  STL.64 [R1+0xbe8], R28 ;  /* 0x000be81c01007387 */ /* 0x000fe20000100a00 */
[----:B------:R-:W-:-:S05]  /*b380*/  IMAD R12, R3, 0x8, R8 ;  /* 0x00000008030c7824 */ /* 0x000fca00078e0208 */
[----:B------:R-:W-:-:S05]  /*b390*/  LEA R13, R3, R12, 0x3 ;  /* 0x0000000c030d7211 */ /* 0x000fca00078e18ff */
[----:B------:R-:W-:-:S05]  /*b3a0*/  IMAD R2, R3, 0x8, R13 ;  /* 0x0000000803027824 */ /* 0x000fca00078e020d */
[----:B------:R-:W-:-:S05]  /*b3b0*/  LEA R18, R3, R2, 0x3 ;  /* 0x0000000203127211 */ /* 0x000fca00078e18ff */
[----:B------:R-:W-:-:S05]  /*b3c0*/  IMAD R14, R3, 0x8, R18 ;  /* 0x00000008030e7824 */ /* 0x000fca00078e0212 */
[----:B------:R-:W-:-:S05]  /*b3d0*/  LEA R20, R3, R14, 0x3 ;  /* 0x0000000e03147211 */ /* 0x000fca00078e18ff */
[----:B------:R-:W-:-:S05]  /*b3e0*/  IMAD R19, R3, 0x8, R20 ;  /* 0x0000000803137824 */ /* 0x000fca00078e0214 */
[----:B------:R-:W-:Y:S02]  /*b3f0*/  LEA R7, R3, R19, 0x3 ;  /* 0x0000001303077211 */ /* 0x000fe400078e18ff */
[CC--:B---3--:R-:W-:Y:S02]  /*b400*/  LEA R24, P4, R5.reuse, R16.reuse, 0x1 ;  /* 0x0000001005187211 */ /* 0x0c8fe400078808ff */
[C---:B------:R-:W-:Y:S02]  /*b410*/  LEA R26, P3, R4.reuse, R16, 0x1 ;  /* 0x00000010041a7211 */ /* 0x040fe400078608ff */
[-C--:B------:R-:W-:Y:S02]  /*b420*/  LEA.HI.X.SX32 R25, R5, R17.reuse, 0x1, P4 ;  /* 0x0000001105197211 */ /* 0x080fe400020f0eff */
[----:B------:R-:W-:-:S03]  /*b430*/  LEA.HI.X.SX32 R27, R4, R17, 0x1, P3 ;  /* 0x00000011041b7211 */ /* 0x000fc600018f0eff */
[----:B------:R1:W-:Y:S04]  /*b440*/  STL.64 [R1+0xbe0], R24 ;  /* 0x000be01801007387 */ /* 0x0003e80000100a00 */
[----:B------:R4:W-:Y:S01]  /*b450*/  STL.64 [R1+0xbd8], R22 ;  /* 0x000bd81601007387 */ /* 0x0009e20000100a00 */
[----:B-1----:R-:W-:-:S03]  /*b460*/  LEA R24, P4, R9, R16, 0x1 ;  /* 0x0000001009187211 */ /* 0x002fc600078808ff */
[----:B------:R1:W-:Y:S01]  /*b470*/  STL.64 [R1+0xbd0], R26 ;  /* 0x000bd01a01007387 */ /* 0x0003e20000100a00 */
[-C--:B----4-:R-:W-:Y:S02]  /*b480*/  LEA R22, P5, R11, R16.reuse, 0x1 ;  /* 0x000000100b167211 */ /* 0x090fe400078a08ff */
[-C--:B------:R-:W-:Y:S02]  /*b490*/  LEA.HI.X.SX32 R25, R9, R17.reuse, 0x1, P4 ;  /* 0x0000001109197211 */ /* 0x080fe400020f0eff */
[-C--:B------:R-:W-:Y:S02]  /*b4a0*/  LEA.HI.X.SX32 R23, R11, R17.reuse, 0x1, P5 ;  /* 0x000000110b177211 */ /* 0x080fe400028f0eff */
[-C--:B------:R-:W-:Y:S02]  /*b4b0*/  LEA R4, P5, R10, R16.reuse, 0x1 ;  /* 0x000000100a047211 */ /* 0x080fe400078a08ff */
[----:B-1----:R-:W-:Y:S01]  /*b4c0*/  LEA R26, P3, R6, R16, 0x1 ;  /* 0x00000010061a7211 */ /* 0x002fe200078608ff */
[----:B------:R1:W-:Y:S01]  /*b4d0*/  STL.64 [R1+0xbc8], R24 ;  /* 0x000bc81801007387 */ /* 0x0003e20000100a00 */
[----:B------:R-:W-:-:S02]  /*b4e0*/  LEA.HI.X.SX32 R5, R10, R17, 0x1, P5 ;  /* 0x000000110a057211 */ /* 0x000fc400028f0eff */
[-C--:B------:R-:W-:Y:S02]  /*b4f0*/  LEA.HI.X.SX32 R27, R6, R17.reuse, 0x1, P3 ;  /* 0x00000011061b7211 */ /* 0x080fe400018f0eff */
[-C--:B------:R-:W-:Y:S01]  /*b500*/  LEA R28, P3, R8, R16.reuse, 0x1 ;  /* 0x00000010081c7211 */ /* 0x080fe200078608ff */
[----:B------:R-:W-:Y:S01]  /*b510*/  STL.64 [R1+0xbc0], R22 ;  /* 0x000bc01601007387 */ /* 0x000fe20000100a00 */
[----:B-1----:R-:W-:Y:S02]  /*b520*/  LEA R24, P4, R0, R16, 0x1 ;  /* 0x0000001000187211 */ /* 0x002fe400078808ff */
[-C--:B------:R-:W-:Y:S02]  /*b530*/  LEA.HI.X.SX32 R29, R8, R17.reuse, 0x1, P3 ;  /* 0x00000011081d7211 */ /* 0x080fe400018f0eff */
[----:B------:R-:W-:Y:S01]  /*b540*/  LEA.HI.X.SX32 R25, R0, R17, 0x1, P4 ;  /* 0x0000001100197211 */ /* 0x000fe200020f0eff */
[----:B------:R-:W-:Y:S04]  /*b550*/  STL.64 [R1+0xba8], R4 ;  /* 0x000ba80401007387 */ /* 0x000fe80000100a00 */
[----:B------:R-:W-:Y:S04]  /*b560*/  STL.64 [R1+0xbb8], R26 ;  /* 0x000bb81a01007387 */ /* 0x000fe80000100a00 */
[----:B------:R-:W-:Y:S04]  /*b570*/  STL.64 [R1+0xbb0], R24 ;  /* 0x000bb01801007387 */ /* 0x000fe80000100a00 */
[----:B------:R1:W-:Y:S04]  /*b580*/  STL.64 [R1+0xba0], R28 ;  /* 0x000ba01c01007387 */ /* 0x0003e80000100a00 */
[----:B-1----:R-:W3:Y:S01]  /*b590*/  LDL.LU.64 R28, [R1+0xd30] ;  /* 0x000d3000011c7983 */ /* 0x002ee20000300a00 */
[----:B------:R-:W-:-:S05]  /*b5a0*/  IMAD R21, R3, 0x8, R7 ;  /* 0x0000000803157824 */ /* 0x000fca00078e0207 */
[----:B------:R-:W-:Y:S02]  /*b5b0*/  LEA R9, R3, R21, 0x3 ;  /* 0x0000001503097211 */ /* 0x000fe400078e18ff */
[----:B------:R-:W-:-:S03]  /*b5c0*/  LEA R26, P4, R12, R16, 0x1 ;  /* 0x000000100c1a7211 */ /* 0x000fc600078808ff */
[----:B------:R-:W-:Y:S01]  /*b5d0*/  IMAD R22, R3, 0x8, R9 ;  /* 0x0000000803167824 */ /* 0x000fe200078e0209 */
[----:B------:R-:W-:Y:S02]  /*b5e0*/  LEA R24, P5, R13, R16, 0x1 ;  /* 0x000000100d187211 */ /* 0x000fe400078a08ff */
[-C--:B------:R-:W-:Y:S02]  /*b5f0*/  LEA.HI.X.SX32 R27, R12, R17.reuse, 0x1, P4 ;  /* 0x000000110c1b7211 */ /* 0x080fe400020f0eff */
[----:B------:R-:W-:Y:S02]  /*b600*/  LEA R4, R3, R22, 0x3 ;  /* 0x0000001603047211 */ /* 0x000fe400078e18ff */
[----:B------:R-:W-:Y:S01]  /*b610*/  LEA.HI.X.SX32 R25, R13, R17, 0x1, P5 ;  /* 0x000000110d197211 */ /* 0x000fe200028f0eff */
[----:B------:R1:W-:Y:S02]  /*b620*/  STL.64 [R1+0xb98], R26 ;  /* 0x000b981a01007387 */ /* 0x0003e40000100a00 */
[----:B------:R-:W-:-:S02]  /*b630*/  IMAD R11, R3, 0x8, R4 ;  /* 0x00000008030b7824 */ /* 0x000fc400078e0204 */
[----:B------:R4:W-:Y:S01]  /*b640*/  STL.64 [R1+0xb90], R24 ;  /* 0x000b901801007387 */ /* 0x0009e20000100a00 */
[-C--:B------:R-:W-:Y:S02]  /*b650*/  LEA R12, P5, R14, R16.reuse, 0x1 ;  /* 0x000000100e0c7211 */ /* 0x080fe400078a08ff */
[C---:B------:R-:W-:Y:S02]  /*b660*/  LEA R8, R3.reuse, R11, 0x3 ;  /* 0x0000000b03087211 */ /* 0x040fe400078e18ff */
[-C--:B-1----:R-:W-:Y:S02]  /*b670*/  LEA R26, P3, R2, R16.reuse, 0x1 ;  /* 0x00000010021a7211 */ /* 0x082fe400078608ff */
[----:B----4-:R-:W-:Y:S02]  /*b680*/  LEA R24, P4, R18, R16, 0x1 ;  /* 0x0000001012187211 */ /* 0x010fe400078808ff */
[-C--:B------:R-:W-:Y:S02]  /*b690*/  LEA.HI.X.SX32 R27, R2, R17.reuse, 0x1, P3 ;  /* 0x00000011021b7211 */ /* 0x080fe400018f0eff */
[-C--:B------:R-:W-:Y:S01]  /*b6a0*/  LEA.HI.X.SX32 R25, R18, R17.reuse, 0x1, P4 ;  /* 0x0000001112197211 */ /* 0x080fe200020f0eff */
[C---:B------:R-:W-:Y:S01]  /*b6b0*/  IMAD R5, R3.reuse, 0x8, R8 ;  /* 0x0000000803057824 */ /* 0x040fe200078e0208 */
[----:B------:R-:W-:Y:S01]  /*b6c0*/  LEA.HI.X.SX32 R13, R14, R17, 0x1, P5 ;  /* 0x000000110e0d7211 */ /* 0x000fe200028f0eff */
[----:B------:R1:W-:Y:S04]  /*b6d0*/  STL.64 [R1+0xb88], R26 ;  /* 0x000b881a01007387 */ /* 0x0003e80000100a00 */
[----:B------:R4:W-:Y:S01]  /*b6e0*/  STL.64 [R1+0xb80], R24 ;  /* 0x000b801801007387 */ /* 0x0009e20000100a00 */
[----:B------:R-:W-:-:S03]  /*b6f0*/  LEA R6, R3, R5, 0x3 ;  /* 0x0000000503067211 */ /* 0x000fc600078e18ff */
[----:B------:R5:W-:Y:S01]  /*b700*/  STL.64 [R1+0xb78], R12 ;  /* 0x000b780c01007387 */ /* 0x000be20000100a00 */
[CC--:B-1----:R-:W-:Y:S02]  /*b710*/  LEA R26, P3, R20.reuse, R16.reuse, 0x1 ;  /* 0x00000010141a7211 */ /* 0x0c2fe400078608ff */
[-C--:B----4-:R-:W-:Y:S02]  /*b720*/  LEA R24, P4, R19, R16.reuse, 0x1 ;  /* 0x0000001013187211 */ /* 0x090fe400078808ff */
[-C--:B------:R-:W-:Y:S02]  /*b730*/  LEA.HI.X.SX32 R27, R20, R17.reuse, 0x1, P3 ;  /* 0x00000011141b7211 */ /* 0x080fe400018f0eff */
[-C--:B-----5:R-:W-:Y:S02]  /*b740*/  LEA R12, P5, R7, R16.reuse, 0x1 ;  /* 0x00000010070c7211 */ /* 0x0a0fe400078a08ff */
[-C--:B------:R-:W-:Y:S01]  /*b750*/  LEA.HI.X.SX32 R25, R19, R17.reuse, 0x1, P4 ;  /* 0x0000001113197211 */ /* 0x080fe200020f0eff */
[----:B------:R-:W-:Y:S01]  /*b760*/  IMAD R10, R3, 0x8, R6 ;  /* 0x00000008030a7824 */ /* 0x000fe200078e0206 */
[----:B------:R-:W-:Y:S01]  /*b770*/  LEA.HI.X.SX32 R13, R7, R17, 0x1, P5 ;  /* 0x00000011070d7211 */ /* 0x000fe200028f0eff */
[----:B------:R-:W-:Y:S01]  /*b780*/  STL.64 [R1+0xb70], R26 ;  /* 0x000b701a01007387 */ /* 0x000fe20000100a00 */
[----:B------:R-:W-:-:S03]  /*b790*/  LEA R18, P4, R9, R16, 0x1 ;  /* 0x0000001009127211 */ /* 0x000fc600078808ff */
[----:B------:R1:W-:Y:S01]  /*b7a0*/  STL.64 [R1+0xb68], R24 ;  /* 0x000b681801007387 */ /* 0x0003e20000100a00 */
[----:B------:R-:W-:-:S03]  /*b7b0*/  LEA R2, R3, R10, 0x3 ;  /* 0x0000000a03027211 */ /* 0x000fc600078e18ff */
[----:B------:R4:W-:Y:S01]  /*b7c0*/  STL.64 [R1+0xb60], R12 ;  /* 0x000b600c01007387 */ /* 0x0009e20000100a00 */
[-C--:B------:R-:W-:Y:S01]  /*b7d0*/  LEA.HI.X.SX32 R19, R9, R17.reuse, 0x1, P4 ;  /* 0x0000001109137211 */ /* 0x080fe200020f0eff */
[----:B------:R-:W-:Y:S01]  /*b7e0*/  IMAD R7, R3, 0x8, R2 ;  /* 0x0000000803077824 */ /* 0x000fe200078e0202 */
[CC--:B-1----:R-:W-:Y:S02]  /*b7f0*/  LEA R24, P3, R21.reuse, R16.reuse, 0x1 ;  /* 0x0000001015187211 */ /* 0x0c2fe400078608ff */
[CC--:B----4-:R-:W-:Y:S02]  /*b800*/  LEA R12, P5, R22.reuse, R16.reuse, 0x1 ;  /* 0x00000010160c7211 */ /* 0x0d0fe400078a08ff */
[-C--:B------:R-:W-:Y:S02]  /*b810*/  LEA.HI.X.SX32 R25, R21, R17.reuse, 0x1, P3 ;  /* 0x0000001115197211 */ /* 0x080fe400018f0eff */
[----:B------:R-:W-:Y:S02]  /*b820*/  LEA.HI.X.SX32 R13, R22, R17, 0x1, P5 ;  /* 0x00000011160d7211 */ /* 0x000fe400028f0eff */
[----:B------:R-:W-:Y:S01]  /*b830*/  LEA R20, P3, R4, R16, 0x1 ;  /* 0x0000001004147211 */ /* 0x000fe200078608ff */
[----:B------:R-:W-:Y:S01]  /*b840*/  STL.64 [R1+0xb58], R24 ;  /* 0x000b581801007387 */ /* 0x000fe20000100a00 */
[----:B------:R-:W-:-:S03]  /*b850*/  LEA R9, R3, R7, 0x3 ;  /* 0x0000000703097211 */ /* 0x000fc600078e18ff */
[----:B------:R1:W-:Y:S01]  /*b860*/  STL.64 [R1+0xb50], R18 ;  /* 0x000b501201007387 */ /* 0x0003e20000100a00 */
[----:B------:R-:W-:-:S03]  /*b870*/  LEA.HI.X.SX32 R21, R4, R17, 0x1, P3 ;  /* 0x0000001104157211 */ /* 0x000fc600018f0eff */
[----:B------:R4:W-:Y:S01]  /*b880*/  STL.64 [R1+0xb48], R12 ;  /* 0x000b480c01007387 */ /* 0x0009e20000100a00 */
[----:B------:R-:W-:Y:S01]  /*b890*/  IMAD R0, R3, 0x8, R9 ;  /* 0x0000000803007824 */ /* 0x000fe200078e0209 */
[CC--:B-1----:R-:W-:Y:S02]  /*b8a0*/  LEA R18, P4, R11.reuse, R16.reuse, 0x1 ;  /* 0x000000100b127211 */ /* 0x0c2fe400078808ff */
[C---:B----4-:R-:W-:Y:S02]  /*b8b0*/  LEA R12, P5, R8.reuse, R16, 0x1 ;  /* 0x00000010080c7211 */ /* 0x050fe400078a08ff */
[-C--:B------:R-:W-:Y:S02]  /*b8c0*/  LEA.HI.X.SX32 R19, R11, R17.reuse, 0x1, P4 ;  /* 0x000000110b137211 */ /* 0x080fe400020f0eff */
[----:B------:R-:W-:Y:S01]  /*b8d0*/  LEA.HI.X.SX32 R13, R8, R17, 0x1, P5 ;  /* 0x00000011080d7211 */ /* 0x000fe200028f0eff */
[----:B------:R1:W-:Y:S01]  /*b8e0*/  STL.64 [R1+0xb40], R20 ;  /* 0x000b401401007387 */ /* 0x0003e20000100a00 */
[----:B------:R-:W-:-:S03]  /*b8f0*/  LEA R4, R3, R0, 0x3 ;  /* 0x0000000003047211 */ /* 0x000fc600078e18ff */
[----:B------:R4:W-:Y:S04]  /*b900*/  STL.64 [R1+0xb38], R18 ;  /* 0x000b381201007387 */ /* 0x0009e80000100a00 */
[----:B------:R5:W-:Y:S01]  /*b910*/  STL.64 [R1+0xb30], R12 ;  /* 0x000b300c01007387 */ /* 0x000be20000100a00 */
[CC--:B-1----:R-:W-:Y:S02]  /*b920*/  LEA R20, P3, R5.reuse, R16.reuse, 0x1 ;  /* 0x0000001005147211 */ /* 0x0c2fe400078608ff */
[-C--:B----4-:R-:W-:Y:S02]  /*b930*/  LEA R18, P4, R6, R16.reuse, 0x1 ;  /* 0x0000001006127211 */ /* 0x090fe400078808ff */
[-C--:B------:R-:W-:Y:S02]  /*b940*/  LEA.HI.X.SX32 R21, R5, R17.reuse, 0x1, P3 ;  /* 0x0000001105157211 */ /* 0x080fe400018f0eff */
[----:B-----5:R-:W-:Y:S01]  /*b950*/  LEA R12, P5, R10, R16, 0x1 ;  /* 0x000000100a0c7211 */ /* 0x020fe200078a08ff */
[----:B------:R-:W-:Y:S01]  /*b960*/  IMAD R8, R3, 0x8, R4 ;  /* 0x0000000803087824 */ /* 0x000fe200078e0204 */
[----:B------:R-:W-:-:S02]  /*b970*/  LEA.HI.X.SX32 R19, R6, R17, 0x1, P4 ;  /* 0x0000001106137211 */ /* 0x000fc400020f0eff */
        /* <DEDUP_REMOVED lines=12> */
[----:B------:R-:W-:Y:S01]  /*ba40*/  STL.64 [R1+0xb10], R20 ;  /* 0x000b101401007387 */ /* 0x000fe20000100a00 */
[----:B------:R-:W-:-:S03]  /*ba50*/  LEA R7, R3, R6, 0x3 ;  /* 0x0000000603077211 */ /* 0x000fc600078e18ff */
[----:B------:R1:W-:Y:S01]  /*ba60*/  STL.64 [R1+0xb08], R18 ;  /* 0x000b081201007387 */ /* 0x0003e20000100a00 */
[----:B------:R-:W-:-:S03]  /*ba70*/  LEA R10, P5, R8, R16, 0x1 ;  /* 0x00000010080a7211 */ /* 0x000fc600078a08ff */
[----:B------:R4:W-:Y:S01]  /*ba80*/  STL.64 [R1+0xb00], R12 ;  /* 0x000b000c01007387 */ /* 0x0009e20000100a00 */
[----:B------:R-:W-:Y:S01]  /*ba90*/  IMAD R2, R3, 0x8, R7 ;  /* 0x0000000803027824 */ /* 0x000fe200078e0207 */
[-C--:B------:R-:W-:Y:S02]  /*baa0*/  LEA.HI.X.SX32 R11, R8, R17.reuse, 0x1, P5 ;  /* 0x00000011080b7211 */ /* 0x080fe400028f0eff */
[-C--:B-1----:R-:W-:Y:S02]  /*bab0*/  LEA R18, P3, R0, R16.reuse, 0x1 ;  /* 0x0000001000127211 */ /* 0x082fe400078608ff */
[----:B----4-:R-:W-:Y:S02]  /*bac0*/  LEA R12, P4, R4, R16, 0x1 ;  /* 0x00000010040c7211 */ /* 0x010fe400078808ff */
[-C--:B------:R-:W-:Y:S02]  /*bad0*/  LEA.HI.X.SX32 R19, R0, R17.reuse, 0x1, P3 ;  /* 0x0000001100137211 */ /* 0x080fe400018f0eff */
[----:B------:R-:W-:-:S02]  /*bae0*/  LEA.HI.X.SX32 R13, R4, R17, 0x1, P4 ;  /* 0x00000011040d7211 */ /* 0x000fc400020f0eff */
[----:B------:R-:W-:Y:S01]  /*baf0*/  LEA R4, R3, R2, 0x3 ;  /* 0x0000000203047211 */ /* 0x000fe200078e18ff */
[----:B------:R1:W-:Y:S04]  /*bb00*/  STL.64 [R1+0xaf8], R18 ;  /* 0x000af81201007387 */ /* 0x0003e80000100a00 */
[----:B------:R4:W-:Y:S04]  /*bb10*/  STL.64 [R1+0xaf0], R12 ;  /* 0x000af00c01007387 */ /* 0x0009e80000100a00 */
[----:B------:R5:W-:Y:S01]  /*bb20*/  STL.64 [R1+0xae8], R10 ;  /* 0x000ae80a01007387 */ /* 0x000be20000100a00 */
[----:B-1----:R-:W-:-:S02]  /*bb30*/  LEA R18, P3, R5, R16, 0x1 ;  /* 0x0000001005127211 */ /* 0x002fc400078608ff */
[CC--:B----4-:R-:W-:Y:S01]  /*bb40*/  LEA R12, P4, R6.reuse, R16.reuse, 0x1 ;  /* 0x00000010060c7211 */ /* 0x0d0fe200078808ff */
[----:B------:R-:W-:Y:S01]  /*bb50*/  IMAD R0, R3, 0x8, R4 ;  /* 0x0000000803007824 */ /* 0x000fe200078e0204 */
[-C--:B------:R-:W-:Y:S02]  /*bb60*/  LEA.HI.X.SX32 R19, R5, R17.reuse, 0x1, P3 ;  /* 0x0000001105137211 */ /* 0x080fe400018f0eff */
[C---:B-----5:R-:W-:Y:S02]  /*bb70*/  LEA R10, P5, R7.reuse, R16, 0x1 ;  /* 0x00000010070a7211 */ /* 0x060fe400078a08ff */
[-C--:B------:R-:W-:Y:S02]  /*bb80*/  LEA.HI.X.SX32 R13, R6, R17.reuse, 0x1, P4 ;  /* 0x00000011060d7211 */ /* 0x080fe400020f0eff */
[----:B------:R-:W-:Y:S01]  /*bb90*/  LEA.HI.X.SX32 R11, R7, R17, 0x1, P5 ;  /* 0x00000011070b7211 */ /* 0x000fe200028f0eff */
[----:B------:R-:W-:Y:S01]  /*bba0*/  STL.64 [R1+0xae0], R18 ;  /* 0x000ae01201007387 */ /* 0x000fe20000100a00 */
[----:B------:R-:W-:-:S03]  /*bbb0*/  LEA R3, R3, R0, 0x3 ;  /* 0x0000000003037211 */ /* 0x000fc600078e18ff */
[----:B------:R1:W-:Y:S01]  /*bbc0*/  STL.64 [R1+0xad8], R12 ;  /* 0x000ad80c01007387 */ /* 0x0003e20000100a00 */
[----:B------:R-:W-:-:S03]  /*bbd0*/  LEA R8, P5, R0, R16, 0x1 ;  /* 0x0000001000087211 */ /* 0x000fc600078a08ff */
[----:B------:R4:W-:Y:S01]  /*bbe0*/  STL.64 [R1+0xad0], R10 ;  /* 0x000ad00a01007387 */ /* 0x0009e20000100a00 */
[-C--:B------:R-:W-:Y:S02]  /*bbf0*/  LEA R6, P6, R3, R16.reuse, 0x1 ;  /* 0x0000001003067211 */ /* 0x080fe400078c08ff */
[-C--:B-1----:R-:W-:Y:S02]  /*bc00*/  LEA R12, P3, R2, R16.reuse, 0x1 ;  /* 0x00000010020c7211 */ /* 0x082fe400078608ff */
[----:B----4-:R-:W-:Y:S02]  /*bc10*/  LEA R10, P4, R4, R16, 0x1 ;  /* 0x00000010040a7211 */ /* 0x010fe400078808ff */
[-C--:B------:R-:W-:Y:S02]  /*bc20*/  LEA.HI.X.SX32 R13, R2, R17.reuse, 0x1, P3 ;  /* 0x00000011020d7211 */ /* 0x080fe400018f0eff */
[-C--:B------:R-:W-:Y:S02]  /*bc30*/  LEA.HI.X.SX32 R11, R4, R17.reuse, 0x1, P4 ;  /* 0x00000011040b7211 */ /* 0x080fe400020f0eff */
[----:B------:R-:W-:-:S02]  /*bc40*/  LEA.HI.X.SX32 R9, R0, R17, 0x1, P5 ;  /* 0x0000001100097211 */ /* 0x000fc400028f0eff */
[----:B------:R-:W-:Y:S01]  /*bc50*/  LEA.HI.X.SX32 R7, R3, R17, 0x1, P6 ;  /* 0x0000001103077211 */ /* 0x000fe200030f0eff */
[----:B------:R-:W-:Y:S04]  /*bc60*/  STL.64 [R1+0xac8], R12 ;  /* 0x000ac80c01007387 */ /* 0x000fe80000100a00 */
[----:B------:R-:W-:Y:S04]  /*bc70*/  STL.64 [R1+0xac0], R10 ;  /* 0x000ac00a01007387 */ /* 0x000fe80000100a00 */
[----:B------:R-:W-:Y:S01]  /*bc80*/  STL.64 [R1+0xab8], R8 ;  /* 0x000ab80801007387 */ /* 0x000fe20000100a00 */
[----:B------:R-:W-:-:S03]  /*bc90*/  IMAD.SHL.U32 R0, R15, 0x8, RZ ;  /* 0x000000080f007824 */ /* 0x000fc600078e00ff */
[----:B------:R-:W-:Y:S01]  /*bca0*/  STL.64 [R1+0xab0], R6 ;  /* 0x000ab00601007387 */ /* 0x000fe20000100a00 */
[C---:B------:R-:W-:Y:S02]  /*bcb0*/  IMAD R3, R15.reuse, 0x42, RZ ;  /* 0x000000420f037824 */ /* 0x040fe400078e02ff */
[C---:B------:R-:W-:Y:S02]  /*bcc0*/  IMAD R2, R15.reuse, 0x11, RZ ;  /* 0x000000110f027824 */ /* 0x040fe400078e02ff */
[----:B---3--:R-:W-:Y:S01]  /*bcd0*/  IMAD.MOV.U32 R25, RZ, RZ, R29 ;  /* 0x000000ffff197224 */ /* 0x008fe200078e001d */
[----:B------:R-:W-:-:S05]  /*bce0*/  SHF.L.U32 R29, R15, 0x2, RZ ;  /* 0x000000020f1d7819 */ /* 0x000fca00000006ff */
[----:B------:R1:W-:Y:S02]  /*bcf0*/  STL [R1+0xd24], R29 ;  /* 0x000d241d01007387 */ /* 0x0003e40000100800 */
[----:B-1----:R-:W-:-:S05]  /*bd00*/  IMAD R29, R15, 0x21, RZ ;  /* 0x000000210f1d7824 */ /* 0x002fca00078e02ff */
[----:B------:R-:W-:Y:S04]  /*bd10*/  STL [R1+0xd28], R29 ;  /* 0x000d281d01007387 */ /* 0x000fe80000100800 */
[----:B------:R1:W-:Y:S04]  /*bd20*/  STL [R1+0x4], R0 ;  /* 0x0000040001007387 */ /* 0x0003e80000100800 */
[----:B------:R3:W-:Y:S01]  /*bd30*/  STL [R1], R3 ;  /* 0x0000000301007387 */ /* 0x0007e20000100800 */
[----:B-1----:R-:W-:-:S05]  /*bd40*/  IMAD R0, R15, 0x22, RZ ;  /* 0x000000220f007824 */ /* 0x002fca00078e02ff */
[----:B------:R1:W-:Y:S01]  /*bd50*/  STL [R1+0xd2c], R0 ;  /* 0x000d2c0001007387 */ /* 0x0003e20000100800 */
[----:B---3--:R-:W-:-:S03]  /*bd60*/  IMAD R3, R15, 0x46, RZ ;  /* 0x000000460f037824 */ /* 0x008fc600078e02ff */
[----:B------:R3:W-:Y:S01]  /*bd70*/  STL [R1+0x14], R2 ;  /* 0x0000140201007387 */ /* 0x0007e20000100800 */
[C---:B-1----:R-:W-:Y:S02]  /*bd80*/  IMAD R0, R15.reuse, 0x44, RZ ;  /* 0x000000440f007824 */ /* 0x042fe400078e02ff */
[----:B---3--:R-:W-:-:S03]  /*bd90*/  IMAD R2, R15, 0x23, RZ ;  /* 0x000000230f027824 */ /* 0x008fc600078e02ff */
[----:B------:R1:W-:Y:S04]  /*bda0*/  STL [R1+0xc], R0 ;  /* 0x00000c0001007387 */ /* 0x0003e80000100800 */
[----:B------:R3:W-:Y:S01]  /*bdb0*/  STL [R1+0x18], R2 ;  /* 0x0000180201007387 */ /* 0x0007e20000100800 */
[----:B-1----:R-:W-:-:S03]  /*bdc0*/  IMAD R0, R15, 0x9, RZ ;  /* 0x000000090f007824 */ /* 0x002fc600078e02ff */
[----:B------:R1:W-:Y:S01]  /*bdd0*/  STL [R1+0x8], R3 ;  /* 0x0000080301007387 */ /* 0x0003e20000100800 */
[----:B---3--:R-:W-:-:S03]  /*bde0*/  IMAD R2, R15, 0x12, RZ ;  /* 0x000000120f027824 */ /* 0x008fc600078e02ff */
[----:B------:R3:W-:Y:S01]  /*bdf0*/  STL [R1+0x24], R0 ;  /* 0x0000240001007387 */ /* 0x0007e20000100800 */
[C---:B-1----:R-:W-:Y:S02]  /*be00*/  IMAD R3, R15.reuse, 0x24, RZ ;  /* 0x000000240f037824 */ /* 0x042fe400078e02ff */
[----:B---3--:R-:W-:-:S03]  /*be10*/  IMAD R0, R15, 0x48, RZ ;  /* 0x000000480f007824 */ /* 0x008fc600078e02ff */
[----:B------:R1:W-:Y:S01]  /*be20*/  STL.64 [R1+0xd18], R2 ;  /* 0x000d180201007387 */ /* 0x0003e20000100a00 */
[----:B------:R-:W-:-:S03]  /*be30*/  IMAD R5, R15, 0x27, RZ ;  /* 0x000000270f057824 */ /* 0x000fc600078e02ff */
[----:B------:R3:W-:Y:S01]  /*be40*/  STL [R1+0x20], R0 ;  /* 0x0000200001007387 */ /* 0x0007e20000100800 */
[C---:B-1----:R-:W-:Y:S02]  /*be50*/  IMAD R3, R15.reuse, 0x25, RZ ;  /* 0x000000250f037824 */ /* 0x042fe400078e02ff */
[C---:B------:R-:W-:Y:S02]  /*be60*/  IMAD R2, R15.reuse, 0x4a, RZ ;  /* 0x0000004a0f027824 */ /* 0x040fe400078e02ff */
[C---:B---3--:R-:W-:Y:S01]  /*be70*/  IMAD R0, R15.reuse, 0x13, RZ ;  /* 0x000000130f007824 */ /* 0x048fe200078e02ff */
[----:B------:R1:W-:Y:S01]  /*be80*/  STL [R1+0x2c], R3 ;  /* 0x00002c0301007387 */ /* 0x0003e20000100800 */
[----:B------:R-:W-:-:S03]  /*be90*/  IMAD R4, R15, 0x26, RZ ;  /* 0x000000260f047824 */ /* 0x000fc600078e02ff */
[----:B------:R3:W-:Y:S04]  /*bea0*/  STL [R1+0x1c], R2 ;  /* 0x00001c0201007387 */ /* 0x0007e80000100800 */
[----:B------:R-:W-:Y:S01]  /*beb0*/  STL [R1+0x34], R0 ;  /* 0x0000340001007387 */ /* 0x000fe20000100800 */
[----:B-1----:R-:W-:-:S03]  /*bec0*/  IMAD R3, R15, 0x4e, RZ ;  /* 0x0000004e0f037824 */ /* 0x002fc600078e02ff */
[----:B------:R1:W-:Y:S01]  /*bed0*/  STL [R1+0x38], R5 ;  /* 0x0000380501007387 */ /* 0x0003e20000100800 */
[----:B---3--:R-:W-:-:S03]  /*bee0*/  IMAD R2, R15, 0x5, RZ ;  /* 0x000000050f027824 */ /* 0x008fc600078e02ff */
[----:B------:R-:W-:Y:S01]  /*bef0*/  STL [R1+0x30], R3 ;  /* 0x0000300301007387 */ /* 0x000fe20000100800 */
[C---:B------:R-:W-:Y:S02]  /*bf00*/  IMAD R6, R15.reuse, 0xa, RZ ;  /* 0x0000000a0f067824 */ /* 0x040fe400078e02ff */
[C---:B-1----:R-:W-:Y:S01]  /*bf10*/  IMAD R5, R15.reuse, 0x14, RZ ;  /* 0x000000140f057824 */ /* 0x042fe200078e02ff */
[----:B------:R-:W-:Y:S01]  /*bf20*/  STL [R1+0x3c], R2 ;  /* 0x00003c0201007387 */ /* 0x000fe20000100800 */
[----:B------:R-:W-:-:S03]  /*bf30*/  IMAD R7, R15, 0x28, RZ ;  /* 0x000000280f077824 */ /* 0x000fc600078e02ff */
[----:B------:R1:W-:Y:S04]  /*bf40*/  STL.64 [R1+0xd08], R4 ;  /* 0x000d080401007387 */ /* 0x0003e80000100a00 */
[----:B------:R3:W-:Y:S01]  /*bf50*/  STL.64 [R1+0xd00], R6 ;  /* 0x000d000601007387 */ /* 0x0007e20000100a00 */
[C---:B-1----:R-:W-:Y:S02]  /*bf60*/  IMAD R4, R15.reuse, 0x15, RZ ;  /* 0x000000150f047824 */ /* 0x042fe400078e02ff */
[----:B---3--:R-:W-:-:S03]  /*bf70*/  IMAD R7, R15, 0x2b, RZ ;  /* 0x0000002b0f077824 */ /* 0x008fc600078e02ff */
[----:B------:R1:W-:Y:S01]  /*bf80*/  STL [R1+0x54], R4 ;  /* 0x0000540401007387 */ /* 0x0003e20000100800 */
[----:B------:R-:W-:-:S03]  /*bf90*/  IMAD R6, R15, 0x56, RZ ;  /* 0x000000560f067824 */ /* 0x000fc600078e02ff */
[----:B------:R3:W-:Y:S01]  /*bfa0*/  STL [R1+0x58], R7 ;  /* 0x0000580701007387 */ /* 0x0007e20000100800 */
[C---:B------:R-:W-:Y:S02]  /*bfb0*/  IMAD R8, R15.reuse, 0x2a, RZ ;  /* 0x0000002a0f087824 */ /* 0x040fe400078e02ff */
[C---:B-1----:R-:W-:Y:S01]  /*bfc0*/  IMAD R4, R15.reuse, 0xb, RZ ;  /* 0x0000000b0f047824 */ /* 0x042fe200078e02ff */
[----:B------:R-:W-:Y:S01]  /*bfd0*/  STL [R1+0x50], R6 ;  /* 0x0000500601007387 */ /* 0x000fe20000100800 */
[----:B------:R-:W-:-:S03]  /*bfe0*/  IMAD R9, R15, 0x2c, RZ ;  /* 0x0000002c0f097824 */ /* 0x000fc600078e02ff */
[----:B------:R1:W-:Y:S01]  /*bff0*/  STL [R1+0x60], R4 ;  /* 0x0000600401007387 */ /* 0x0003e20000100800 */
[C---:B---3--:R-:W-:Y:S02]  /*c000*/  IMAD R7, R15.reuse, 0x2d, RZ ;  /* 0x0000002d0f077824 */ /* 0x048fe400078e02ff */
[C---:B------:R-:W-:Y:S01]  /*c010*/  IMAD R10, R15.reuse, 0x16, RZ ;  /* 0x000000160f0a7824 */ /* 0x040fe200078e02ff */
[----:B------:R-:W-:Y:S01]  /*c020*/  STL.64 [R1+0xce0], R8 ;  /* 0x000ce00801007387 */ /* 0x000fe20000100a00 */
[C---:B------:R-:W-:Y:S02]  /*c030*/  IMAD R11, R15.reuse, 0x2e, RZ ;  /* 0x0000002e0f0b7824 */ /* 0x040fe400078e02ff */
[C---:B-1----:R-:W-:Y:S02]  /*c040*/  IMAD R4, R15.reuse, 0x58, RZ ;  /* 0x000000580f047824 */ /* 0x042fe400078e02ff */
[----:B------:R-:W-:-:S03]  /*c050*/  IMAD R6, R15, 0x5a, RZ ;  /* 0x0000005a0f067824 */ /* 0x000fc600078e02ff */
[----:B------:R1:W-:Y:S04]  /*c060*/  STL [R1+0x5c], R4 ;  /* 0x00005c0401007387 */ /* 0x0003e80000100800 */
[----:B------:R3:W-:Y:S01]  /*c070*/  STL [R1+0x6c], R7 ;  /* 0x00006c0701007387 */ /* 0x0007e20000100800 */
[----:B-1----:R-:W-:-:S03]  /*c080*/  IMAD R4, R15, 0x17, RZ ;  /* 0x000000170f047824 */ /* 0x002fc600078e02ff */
[----:B------:R1:W-:Y:S01]  /*c090*/  STL [R1+0x64], R6 ;  /* 0x0000640601007387 */ /* 0x0003e20000100800 */
[----:B---3--:R-:W-:-:S03]  /*c0a0*/  IMAD R7, R15, 0x5c, RZ ;  /* 0x0000005c0f077824 */ /* 0x008fc600078e02ff */
[----:B------:R-:W-:Y:S04]  /*c0b0*/  STL.64 [R1+0xcd8], R10 ;  /* 0x000cd80a01007387 */ /* 0x000fe80000100a00 */
[----:B------:R3:W-:Y:S01]  /*c0c0*/  STL [R1+0x74], R4 ;  /* 0x0000740401007387 */ /* 0x0007e20000100800 */
[----:B-1----:R-:W-:-:S03]  /*c0d0*/  IMAD R6, R15, 0x5e, RZ ;  /* 0x0000005e0f067824 */ /* 0x002fc600078e02ff */
[----:B------:R-:W-:Y:S01]  /*c0e0*/  STL [R1+0xd20], R11 ;  /* 0x000d200b01007387 */ /* 0x000fe20000100800 */
[----:B---3--:R-:W-:-:S03]  /*c0f0*/  IMAD R4, R15, 0x2f, RZ ;  /* 0x0000002f0f047824 */ /* 0x008fc600078e02ff */
[----:B------:R-:W-:Y:S04]  /*c100*/  STL [R1+0x68], R7 ;  /* 0x0000680701007387 */ /* 0x000fe80000100800 */
[----:B------:R1:W-:Y:S01]  /*c110*/  STL [R1+0x78], R4 ;  /* 0x0000780401007387 */ /* 0x0003e20000100800 */
[C---:B------:R-:W-:Y:S02]  /*c120*/  IMAD R12, R15.reuse, 0x6, RZ ;  /* 0x000000060f0c7824 */ /* 0x040fe400078e02ff */
[C---:B------:R-:W-:Y:S01]  /*c130*/  IMAD R13, R15.reuse, 0x18, RZ ;  /* 0x000000180f0d7824 */ /* 0x040fe200078e02ff */
[----:B------:R3:W-:Y:S01]  /*c140*/  STL [R1+0x70], R6 ;  /* 0x0000700601007387 */ /* 0x0007e20000100800 */
[----:B-1----:R-:W-:-:S05]  /*c150*/  IMAD R4, R15, 0x3, RZ ;  /* 0x000000030f047824 */ /* 0x002fca00078e02ff */
[----:B------:R1:W-:Y:S01]  /*c160*/  STL [R1+0x7c], R4 ;  /* 0x00007c0401007387 */ /* 0x0003e20000100800 */
[C---:B------:R-:W-:Y:S02]  /*c170*/  IMAD R7, R15.reuse, 0x31, RZ ;  /* 0x000000310f077824 */ /* 0x040fe400078e02ff */
[C---:B---3--:R-:W-:Y:S01]  /*c180*/  IMAD R6, R15.reuse, 0x62, RZ ;  /* 0x000000620f067824 */ /* 0x048fe200078e02ff */
[----:B------:R-:W-:Y:S01]  /*c190*/  STL.64 [R1+0xcd0], R12 ;  /* 0x000cd00c01007387 */ /* 0x000fe20000100a00 */
[C---:B------:R-:W-:Y:S02]  /*c1a0*/  IMAD R16, R15.reuse, 0x30, RZ ;  /* 0x000000300f107824 */ /* 0x040fe400078e02ff */
[C---:B-1----:R-:W-:Y:S02]  /*c1b0*/  IMAD R4, R15.reuse, 0x60, RZ ;  /* 0x000000600f047824 */ /* 0x042fe400078e02ff */
[----:B------:R-:W-:-:S03]  /*c1c0*/  IMAD R17, R15, 0x32, RZ ;  /* 0x000000320f117824 */ /* 0x000fc600078e02ff */
[----:B------:R1:W-:Y:S04]  /*c1d0*/  STL [R1+0x80], R4 ;  /* 0x0000800401007387 */ /* 0x0003e80000100800 */
[----:B------:R3:W-:Y:S01]  /*c1e0*/  STL [R1+0x8c], R7 ;  /* 0x00008c0701007387 */ /* 0x0007e20000100800 */
[----:B-1----:R-:W-:-:S03]  /*c1f0*/  IMAD R4, R15, 0x19, RZ ;  /* 0x000000190f047824 */ /* 0x002fc600078e02ff */
[----:B------:R1:W-:Y:S04]  /*c200*/  STL [R1+0x84], R6 ;  /* 0x0000840601007387 */ /* 0x0003e80000100800 */
[----:B------:R-:W-:Y:S04]  /*c210*/  STL.64 [R1+0xce8], R16 ;  /* 0x000ce81001007387 */ /* 0x000fe80000100a00 */
[----:B------:R4:W-:Y:S01]  /*c220*/  STL [R1+0x94], R4 ;  /* 0x0000940401007387 */ /* 0x0009e20000100800 */
[C---:B---3--:R-:W-:Y:S02]  /*c230*/  IMAD R7, R15.reuse, 0x33, RZ ;  /* 0x000000330f077824 */ /* 0x048fe400078e02ff */
[----:B-1----:R-:W-:-:S02]  /*c240*/  IMAD R6, R15, 0x66, RZ ;  /* 0x000000660f067824 */ /* 0x002fc400078e02ff */
[----:B----4-:R-:W-:-:S05]  /*c250*/  IMAD R4, R15, 0x64, RZ ;  /* 0x000000640f047824 */ /* 0x010fca00078e02ff */
[----:B------:R1:W-:Y:S01]  /*c260*/  STL [R1+0x88], R4 ;  /* 0x0000880401007387 */ /* 0x0003e20000100800 */
[C---:B------:R-:W-:Y:S02]  /*c270*/  IMAD R19, R15.reuse, 0x1a, RZ ;  /* 0x0000001a0f137824 */ /* 0x040fe400078e02ff */
[C---:B------:R-:W-:Y:S01]  /*c280*/  IMAD R18, R15.reuse, 0x34, RZ ;  /* 0x000000340f127824 */ /* 0x040fe200078e02ff */
[----:B------:R3:W-:Y:S01]  /*c290*/  STL [R1+0x98], R7 ;  /* 0x0000980701007387 */ /* 0x0007e20000100800 */
[----:B-1----:R-:W-:-:S03]  /*c2a0*/  IMAD R4, R15, 0xd, RZ ;  /* 0x0000000d0f047824 */ /* 0x002fc600078e02ff */
[----:B------:R1:W-:Y:S01]  /*c2b0*/  STL [R1+0x90], R6 ;  /* 0x0000900601007387 */ /* 0x0003e20000100800 */
[----:B---3--:R-:W-:-:S03]  /*c2c0*/  IMAD R7, R15, 0x35, RZ ;  /* 0x000000350f077824 */ /* 0x008fc600078e02ff */
[----:B------:R3:W-:Y:S01]  /*c2d0*/  STL [R1+0xa0], R4 ;  /* 0x0000a00401007387 */ /* 0x0007e20000100800 */
[----:B-1----:R-:W-:-:S03]  /*c2e0*/  IMAD R6, R15, 0x68, RZ ;  /* 0x000000680f067824 */ /* 0x002fc600078e02ff */
[----:B------:R-:W-:Y:S01]  /*c2f0*/  STL.64 [R1+0xcc8], R18 ;  /* 0x000cc81201007387 */ /* 0x000fe20000100a00 */
[----:B---3--:R-:W-:-:S03]  /*c300*/  IMAD R4, R15, 0x6a, RZ ;  /* 0x0000006a0f047824 */ /* 0x008fc600078e02ff */
[----:B------:R1:W-:Y:S04]  /*c310*/  STL [R1+0x9c], R6 ;  /* 0x00009c0601007387 */ /* 0x0003e80000100800 */
[----:B------:R3:W-:Y:S04]  /*c320*/  STL [R1+0xac], R7 ;  /* 0x0000ac0701007387 */ /* 0x0007e80000100800 */
[----:B------:R4:W-:Y:S01]  /*c330*/  STL [R1+0xa4], R4 ;  /* 0x0000a40401007387 */ /* 0x0009e20000100800 */
[C---:B-1----:R-:W-:Y:S02]  /*c340*/  IMAD R6, R15.reuse, 0x1b, RZ ;  /* 0x0000001b0f067824 */ /* 0x042fe400078e02ff */
[----:B------:R-:W-:-:S02]  /*c350*/  IMAD R20, R15, 0x36, RZ ;  /* 0x000000360f147824 */ /* 0x000fc400078e02ff */
[C---:B---3--:R-:W-:Y:S01]  /*c360*/  IMAD R7, R15.reuse, 0x37, RZ ;  /* 0x000000370f077824 */ /* 0x048fe200078e02ff */
[----:B------:R1:W-:Y:S01]  /*c370*/  STL [R1+0xb4], R6 ;  /* 0x0000b40601007387 */ /* 0x0003e20000100800 */
[C---:B----4-:R-:W-:Y:S02]  /*c380*/  IMAD R4, R15.reuse, 0x6c, RZ ;  /* 0x0000006c0f047824 */ /* 0x050fe400078e02ff */
[----:B------:R-:W-:-:S03]  /*c390*/  IMAD R21, R15, 0xe, RZ ;  /* 0x0000000e0f157824 */ /* 0x000fc600078e02ff */
[----:B------:R3:W-:Y:S01]  /*c3a0*/  STL [R1+0xa8], R4 ;  /* 0x0000a80401007387 */ /* 0x0007e20000100800 */
[----:B-1----:R-:W-:-:S03]  /*c3b0*/  IMAD R6, R15, 0x6e, RZ ;  /* 0x0000006e0f067824 */ /* 0x002fc600078e02ff */
[----:B------:R1:W-:Y:S01]  /*c3c0*/  STL [R1+0xb8], R7 ;  /* 0x0000b80701007387 */ /* 0x0003e20000100800 */
[C---:B------:R-:W-:Y:S02]  /*c3d0*/  IMAD R23, R15.reuse, 0x1c, RZ ;  /* 0x0000001c0f177824 */ /* 0x040fe400078e02ff */
[C---:B------:R-:W-:Y:S02]  /*c3e0*/  IMAD R22, R15.reuse, 0x38, RZ ;  /* 0x000000380f167824 */ /* 0x040fe400078e02ff */
[C---:B---3--:R-:W-:Y:S01]  /*c3f0*/  IMAD R4, R15.reuse, 0x7, RZ ;  /* 0x000000070f047824 */ /* 0x048fe200078e02ff */
[----:B------:R-:W-:Y:S01]  /*c400*/  STL [R1+0xb0], R6 ;  /* 0x0000b00601007387 */ /* 0x000fe20000100800 */
[----:B-1----:R-:W-:-:S03]  /*c410*/  IMAD R7, R15, 0x70, RZ ;  /* 0x000000700f077824 */ /* 0x002fc600078e02ff */
[----:B------:R-:W-:Y:S04]  /*c420*/  STL.64 [R1+0xcf0], R20 ;  /* 0x000cf01401007387 */ /* 0x000fe80000100a00 */
[----:B------:R1:W-:Y:S04]  /*c430*/  STL [R1+0xbc], R4 ;  /* 0x0000bc0401007387 */ /* 0x0003e80000100800 */
[----:B------:R-:W-:Y:S01]  /*c440*/  STL.64 [R1+0xcf8], R22 ;  /* 0x000cf81601007387 */ /* 0x000fe20000100a00 */
[----:B-1----:R-:W-:-:S03]  /*c450*/  IMAD R4, R15, 0x72, RZ ;  /* 0x000000720f047824 */ /* 0x002fc600078e02ff */
[----:B------:R1:W-:Y:S01]  /*c460*/  STL [R1+0xc0], R7 ;  /* 0x0000c00701007387 */ /* 0x0003e20000100800 */
[----:B------:R-:W-:-:S03]  /*c470*/  MOV R24, R28 ;  /* 0x0000001c00187202 */ /* 0x000fc60000000f00 */
[----:B------:R3:W-:Y:S01]  /*c480*/  STL [R1+0xc4], R4 ;  /* 0x0000c40401007387 */ /* 0x0007e20000100800 */
[C---:B------:R-:W-:Y:S02]  /*c490*/  IMAD R8, R15.reuse, 0x3b, RZ ;  /* 0x0000003b0f087824 */ /* 0x040fe400078e02ff */
[C---:B-1----:R-:W-:Y:S02]  /*c4a0*/  IMAD R7, R15.reuse, 0x1d, RZ ;  /* 0x0000001d0f077824 */ /* 0x042fe400078e02ff */
[----:B---3--:R-:W-:-:S03]  /*c4b0*/  IMAD R4, R15, 0x74, RZ ;  /* 0x000000740f047824 */ /* 0x008fc600078e02ff */
[----:B------:R1:W-:Y:S01]  /*c4c0*/  STL [R1+0xd4], R7 ;  /* 0x0000d40701007387 */ /* 0x0003e20000100800 */
[----:B------:R-:W-:Y:S01]  /*c4d0*/  MOV R20, R24 ;  /* 0x0000001800147202 */ /* 0x000fe20000000f00 */
[----:B------:R-:W-:Y:S02]  /*c4e0*/  IMAD.MOV.U32 R21, RZ, RZ, R25 ;  /* 0x000000ffff157224 */ /* 0x000fe400078e0019 */
[C---:B------:R-:W-:Y:S01]  /*c4f0*/  IMAD R24, R15.reuse, 0x3a, RZ ;  /* 0x0000003a0f187824 */ /* 0x040fe200078e02ff */
[----:B------:R3:W-:Y:S01]  /*c500*/  STL [R1+0xc8], R4 ;  /* 0x0000c80401007387 */ /* 0x0007e20000100800 */
[C---:B------:R-:W-:Y:S02]  /*c510*/  IMAD R25, R15.reuse, 0x1e, RZ ;  /* 0x0000001e0f197824 */ /* 0x040fe400078e02ff */
[C---:B-1----:R-:W-:Y:S01]  /*c520*/  IMAD R7, R15.reuse, 0x76, RZ ;  /* 0x000000760f077824 */ /* 0x042fe200078e02ff */
[----:B------:R1:W-:Y:S01]  /*c530*/  STL [R1+0xd8], R8 ;  /* 0x0000d80801007387 */ /* 0x0003e20000100800 */
[----:B---3--:R-:W-:-:S03]  /*c540*/  IMAD R4, R15, 0xf, RZ ;  /* 0x0000000f0f047824 */ /* 0x008fc600078e02ff */
[----:B------:R3:W-:Y:S04]  /*c550*/  STL [R1+0xd0], R7 ;  /* 0x0000d00701007387 */ /* 0x0007e80000100800 */
[----:B------:R-:W-:Y:S04]  /*c560*/  STL.64 [R1+0xcb8], R24 ;  /* 0x000cb81801007387 */ /* 0x000fe80000100a00 */
[----:B------:R4:W-:Y:S01]  /*c570*/  STL [R1+0xe0], R4 ;  /* 0x0000e00401007387 */ /* 0x0009e20000100800 */
[C---:B-1----:R-:W-:Y:S02]  /*c580*/  IMAD R8, R15.reuse, 0x3d, RZ ;  /* 0x0000003d0f087824 */ /* 0x042fe400078e02ff */
[----:B---3--:R-:W-:-:S02]  /*c590*/  IMAD R7, R15, 0x7a, RZ ;  /* 0x0000007a0f077824 */ /* 0x008fc400078e02ff */
[----:B----4-:R-:W-:-:S05]  /*c5a0*/  IMAD R4, R15, 0x78, RZ ;  /* 0x000000780f047824 */ /* 0x010fca00078e02ff */
[----:B------:R1:W-:Y:S01]  /*c5b0*/  STL [R1+0xdc], R4 ;  /* 0x0000dc0401007387 */ /* 0x0003e20000100800 */
[----:B------:R-:W-:-:S03]  /*c5c0*/  IMAD.SHL.U32 R27, R15, 0x2, RZ ;  /* 0x000000020f1b7824 */ /* 0x000fc600078e00ff */
[----:B------:R3:W-:Y:S01]  /*c5d0*/  STL [R1+0xec], R8 ;  /* 0x0000ec0801007387 */ /* 0x0007e20000100800 */
[----:B-1----:R-:W-:-:S03]  /*c5e0*/  IMAD R4, R15, 0x1f, RZ ;  /* 0x0000001f0f047824 */ /* 0x002fc600078e02ff */
[----:B------:R1:W-:Y:S04]  /*c5f0*/  STL [R1+0xe4], R7 ;  /* 0x0000e40701007387 */ /* 0x0003e80000100800 */
[----:B------:R4:W-:Y:S01]  /*c600*/  STL [R1+0xf4], R4 ;  /* 0x0000f40401007387 */ /* 0x0009e20000100800 */
[C---:B---3--:R-:W-:Y:S02]  /*c610*/  IMAD.SHL.U32 R8, R15.reuse, 0x20, RZ ;  /* 0x000000200f087824 */ /* 0x048fe400078e00ff */
[C---:B-1----:R-:W-:Y:S01]  /*c620*/  IMAD R7, R15.reuse, 0x7c, RZ ;  /* 0x0000007c0f077824 */ /* 0x042fe200078e02ff */
[----:B----4-:R-:W-:-:S04]  /*c630*/  SHF.L.U32 R4, R15, 0x4, RZ ;  /* 0x000000040f047819 */ /* 0x010fc800000006ff */
[----:B------:R1:W-:Y:S01]  /*c640*/  STL [R1+0xe8], R7 ;  /* 0x0000e80701007387 */ /* 0x0003e20000100800 */
[-C--:B------:R-:W-:Y:S01]  /*c650*/  IADD3 R18, P4, PT, R27, R20.reuse, RZ ;  /* 0x000000141b127210 */ /* 0x080fe20007f9e0ff */
[C---:B------:R-:W-:Y:S01]  /*c660*/  IMAD R26, R15.reuse, 0x3c, RZ ;  /* 0x0000003c0f1a7824 */ /* 0x040fe200078e02ff */
[CC--:B------:R-:W-:Y:S01]  /*c670*/  LEA RZ, P3, R15.reuse, R20.reuse, 0x2 ;  /* 0x000000140fff7211 */ /* 0x0c0fe200078610ff */
[----:B------:R3:W-:Y:S01]  /*c680*/  STL [R1+0x100], R4 ;  /* 0x0001000401007387 */ /* 0x0007e20000100800 */
[C---:B------:R-:W-:Y:S01]  /*c690*/  LEA.HI.X.SX32 R19, R15.reuse, R21, 0x1, P4 ;  /* 0x000000150f137211 */ /* 0x040fe200020f0eff */
[C---:B-1----:R-:W-:Y:S02]  /*c6a0*/  IMAD R7, R15.reuse, 0x7e, RZ ;  /* 0x0000007e0f077824 */ /* 0x042fe400078e02ff */
[----:B------:R1:W-:Y:S01]  /*c6b0*/  STL [R1+0xfc], R8 ;  /* 0x0000fc0801007387 */ /* 0x0003e20000100800 */
[C---:B---3--:R-:W-:Y:S01]  /*c6c0*/  IMAD R4, R15.reuse, 0x3f, RZ ;  /* 0x0000003f0f047824 */ /* 0x048fe200078e02ff */
[----:B------:R-:W-:-:S02]  /*c6d0*/  LEA R16, P4, R15, R20, 0x5 ;  /* 0x000000140f107211 */ /* 0x000fc400078828ff */
[----:B------:R-:W-:Y:S01]  /*c6e0*/  STL [R1+0xf0], R7 ;  /* 0x0000f00701007387 */ /* 0x000fe20000100800 */
[----:B------:R-:W-:-:S03]  /*c6f0*/  LEA.HI.X.SX32 R13, R27, R21, 0x1, P3 ;  /* 0x000000151b0d7211 */ /* 0x000fc600018f0eff */
[----:B------:R3:W-:Y:S01]  /*c700*/  STL [R1+0xf8], R4 ;  /* 0x0000f80401007387 */ /* 0x0007e20000100800 */
[----:B-1----:R-:W-:-:S03]  /*c710*/  LEA R8, P3, R15, R20, 0x6 ;  /* 0x000000140f087211 */ /* 0x002fc600078630ff */
[----:B------:R-:W-:Y:S04]  /*c720*/  STL [R1+0xd10], R26 ;  /* 0x000d101a01007387 */ /* 0x000fe80000100800 */
[----:B------:R-:W-:Y:S01]  /*c730*/  STL.64 [R1+0xaa8], R18 ;  /* 0x000aa81201007387 */ /* 0x000fe20000100a00 */
[----:B---3--:R-:W-:-:S03]  /*c740*/  MOV R4, 0xff800000 ;  /* 0xff80000000047802 */ /* 0x008fc60000000f00 */
[----:B------:R-:W-:Y:S01]  /*c750*/  STL [R1+0xaa0], R16 ;  /* 0x000aa01001007387 */ /* 0x000fe20000100800 */
[----:B------:R-:W-:-:S03]  /*c760*/  MOV R7, 0xff800000 ;  /* 0xff80000000077802 */ /* 0x000fc60000000f00 */
[----:B------:R-:W-:Y:S04]  /*c770*/  STL [R1+0x8bc], R13 ;  /* 0x0008bc0d01007387 */ /* 0x000fe80000100800 */
[----:B------:R1:W-:Y:S04]  /*c780*/  STL [R1+0xa98], R8 ;  /* 0x000a980801007387 */ /* 0x0003e80000100800 */
[----:B------:R-:W-:Y:S04]  /*c790*/  STL [R1+0x664], RZ ;  /* 0x000664ff01007387 */ /* 0x000fe80000100800 */
[----:B------:R-:W-:Y:S01]  /*c7a0*/  STL [R1+0x2e4], R4 ;  /* 0x0002e40401007387 */ /* 0x000fe20000100800 */
[----:B-1----:R-:W-:-:S03]  /*c7b0*/  IMAD.MOV.U32 R8, RZ, RZ, -0x800000 ;  /* 0xff800000ff087424 */ /* 0x002fc600078e00ff */
[----:B------:R-:W-:Y:S04]  /*c7c0*/  STL [R1+0x660], RZ ;  /* 0x000660ff01007387 */ /* 0x000fe80000100800 */
        /* <DEDUP_REMOVED lines=30> */
[----:B------:R-:W-:Y:S04]  /*c9b0*/  STL [R1+0x470], RZ ;  /* 0x000470ff01007387 */ /* 0x000fe80000100800 */
[----:B------:R1:W-:Y:S04]  /*c9c0*/  STL [R1+0x8c4], R4 ;  /* 0x0008c40401007387 */ /* 0x0003e80000100800 */
[----:B------:R-:W-:Y:S04]  /*c9d0*/  STL [R1+0x474], RZ ;  /* 0x000474ff01007387 */ /* 0x000fe80000100800 */
        /* <DEDUP_REMOVED lines=197> */
[----:B------:R-:W-:Y:S01]  /*d630*/  STL [R1+0x59c], RZ ;  /* 0x00059cff01007387 */ /* 0x000fe20000100800 */
[----:B------:R-:W-:-:S03]  /*d640*/  IMAD R5, R15, 0x50, RZ ;  /* 0x000000500f057824 */ /* 0x000fc600078e02ff */
[----:B------:R-:W-:Y:S04]  /*d650*/  STL [R1+0x580], RZ ;  /* 0x000580ff01007387 */ /* 0x000fe80000100800 */
[----:B------:R-:W-:Y:S04]  /*d660*/  STL [R1+0x584], RZ ;  /* 0x000584ff01007387 */ /* 0x000fe80000100800 */
[----:B------:R-:W-:Y:S04]  /*d670*/  STL [R1+0x588], RZ ;  /* 0x000588ff01007387 */ /* 0x000fe80000100800 */
[----:B------:R-:W-:Y:S04]  /*d680*/  STL [R1+0x58c], RZ ;  /* 0x00058cff01007387 */ /* 0x000fe80000100800 */
[----:B------:R-:W-:Y:S01]  /*d690*/  STL [R1+0x570], RZ ;  /* 0x000570ff01007387 */ /* 0x000fe20000100800 */
[----:B------:R-:W-:-:S03]  /*d6a0*/  IMAD.MOV.U32 R9, RZ, RZ, R5 ;  /* 0x000000ffff097224 */ /* 0x000fc600078e0005 */
[----:B------:R-:W-:Y:S01]  /*d6b0*/  STL [R1+0x574], RZ ;  /* 0x000574ff01007387 */ /* 0x000fe20000100800 */
[----:B------:R-:W-:-:S03]  /*d6c0*/  IMAD R3, R15, 0x54, RZ ;  /* 0x000000540f037824 */ /* 0x000fc600078e02ff */
[----:B------:R-:W-:Y:S04]  /*d6d0*/  STL [R1+0x578], RZ ;  /* 0x000578ff01007387 */ /* 0x000fe80000100800 */
[----:B------:R-:W-:Y:S01]  /*d6e0*/  STL [R1+0x57c], RZ ;  /* 0x00057cff01007387 */ /* 0x000fe20000100800 */
[----:B------:R-:W-:-:S03]  /*d6f0*/  IMAD R0, R15, 0x4c, RZ ;  /* 0x0000004c0f007824 */ /* 0x000fc600078e02ff */
[----:B-1----:R-:W3:Y:S04]  /*d700*/  LDL.LU R4, [R1+0x24] ;  /* 0x0000240001047983 */ /* 0x002ee80000300800 */
[----:B------:R-:W4:Y:S01]  /*d710*/  LDL.LU R5, [R1+0x20] ;  /* 0x0000200001057983 */ /* 0x000f220000300800 */
[----:B------:R-:W-:-:S03]  /*d720*/  IMAD R29, R15, 0x29, RZ ;  /* 0x000000290f1d7824 */ /* 0x000fc600078e02ff */
[----:B------:R-:W5:Y:S01]  /*d730*/  LDL.LU R7, [R1+0x1c] ;  /* 0x00001c0001077983 */ /* 0x000f620000300800 */
[----:B------:R-:W-:-:S03]  /*d740*/  MOV R13, R3 ;  /* 0x00000003000d7202 */ /* 0x000fc60000000f00 */
[----:B------:R-:W-:Y:S04]  /*d750*/  STL [R1+0x5e0], RZ ;  /* 0x0005e0ff01007387 */ /* 0x000fe80000100800 */
[----:B------:R-:W-:Y:S01]  /*d760*/  STL [R1+0x5e4], RZ ;  /* 0x0005e4ff01007387 */ /* 0x000fe20000100800 */
[----:B------:R-:W-:-:S03]  /*d770*/  IMAD.MOV.U32 R17, RZ, RZ, R0 ;  /* 0x000000ffff117224 */ /* 0x000fc600078e0000 */
[----:B------:R-:W-:Y:S04]  /*d780*/  STL [R1+0x5e8], RZ ;  /* 0x0005e8ff01007387 */ /* 0x000fe80000100800 */
[----:B------:R-:W-:Y:S01]  /*d790*/  STL [R1+0x5ec], RZ ;  /* 0x0005ecff01007387 */ /* 0x000fe20000100800 */
[----:B------:R-:W-:-:S03]  /*d7a0*/  MOV R12, R29 ;  /* 0x0000001d000c7202 */ /* 0x000fc60000000f00 */
[----:B------:R-:W2:Y:S04]  /*d7b0*/  LDL.LU R3, [R1] ;  /* 0x0000000001037983 */ /* 0x000ea80000300800 */
[----:B------:R-:W2:Y:S04]  /*d7c0*/  LDL.LU R16, [R1+0x2c] ;  /* 0x00002c0001107983 */ /* 0x000ea80000300800 */
[----:B------:R-:W2:Y:S04]  /*d7d0*/  LDL.LU R0, [R1+0xd2c] ;  /* 0x000d2c0001007983 */ /* 0x000ea80000300800 */
[----:B------:R-:W2:Y:S04]  /*d7e0*/  LDL.LU R19, [R1+0x4] ;  /* 0x0000040001137983 */ /* 0x000ea80000300800 */
[----:B------:R-:W2:Y:S04]  /*d7f0*/  LDL.LU R29, [R1+0xd28] ;  /* 0x000d2800011d7983 */ /* 0x000ea80000300800 */
[----:B------:R-:W-:Y:S04]  /*d800*/  STL [R1+0x5f0], RZ ;  /* 0x0005f0ff01007387 */ /* 0x000fe80000100800 */
[----:B------:R-:W-:Y:S04]  /*d810*/  STL [R1+0x5f4], RZ ;  /* 0x0005f4ff01007387 */ /* 0x000fe80000100800 */
[----:B------:R-:W-:Y:S04]  /*d820*/  STL [R1+0x5f8], RZ ;  /* 0x0005f8ff01007387 */ /* 0x000fe80000100800 */
[----:B------:R-:W-:Y:S04]  /*d830*/  STL [R1+0x5fc], RZ ;  /* 0x0005fcff01007387 */ /* 0x000fe80000100800 */
[----:B------:R-:W3:Y:S01]  /*d840*/  LDL.LU R25, [R1+0xc] ;  /* 0x00000c0001197983 */ /* 0x000ee20000300800 */
[----:B--2---:R-:W-:-:S03]  /*d850*/  IMAD.MOV.U32 R24, RZ, RZ, R29 ;  /* 0x000000ffff187224 */ /* 0x004fc600078e001d */
[----:B------:R-:W2:Y:S04]  /*d860*/  LDL.LU R29, [R1+0xd24] ;  /* 0x000d2400011d7983 */ /* 0x000ea80000300800 */
[----:B------:R-:W3:Y:S04]  /*d870*/  LDL.LU R23, [R1+0x14] ;  /* 0x0000140001177983 */ /* 0x000ee80000300800 */
[----:B------:R-:W3:Y:S01]  /*d880*/  LDL.LU R8, [R1+0x8] ;  /* 0x0000080001087983 */ /* 0x000ee20000300800 */
[----:B------:R-:W-:-:S03]  /*d890*/  IMAD R2, R15, 0x52, RZ ;  /* 0x000000520f027824 */ /* 0x000fc600078e02ff */
[----:B------:R-:W-:Y:S01]  /*d8a0*/  STL [R1+0x610], RZ ;  /* 0x000610ff01007387 */ /* 0x000fe20000100800 */
[----:B------:R-:W-:-:S03]  /*d8b0*/  LEA RZ, P5, R15, R20, 0x3 ;  /* 0x000000140fff7211 */ /* 0x000fc600078a18ff */
[----:B------:R-:W-:Y:S01]  /*d8c0*/  STL [R1+0x614], RZ ;  /* 0x000614ff01007387 */ /* 0x000fe20000100800 */
[----:B------:R-:W-:-:S03]  /*d8d0*/  LEA RZ, P6, R15, R20, 0x4 ;  /* 0x000000140fff7211 */ /* 0x000fc600078c20ff */
[----:B------:R-:W-:Y:S04]  /*d8e0*/  STL [R1+0x618], RZ ;  /* 0x000618ff01007387 */ /* 0x000fe80000100800 */
[----:B------:R-:W-:Y:S04]  /*d8f0*/  STL [R1+0x61c], RZ ;  /* 0x00061cff01007387 */ /* 0x000fe80000100800 */
[----:B------:R-:W3:Y:S01]  /*d900*/  LDL.LU R22, [R1+0x18] ;  /* 0x0000180001167983 */ /* 0x000ee20000300800 */
[----:B------:R-:W-:-:S03]  /*d910*/  MOV R10, R2 ;  /* 0x00000002000a7202 */ /* 0x000fc60000000f00 */
[----:B------:R-:W-:Y:S01]  /*d920*/  STL [R1+0x600], RZ ;  /* 0x000600ff01007387 */ /* 0x000fe20000100800 */
[----:B------:R-:W-:-:S03]  /*d930*/  LEA.HI.X.SX32 R27, R19, R21, 0x1, P6 ;  /* 0x00000015131b7211 */ /* 0x000fc600030f0eff */
[----:B------:R-:W-:Y:S04]  /*d940*/  STL [R1+0x604], RZ ;  /* 0x000604ff01007387 */ /* 0x000fe80000100800 */
[----:B------:R-:W-:Y:S04]  /*d950*/  STL [R1+0x608], RZ ;  /* 0x000608ff01007387 */ /* 0x000fe80000100800 */
[----:B------:R-:W-:Y:S04]  /*d960*/  STL [R1+0x60c], RZ ;  /* 0x00060cff01007387 */ /* 0x000fe80000100800 */
[----:B------:R-:W-:Y:S04]  /*d970*/  STL [R1+0x620], RZ ;  /* 0x000620ff01007387 */ /* 0x000fe80000100800 */
[----:B------:R-:W-:Y:S01]  /*d980*/  STL [R1+0x624], RZ ;  /* 0x000624ff01007387 */ /* 0x000fe20000100800 */
[----:B------:R-:W-:-:S03]  /*d990*/  IMAD.MOV.U32 R18, RZ, RZ, R12 ;  /* 0x000000ffff127224 */ /* 0x000fc600078e000c */
[----:B------:R-:W-:Y:S01]  /*d9a0*/  STL [R1+0x628], RZ ;  /* 0x000628ff01007387 */ /* 0x000fe20000100800 */
[----:B------:R-:W-:Y:S02]  /*d9b0*/  MOV R19, R13 ;  /* 0x0000000d00137202 */ /* 0x000fe40000000f00 */
[----:B--2---:R-:W-:Y:S02]  /*d9c0*/  LEA.HI.X.SX32 R11, R29, R21, 0x1, P5 ;  /* 0x000000151d0b7211 */ /* 0x004fe400028f0eff */
[----:B------:R-:W-:-:S03]  /*d9d0*/  IADD3 R2, P5, PT, R3, R20, RZ ;  /* 0x0000001403027210 */ /* 0x000fc60007fbe0ff */
[----:B------:R1:W-:Y:S01]  /*d9e0*/  STL [R1+0x8b4], R11 ;  /* 0x0008b40b01007387 */ /* 0x0003e20000100800 */
[----:B------:R-:W-:-:S03]  /*d9f0*/  LEA.HI.X.SX32 R3, R24, R21, 0x1, P5 ;  /* 0x0000001518037211 */ /* 0x000fc600028f0eff */
[----:B-1----:R-:W2:Y:S04]  /*da00*/  LDL.LU R11, [R1+0xd20] ;  /* 0x000d2000010b7983 */ /* 0x002ea80000300800 */
[----:B------:R-:W-:Y:S04]  /*da10*/  STL [R1+0x8ac], R27 ;  /* 0x0008ac1b01007387 */ /* 0x000fe80000100800 */
[----:B------:R-:W2:Y:S04]  /*da20*/  LDL.LU R12, [R1+0x34] ;  /* 0x00003400010c7983 */ /* 0x000ea80000300800 */
[----:B------:R-:W2:Y:S04]  /*da30*/  LDL.LU R13, [R1+0x30] ;  /* 0x00003000010d7983 */ /* 0x000ea80000300800 */
[----:B------:R-:W-:Y:S04]  /*da40*/  STL [R1+0x62c], RZ ;  /* 0x00062cff01007387 */ /* 0x000fe80000100800 */
[----:B------:R1:W-:Y:S04]  /*da50*/  STL.64 [R1+0xa90], R2 ;  /* 0x000a900201007387 */ /* 0x0003e80000100a00 */
[----:B-1----:R-:W2:Y:S01]  /*da60*/  LDL.LU.64 R2, [R1+0xd18] ;  /* 0x000d180001027983 */ /* 0x002ea20000300a00 */
[----:B------:R-:W-:-:S04]  /*da70*/  IADD3 R26, P6, PT, R0, R20, RZ ;  /* 0x00000014001a7210 */ /* 0x000fc80007fde0ff */
[-C--:B---3--:R-:W-:Y:S02]  /*da80*/  LEA.HI.X.SX32 R27, R23, R21.reuse, 0x1, P6 ;  /* 0x00000015171b7211 */ /* 0x088fe400030f0eff */
[----:B------:R-:W-:Y:S01]  /*da90*/  IADD3 R24, P5, PT, R25, R20, RZ ;  /* 0x0000001419187210 */ /* 0x000fe20007fbe0ff */
[----:B------:R-:W3:Y:S04]  /*daa0*/  LDL.LU R23, [R1+0x38] ;  /* 0x0000380001177983 */ /* 0x000ee80000300800 */
[----:B------:R1:W-:Y:S01]  /*dab0*/  STL.64 [R1+0xa88], R26 ;  /* 0x000a881a01007387 */ /* 0x0003e20000100a00 */
[----:B------:R-:W-:-:S03]  /*dac0*/  LEA.HI.X.SX32 R25, R0, R21, 0x1, P5 ;  /* 0x0000001500197211 */ /* 0x000fc600028f0eff */
[----:B------:R-:W-:Y:S01]  /*dad0*/  STL [R1+0x630], RZ ;  /* 0x000630ff01007387 */ /* 0x000fe20000100800 */
[----:B-1----:R-:W-:-:S03]  /*dae0*/  IADD3 R26, P6, PT, R8, R20, RZ ;  /* 0x00000014081a7210 */ /* 0x002fc60007fde0ff */
[----:B------:R-:W3:Y:S01]  /*daf0*/  LDL.LU R8, [R1+0x3c] ;  /* 0x00003c0001087983 */ /* 0x000ee20000300800 */
[----:B------:R-:W-:-:S03]  /*db00*/  LEA.HI.X.SX32 R27, R22, R21, 0x1, P6 ;  /* 0x00000015161b7211 */ /* 0x000fc600030f0eff */
[----:B------:R2:W-:Y:S04]  /*db10*/  STL.64 [R1+0xa80], R24 ;  /* 0x000a801801007387 */ /* 0x0005e80000100a00 */
[----:B------:R1:W-:Y:S04]  /*db20*/  STL.64 [R1+0xa78], R26 ;  /* 0x000a781a01007387 */ /* 0x0003e80000100a00 */
[----:B------:R-:W-:Y:S01]  /*db30*/  STL [R1+0x634], RZ ;  /* 0x000634ff01007387 */ /* 0x000fe20000100800 */
[----:B------:R-:W-:Y:S01]  /*db40*/  IMAD R6, R15, 0x39, RZ ;  /* 0x000000390f067824 */ /* 0x000fe200078e02ff */
[----:B--2---:R-:W-:-:S02]  /*db50*/  IADD3 R24, P5, PT, R2, R20, RZ ;  /* 0x0000001402187210 */ /* 0x004fc40007fbe0ff */
[-C--:B-1----:R-:W-:Y:S02]  /*db60*/  IADD3 R26, P6, PT, R3, R20.reuse, RZ ;  /* 0x00000014031a7210 */ /* 0x082fe40007fde0ff */
[-C--:B------:R-:W-:Y:S02]  /*db70*/  LEA.HI.X.SX32 R25, R4, R21.reuse, 0x1, P5 ;  /* 0x0000001504197211 */ /* 0x080fe400028f0eff */
[----:B----4-:R-:W-:Y:S02]  /*db80*/  IADD3 R4, P5, PT, R5, R20, RZ ;  /* 0x0000001405047210 */ /* 0x010fe40007fbe0ff */
[-C--:B------:R-:W-:Y:S01]  /*db90*/  LEA.HI.X.SX32 R27, R2, R21.reuse, 0x1, P6 ;  /* 0x00000015021b7211 */ /* 0x080fe200030f0eff */
[----:B------:R-:W-:Y:S01]  /*dba0*/  STL.64 [R1+0xa70], R24 ;  /* 0x000a701801007387 */ /* 0x000fe20000100a00 */
[----:B------:R-:W-:-:S03]  /*dbb0*/  LEA.HI.X.SX32 R5, R3, R21, 0x1, P5 ;  /* 0x0000001503057211 */ /* 0x000fc600028f0eff */
[----:B------:R1:W-:Y:S04]  /*dbc0*/  STL.64 [R1+0xa68], R26 ;  /* 0x000a681a01007387 */ /* 0x0003e80000100a00 */
[----:B-1----:R-:W2:Y:S04]  /*dbd0*/  LDL.LU R26, [R1+0xd10] ;  /* 0x000d1000011a7983 */ /* 0x002ea80000300800 */
[----:B------:R-:W-:Y:S04]  /*dbe0*/  STL [R1+0x638], RZ ;  /* 0x000638ff01007387 */ /* 0x000fe80000100800 */
[----:B------:R1:W-:Y:S01]  /*dbf0*/  STL.64 [R1+0xa60], R4 ;  /* 0x000a600401007387 */ /* 0x0003e20000100a00 */
[----:B------:R-:W-:Y:S01]  /*dc00*/  IMAD.MOV.U32 R25, RZ, RZ, R6 ;  /* 0x000000ffff197224 */ /* 0x000fe200078e0006 */
[----:B-----5:R-:W-:-:S02]  /*dc10*/  IADD3 R6, P6, PT, R7, R20, RZ ;  /* 0x0000001407067210 */ /* 0x020fc40007fde0ff */
[----:B-1----:R-:W4:Y:S02]  /*dc20*/  LDL.LU.64 R4, [R1+0xd08] ;  /* 0x000d080001047983 */ /* 0x002f240000300a00 */
[----:B------:R-:W-:-:S05]  /*dc30*/  LEA.HI.X.SX32 R7, R16, R21, 0x1, P6 ;  /* 0x0000001510077211 */ /* 0x000fca00030f0eff */
[----:B------:R1:W-:Y:S04]  /*dc40*/  STL.64 [R1+0xa58], R6 ;  /* 0x000a580601007387 */ /* 0x0003e80000100a00 */
[----:B-1----:R-:W5:Y:S01]  /*dc50*/  LDL.LU.64 R6, [R1+0xd00] ;  /* 0x000d000001067983 */ /* 0x002f620000300a00 */
[----:B------:R-:W-:-:S03]  /*dc60*/  IADD3 R16, P6, PT, R17, R20, RZ ;  /* 0x0000001411107210 */ /* 0x000fc60007fde0ff */
[----:B------:R-:W-:Y:S01]  /*dc70*/  STL [R1+0x63c], RZ ;  /* 0x00063cff01007387 */ /* 0x000fe20000100800 */
[C---:B------:R-:W-:Y:S02]  /*dc80*/  IMAD R14, R15.reuse, 0xc, RZ ;  /* 0x0000000c0f0e7824 */ /* 0x040fe400078e02ff */
[----:B------:R-:W-:Y:S01]  /*dc90*/  IMAD R28, R15, 0x3e, RZ ;  /* 0x0000003e0f1c7824 */ /* 0x000fe200078e02ff */
[----:B------:R-:W-:Y:S02]  /*dca0*/  MOV R15, R25 ;  /* 0x00000019000f7202 */ /* 0x000fe40000000f00 */
[----:B----4-:R-:W-:-:S04]  /*dcb0*/  IADD3 R2, P5, PT, R4, R20, RZ ;  /* 0x0000001404027210 */ /* 0x010fc80007fbe0ff */
[-C--:B------:R-:W-:Y:S02]  /*dcc0*/  LEA.HI.X.SX32 R3, R12, R21.reuse, 0x1, P5 ;  /* 0x000000150c037211 */ /* 0x080fe400028f0eff */
[----:B------:R-:W4:Y:S01]  /*dcd0*/  LDL.LU R12, [R1+0x54] ;  /* 0x00005400010c7983 */ /* 0x000f220000300800 */
[----:B------:R-:W-:-:S03]  /*dce0*/  LEA.HI.X.SX32 R17, R4, R21, 0x1, P6 ;  /* 0x0000001504117211 */ /* 0x000fc600030f0eff */
[----:B------:R1:W-:Y:S02]  /*dcf0*/  STL.64 [R1+0xa50], R2 ;  /* 0x000a500201007387 */ /* 0x0003e40000100a00 */
[-C--:B-1----:R-:W-:Y:S02]  /*dd00*/  IADD3 R2, P5, PT, R13, R20.reuse, RZ ;  /* 0x000000140d027210 */ /* 0x082fe40007fbe0ff */
[----:B------:R-:W2:Y:S02]  /*dd10*/  LDL.LU R13, [R1+0x50] ;  /* 0x00005000010d7983 */ /* 0x000ea40000300800 */
[----:B---3--:R-:W-:Y:S02]  /*dd20*/  LEA.HI.X.SX32 R3, R23, R21, 0x1, P5 ;  /* 0x0000001517037211 */ /* 0x008fe400028f0eff */
[----:B------:R5:W-:Y:S01]  /*dd30*/  STL.64 [R1+0xa48], R16 ;  /* 0x000a481001007387 */ /* 0x000be20000100a00 */
[----:B------:R-:W-:-:S03]  /*dd40*/  IADD3 R22, P5, PT, R5, R20, RZ ;  /* 0x0000001405167210 */ /* 0x000fc60007fbe0ff */
[----:B------:R-:W-:Y:S01]  /*dd50*/  STL [R1+0x640], RZ ;  /* 0x000640ff01007387 */ /* 0x000fe20000100800 */
[----:B-----5:R-:W-:-:S03]  /*dd60*/  IADD3 R16, P6, PT, R6, R20, RZ ;  /* 0x0000001406107210 */ /* 0x020fc60007fde0ff */
[----:B------:R1:W-:Y:S01]  /*dd70*/  STL.64 [R1+0xa40], R2 ;  /* 0x000a400201007387 */ /* 0x0003e20000100a00 */
[-C--:B------:R-:W-:Y:S02]  /*dd80*/  LEA.HI.X.SX32 R17, R8, R21.reuse, 0x1, P6 ;  /* 0x0000001508117211 */ /* 0x080fe400030f0eff */
[----:B------:R-:W-:Y:S01]  /*dd90*/  LEA.HI.X.SX32 R23, R6, R21, 0x1, P5 ;  /* 0x0000001506177211 */ /* 0x000fe200028f0eff */
[----:B-1----:R-:W3:Y:S04]  /*dda0*/  LDL.LU R3, [R1+0x60] ;  /* 0x0000600001037983 */ /* 0x002ee80000300800 */
[----:B------:R-:W5:Y:S04]  /*ddb0*/  LDL.LU R29, [R1+0x5c] ;  /* 0x00005c00011d7983 */ /* 0x000f680000300800 */
[----:B------:R-:W2:Y:S04]  /*ddc0*/  LDL.LU R2, [R1+0x64] ;  /* 0x0000640001027983 */ /* 0x000ea80000300800 */
[----:B------:R1:W-:Y:S01]  /*ddd0*/  STL.64 [R1+0xa38], R16 ;  /* 0x000a381001007387 */ /* 0x0003e20000100a00 */
[----:B------:R-:W-:-:S03]  /*dde0*/  IADD3 R8, P5, PT, R9, R20, RZ ;  /* 0x0000001409087210 */ /* 0x000fc60007fbe0ff */
[----:B------:R-:W-:Y:S01]  /*ddf0*/  STL [R1+0x644], RZ ;  /* 0x000644ff01007387 */ /* 0x000fe20000100800 */
[----:B-1----:R-:W-:-:S03]  /*de00*/  IADD3 R16, P6, PT, R7, R20, RZ ;  /* 0x0000001407107210 */ /* 0x002fc60007fde0ff */
[----:B------:R1:W-:Y:S01]  /*de10*/  STL.64 [R1+0xa30], R22 ;  /* 0x000a301601007387 */ /* 0x0003e20000100a00 */
[----:B------:R-:W-:-:S03]  /*de20*/  LEA.HI.X.SX32 R17, R5, R21, 0x1, P6 ;  /* 0x0000001505117211 */ /* 0x000fc600030f0eff */
[----:B-1----:R-:W2:Y:S04]  /*de30*/  LDL.LU.64 R22, [R1+0xcf8] ;  /* 0x000cf80001167983 */ /* 0x002ea80000300a00 */
[----:B------:R-:W2:Y:S04]  /*de40*/  LDL.LU.64 R20, [R1+0xcf0] ;  /* 0x000cf00001147983 */ /* 0x000ea80000300a00 */
[----:B------:R1:W-:Y:S04]  /*de50*/  STL.64 [R1+0xa28], R16 ;  /* 0x000a281001007387 */ /* 0x0003e80000100a00 */
[----:B-1----:R-:W2:Y:S04]  /*de60*/  LDL.LU.64 R16, [R1+0xce8] ;  /* 0x000ce80001107983 */ /* 0x002ea80000300a00 */
[----:B------:R-:W2:Y:S04]  /*de70*/  LDL.LU R0, [R1+0x6c] ;  /* 0x00006c0001007983 */ /* 0x000ea80000300800 */
[----:B------:R-:W2:Y:S04]  /*de80*/  LDL.LU R27, [R1+0x68] ;  /* 0x00006800011b7983 */ /* 0x000ea80000300800 */
[----:B------:R-:W2:Y:S04]  /*de90*/  LDL.LU R24, [R1+0x74] ;  /* 0x0000740001187983 */ /* 0x000ea80000300800 */
[----:B------:R-:W2:Y:S04]  /*dea0*/  LDL.LU R25, [R1+0x70] ;  /* 0x0000700001197983 */ /* 0x000ea80000300800 */
[----:B------:R-:W2:Y:S04]  /*deb0*/  LDL.64 R4, [R1+0x6f0] ;  /* 0x0006f00001047983 */ /* 0x000ea80000100a00 */
[----:B------:R-:W-:Y:S01]  /*dec0*/  STL [R1+0x648], RZ ;  /* 0x000648ff01007387 */ /* 0x000fe20000100800 */
[----:B--2---:R-:W-:-:S05]  /*ded0*/  LEA.HI.X.SX32 R9, R7, R5, 0x1, P5 ;  /* 0x0000000507097211 */ /* 0x004fca00028f0eff */
[----:B------:R1:W-:Y:S04]  /*dee0*/  STL.64 [R1+0xa20], R8 ;  /* 0x000a200801007387 */ /* 0x0003e80000100a00 */
[----:B-1----:R-:W2:Y:S01]  /*def0*/  LDL.LU.64 R8, [R1+0xce0] ;  /* 0x000ce00001087983 */ /* 0x002ea20000300a00 */
[----:B------:R-:W-:Y:S02]  /*df00*/  IADD3 R10, P6, PT, R10, R4, RZ ;  /* 0x000000040a0a7210 */ /* 0x000fe40007fde0ff */
[----:B------:R-:W-:-:S03]  /*df10*/  MOV R7, R11 ;  /* 0x0000000b00077202 */ /* 0x000fc60000000f00 */
[----:B------:R2:W-:Y:S01]  /*df20*/  STL [R1+0xa18], R10 ;  /* 0x000a180a01007387 */ /* 0x0005e20000100800 */
[----:B------:R-:W-:Y:S01]  /*df30*/  IMAD.MOV.U32 R6, RZ, RZ, R10 ;  /* 0x000000ffff067224 */ /* 0x000fe200078e000a */
[----:B------:R-:W-:Y:S02]  /*df40*/  LEA.HI.X.SX32 R7, R18, R5, 0x1, P6 ;  /* 0x0000000512077211 */ /* 0x000fe400030f0eff */
[----:B------:R-:W3:Y:S01]  /*df50*/  LDL.LU R18, [R1+0x78] ;  /* 0x0000780001127983 */ /* 0x000ee20000300800 */
[----:B------:R-:W-:-:S03]  /*df60*/  IADD3 R6, P6, PT, R19, R4, RZ ;  /* 0x0000000413067210 */ /* 0x000fc60007fde0ff */
[----:B------:R-:W-:Y:S04]  /*df70*/  STL [R1+0xa1c], R7 ;  /* 0x000a1c0701007387 */ /* 0x000fe80000100800 */
[----:B------:R-:W-:Y:S01]  /*df80*/  STL [R1+0x64c], RZ ;  /* 0x00064cff01007387 */ /* 0x000fe20000100800 */
[----:B--2---:R-:W-:-:S04]  /*df90*/  IADD3 R10, P5, PT, R8, R4, RZ ;  /* 0x00000004080a7210 */ /* 0x004fc80007fbe0ff */
[----:B----4-:R-:W-:Y:S02]  /*dfa0*/  LEA.HI.X.SX32 R11, R12, R5, 0x1, P5 ;  /* 0x000000050c0b7211 */ /* 0x010fe400028f0eff */
[----:B------:R-:W-:-:S03]  /*dfb0*/  IADD3 R12, P5, PT, R13, R4, RZ ;  /* 0x000000040d0c7210 */ /* 0x000fc60007fbe0ff */
[----:B------:R1:W-:Y:S04]  /*dfc0*/  STL.64 [R1+0xa10], R10 ;  /* 0x000a100a01007387 */ /* 0x0003e80000100a00 */
[----:B-1----:R-:W2:Y:S04]  /*dfd0*/  LDL.LU.64 R10, [R1+0xcd8] ;  /* 0x000cd800010a7983 */ /* 0x002ea80000300a00 */
[----:B------:R-:W4:Y:S04]  /*dfe0*/  LDL.LU R19, [R1+0x7c] ;  /* 0x00007c0001137983 */ /* 0x000f280000300800 */
[----:B------:R-:W3:Y:S01]  /*dff0*/  LDL.LU R13, [R1+0x58] ;  /* 0x00005800010d7983 */ /* 0x000ee20000300800 */
[----:B------:R-:W-:-:S05]  /*e000*/  LEA.HI.X.SX32 R7, R8, R5, 0x1, P6 ;  /* 0x0000000508077211 */ /* 0x000fca00030f0eff */
[----:B------:R2:W-:Y:S04]  /*e010*/  STL.64 [R1+0xa08], R6 ;  /* 0x000a080601007387 */ /* 0x0005e80000100a00 */
[----:B------:R-:W-:Y:S01]  /*e020*/  STL [R1+0x650], RZ ;  /* 0x000650ff01007387 */ /* 0x000fe20000100800 */
[----:B--2---:R-:W-:Y:S02]  /*e030*/  IADD3 R6, P6, PT, R10, R4, RZ ;  /* 0x000000040a067210 */ /* 0x004fe40007fde0ff */
[-C--:B---3--:R-:W-:Y:S02]  /*e040*/  LEA.HI.X.SX32 R13, R13, R5.reuse, 0x1, P5 ;  /* 0x000000050d0d7211 */ /* 0x088fe400028f0eff */
[----:B------:R-:W-:-:S03]  /*e050*/  LEA.HI.X.SX32 R7, R3, R5, 0x1, P6 ;  /* 0x0000000503077211 */ /* 0x000fc600030f0eff */
[----:B------:R1:W-:Y:S04]  /*e060*/  STL.64 [R1+0xa00], R12 ;  /* 0x000a000c01007387 */ /* 0x0003e80000100a00 */
[----:B------:R-:W-:Y:S01]  /*e070*/  STL.64 [R1+0x9f8], R6 ;  /* 0x0009f80601007387 */ /* 0x000fe20000100a00 */
[----:B-1----:R-:W-:-:S04]  /*e080*/  IADD3 R12, P5, PT, R9, R4, RZ ;  /* 0x00000004090c7210 */ /* 0x002fc80007fbe0ff */
[----:B------:R-:W-:Y:S01]  /*e090*/  LEA.HI.X.SX32 R13, R10, R5, 0x1, P5 ;  /* 0x000000050a0d7211 */ /* 0x000fe200028f0eff */
[----:B------:R-:W-:Y:S04]  /*e0a0*/  STL [R1+0x654], RZ ;  /* 0x000654ff01007387 */ /* 0x000fe80000100800 */
[----:B------:R1:W-:Y:S04]  /*e0b0*/  STL.64 [R1+0x9f0], R12 ;  /* 0x0009f00c01007387 */ /* 0x0003e80000100a00 */
[----:B-1----:R-:W2:Y:S01]  /*e0c0*/  LDL.LU.64 R12, [R1+0xcd0] ;  /* 0x000cd000010c7983 */ /* 0x002ea20000300a00 */
[----:B-----5:R-:W-:-:S03]  /*e0d0*/  IADD3 R6, P6, PT, R29, R4, RZ ;  /* 0x000000041d067210 */ /* 0x020fc60007fde0ff */
[----:B------:R-:W3:Y:S01]  /*e0e0*/  LDL.LU R29, [R1+0x80] ;  /* 0x00008000011d7983 */ /* 0x000ee20000300800 */
[----:B------:R-:W-:Y:S02]  /*e0f0*/  LEA.HI.X.SX32 R7, R9, R5, 0x1, P6 ;  /* 0x0000000509077211 */ /* 0x000fe400030f0eff */
[----:B------:R-:W-:-:S03]  /*e100*/  IADD3 R2, P5, PT, R2, R4, RZ ;  /* 0x0000000402027210 */ /* 0x000fc60007fbe0ff */
[----:B------:R1:W-:Y:S01]  /*e110*/  STL.64 [R1+0x9e8], R6 ;  /* 0x0009e80601007387 */ /* 0x0003e20000100a00 */
[----:B------:R-:W-:-:S03]  /*e120*/  LEA.HI.X.SX32 R3, R0, R5, 0x1, P5 ;  /* 0x0000000500037211 */ /* 0x000fc600028f0eff */
[----:B------:R-:W-:Y:S04]  /*e130*/  STL [R1+0x658], RZ ;  /* 0x000658ff01007387 */ /* 0x000fe80000100800 */
[----:B------:R5:W-:Y:S01]  /*e140*/  STL.64 [R1+0x9e0], R2 ;  /* 0x0009e00201007387 */ /* 0x000be20000100a00 */
[----:B-1----:R-:W-:-:S04]  /*e150*/  IADD3 R6, P6, PT, R11, R4, RZ ;  /* 0x000000040b067210 */ /* 0x002fc80007fde0ff */
[----:B------:R-:W-:Y:S02]  /*e160*/  LEA.HI.X.SX32 R7, R24, R5, 0x1, P6 ;  /* 0x0000000518077211 */ /* 0x000fe400030f0eff */
[----:B-----5:R-:W-:-:S03]  /*e170*/  IADD3 R2, P5, PT, R27, R4, RZ ;  /* 0x000000041b027210 */ /* 0x020fc60007fbe0ff */
[----:B------:R1:W-:Y:S01]  /*e180*/  STL.64 [R1+0x9d8], R6 ;  /* 0x0009d80601007387 */ /* 0x0003e20000100a00 */
[----:B------:R-:W-:-:S03]  /*e190*/  LEA.HI.X.SX32 R3, R11, R5, 0x1, P5 ;  /* 0x000000050b037211 */ /* 0x000fc600028f0eff */
[----:B------:R-:W5:Y:S04]  /*e1a0*/  LDL.LU R27, [R1+0x88] ;  /* 0x00008800011b7983 */ /* 0x000f680000300800 */
[----:B------:R-:W-:Y:S01]  /*e1b0*/  STL [R1+0x65c], RZ ;  /* 0x00065cff01007387 */ /* 0x000fe20000100800 */
[----:B-1----:R-:W-:-:S03]  /*e1c0*/  IADD3 R6, P6, PT, R25, R4, RZ ;  /* 0x0000000419067210 */ /* 0x002fc60007fde0ff */
[----:B------:R-:W5:Y:S01]  /*e1d0*/  LDL.LU R9, [R1+0x94] ;  /* 0x0000940001097983 */ /* 0x000f620000300800 */
[----:B------:R-:W-:-:S03]  /*e1e0*/  LEA.HI.X.SX32 R7, R18, R5, 0x1, P6 ;  /* 0x0000000512077211 */ /* 0x000fc600030f0eff */
[----:B------:R-:W5:Y:S04]  /*e1f0*/  LDL.LU R24, [R1+0x90] ;  /* 0x0000900001187983 */ /* 0x000f680000300800 */
[----:B------:R-:W-:Y:S01]  /*e200*/  STL.64 [R1+0x9d0], R2 ;  /* 0x0009d00201007387 */ /* 0x000fe20000100a00 */
[----:B------:R-:W-:-:S03]  /*e210*/  IADD3 R10, P6, PT, R14, R4, RZ ;  /* 0x000000040e0a7210 */ /* 0x000fc60007fde0ff */
[----:B------:R1:W-:Y:S04]  /*e220*/  STL.64 [R1+0x9c8], R6 ;  /* 0x0009c80601007387 */ /* 0x0003e80000100a00 */
[----:B-1----:R-:W5:Y:S04]  /*e230*/  LDL.LU R7, [R1+0x98] ;  /* 0x0000980001077983 */ /* 0x002f680000300800 */
[----:B------:R-:W-:Y:S04]  /*e240*/  STL [R1+0x710], RZ ;  /* 0x000710ff01007387 */ /* 0x000fe80000100800 */
[----:B------:R-:W5:Y:S04]  /*e250*/  LDL.LU R25, [R1+0xa0] ;  /* 0x0000a00001197983 */ /* 0x000f680000300800 */
[----:B------:R-:W5:Y:S01]  /*e260*/  LDL.LU R6, [R1+0x9c] ;  /* 0x00009c0001067983 */ /* 0x000f620000300800 */
[----:B--2---:R-:W-:-:S04]  /*e270*/  IADD3 R2, P5, PT, R12, R4, RZ ;  /* 0x000000040c027210 */ /* 0x004fc80007fbe0ff */
[-C--:B----4-:R-:W-:Y:S02]  /*e280*/  LEA.HI.X.SX32 R3, R19, R5.reuse, 0x1, P5 ;  /* 0x0000000513037211 */ /* 0x090fe400028f0eff */
[----:B------:R-:W-:-:S03]  /*e290*/  LEA.HI.X.SX32 R11, R12, R5, 0x1, P6 ;  /* 0x000000050c0b7211 */ /* 0x000fc600030f0eff */
[----:B------:R1:W-:Y:S04]  /*e2a0*/  STL.64 [R1+0x9c0], R2 ;  /* 0x0009c00201007387 */ /* 0x0003e80000100a00 */
[----:B------:R-:W2:Y:S04]  /*e2b0*/  LDL.LU R12, [R1+0x84] ;  /* 0x00008400010c7983 */ /* 0x000ea80000300800 */
[----:B------:R-:W4:Y:S01]  /*e2c0*/  LDL.LU R8, [R1+0xa4] ;  /* 0x0000a40001087983 */ /* 0x000f220000300800 */
[----:B-1----:R-:W-:-:S03]  /*e2d0*/  IADD3 R2, P5, PT, R13, R4, RZ ;  /* 0x000000040d027210 */ /* 0x002fc60007fbe0ff */
[----:B------:R3:W-:Y:S01]  /*e2e0*/  STL.64 [R1+0x9b8], R10 ;  /* 0x0009b80a01007387 */ /* 0x0007e20000100a00 */
[----:B------:R-:W-:-:S03]  /*e2f0*/  LEA.HI.X.SX32 R3, R14, R5, 0x1, P5 ;  /* 0x000000050e037211 */ /* 0x000fc600028f0eff */
[----:B------:R-:W-:Y:S04]  /*e300*/  STL [R1+0x714], RZ ;  /* 0x000714ff01007387 */ /* 0x000fe80000100800 */
[----:B------:R-:W4:Y:S01]  /*e310*/  LDL.LU R14, [R1+0x8c] ;  /* 0x00008c00010e7983 */ /* 0x000f220000300800 */
[----:B------:R-:W-:-:S03]  /*e320*/  IADD3 R18, P6, PT, R16, R4, RZ ;  /* 0x0000000410127210 */ /* 0x000fc60007fde0ff */
[----:B------:R1:W-:Y:S01]  /*e330*/  STL.64 [R1+0x9b0], R2 ;  /* 0x0009b00201007387 */ /* 0x0003e20000100a00 */
[-C--:B------:R-:W-:Y:S02]  /*e340*/  LEA.HI.X.SX32 R19, R13, R5.reuse, 0x1, P6 ;  /* 0x000000050d137211 */ /* 0x080fe400030f0eff */
[----:B---3--:R-:W-:Y:S01]  /*e350*/  IADD3 R10, P5, PT, R29, R4, RZ ;  /* 0x000000041d0a7210 */ /* 0x008fe20007fbe0ff */
[----:B-1----:R-:W3:Y:S04]  /*e360*/  LDL.LU R3, [R1+0xac] ;  /* 0x0000ac0001037983 */ /* 0x002ee80000300800 */
[----:B------:R-:W3:Y:S04]  /*e370*/  LDL.LU R2, [R1+0xa8] ;  /* 0x0000a80001027983 */ /* 0x000ee80000300800 */
[----:B------:R-:W3:Y:S04]  /*e380*/  LDL.LU R0, [R1+0xb4] ;  /* 0x0000b40001007983 */ /* 0x000ee80000300800 */
[----:B------:R-:W3:Y:S04]  /*e390*/  LDL.LU R29, [R1+0xb0] ;  /* 0x0000b000011d7983 */ /* 0x000ee80000300800 */
[----:B------:R1:W-:Y:S04]  /*e3a0*/  STL.64 [R1+0x9a8], R18 ;  /* 0x0009a81201007387 */ /* 0x0003e80000100a00 */
[----:B-1----:R-:W3:Y:S01]  /*e3b0*/  LDL.LU.64 R18, [R1+0xcc8] ;  /* 0x000cc80001127983 */ /* 0x002ee20000300a00 */
[----:B------:R-:W-:-:S03]  /*e3c0*/  LEA.HI.X.SX32 R11, R16, R5, 0x1, P5 ;  /* 0x00000005100b7211 */ /* 0x000fc600028f0eff */
[----:B------:R-:W-:Y:S04]  /*e3d0*/  STL [R1+0x718], RZ ;  /* 0x000718ff01007387 */ /* 0x000fe80000100800 */
[----:B------:R1:W-:Y:S02]  /*e3e0*/  STL.64 [R1+0x9a0], R10 ;  /* 0x0009a00a01007387 */ /* 0x0003e40000100a00 */
[----:B-1----:R-:W-:-:S04]  /*e3f0*/  IADD3 R10, P5, PT, R17, R4, RZ ;  /* 0x00000004110a7210 */ /* 0x002fc80007fbe0ff */
[----:B-----5:R-:W-:Y:S02]  /*e400*/  LEA.HI.X.SX32 R11, R9, R5, 0x1, P5 ;  /* 0x00000005090b7211 */ /* 0x020fe400028f0eff */
[----:B--2---:R-:W-:-:S04]  /*e410*/  IADD3 R12, P6, PT, R12, R4, RZ ;  /* 0x000000040c0c7210 */ /* 0x004fc80007fde0ff */
[----:B----4-:R-:W-:-:S05]  /*e420*/  LEA.HI.X.SX32 R13, R14, R5, 0x1, P6 ;  /* 0x000000050e0d7211 */ /* 0x010fca00030f0eff */
[----:B------:R1:W-:Y:S04]  /*e430*/  STL.64 [R1+0x998], R12 ;  /* 0x0009980c01007387 */ /* 0x0003e80000100a00 */
[----:B------:R-:W-:Y:S01]  /*e440*/  STL [R1+0x71c], RZ ;  /* 0x00071cff01007387 */ /* 0x000fe20000100800 */
[----:B-1----:R-:W-:-:S03]  /*e450*/  IADD3 R12, P6, PT, R27, R4, RZ ;  /* 0x000000041b0c7210 */ /* 0x002fc60007fde0ff */
[----:B------:R-:W2:Y:S01]  /*e460*/  LDL.LU R27, [R1+0xb8] ;  /* 0x0000b800011b7983 */ /* 0x000ea20000300800 */
[----:B------:R-:W-:-:S03]  /*e470*/  LEA.HI.X.SX32 R13, R17, R5, 0x1, P6 ;  /* 0x00000005110d7211 */ /* 0x000fc600030f0eff */
[----:B------:R1:W-:Y:S02]  /*e480*/  STL.64 [R1+0x990], R10 ;  /* 0x0009900a01007387 */ /* 0x0003e40000100a00 */
[-C--:B-1----:R-:W-:Y:S02]  /*e490*/  IADD3 R10, P5, PT, R24, R4.reuse, RZ ;  /* 0x00000004180a7210 */ /* 0x082fe40007fbe0ff */
[----:B------:R-:W4:Y:S04]  /*e4a0*/  LDL.LU R24, [R1+0xbc] ;  /* 0x0000bc0001187983 */ /* 0x000f280000300800 */
[----:B------:R3:W-:Y:S01]  /*e4b0*/  STL.64 [R1+0x988], R12 ;  /* 0x0009880c01007387 */ /* 0x0007e20000100a00 */
[----:B------:R-:W-:Y:S02]  /*e4c0*/  LEA.HI.X.SX32 R11, R7, R5, 0x1, P5 ;  /* 0x00000005070b7211 */ /* 0x000fe400028f0eff */
[----:B---3--:R-:W-:-:S04]  /*e4d0*/  IADD3 R12, P6, PT, R19, R4, RZ ;  /* 0x00000004130c7210 */ /* 0x008fc80007fde0ff */
[-C--:B------:R-:W-:Y:S02]  /*e4e0*/  LEA.HI.X.SX32 R13, R25, R5.reuse, 0x1, P6 ;  /* 0x00000005190d7211 */ /* 0x080fe400030f0eff */
[-C--:B------:R-:W-:Y:S01]  /*e4f0*/  IADD3 R6, P6, PT, R6, R4.reuse, RZ ;  /* 0x0000000406067210 */ /* 0x080fe20007fde0ff */
[----:B------:R-:W-:Y:S03]  /*e500*/  STL [R1+0x720], RZ ;  /* 0x000720ff01007387 */ /* 0x000fe60000100800 */
[C---:B------:R-:W-:Y:S01]  /*e510*/  LEA.HI.X.SX32 R7, R18.reuse, R5, 0x1, P6 ;  /* 0x0000000512077211 */ /* 0x040fe200030f0eff */
[----:B------:R1:W-:Y:S04]  /*e520*/  STL.64 [R1+0x980], R10 ;  /* 0x0009800a01007387 */ /* 0x0003e80000100a00 */
[----:B------:R-:W3:Y:S04]  /*e530*/  LDL.LU R25, [R1+0xc0] ;  /* 0x0000c00001197983 */ /* 0x000ee80000300800 */
[----:B------:R-:W-:Y:S01]  /*e540*/  STL.64 [R1+0x978], R12 ;  /* 0x0009780c01007387 */ /* 0x000fe20000100a00 */
[----:B-1----:R-:W-:-:S03]  /*e550*/  IADD3 R10, P5, PT, R18, R4, RZ ;  /* 0x00000004120a7210 */ /* 0x002fc60007fbe0ff */
[----:B------:R-:W-:Y:S01]  /*e560*/  STL [R1+0x724], RZ ;  /* 0x000724ff01007387 */ /* 0x000fe20000100800 */
[----:B------:R-:W-:-:S03]  /*e570*/  LEA.HI.X.SX32 R11, R19, R5, 0x1, P5 ;  /* 0x00000005130b7211 */ /* 0x000fc600028f0eff */
[----:B------:R1:W-:Y:S01]  /*e580*/  STL.64 [R1+0x968], R6 ;  /* 0x0009680601007387 */ /* 0x0003e20000100a00 */
[----:B------:R-:W-:-:S04]  /*e590*/  IADD3 R8, P5, PT, R8, R4, RZ ;  /* 0x0000000408087210 */ /* 0x000fc80007fbe0ff */
[-C--:B------:R-:W-:Y:S02]  /*e5a0*/  LEA.HI.X.SX32 R9, R3, R5.reuse, 0x1, P5 ;  /* 0x0000000503097211 */ /* 0x080fe400028f0eff */
[-C--:B-1----:R-:W-:Y:S01]  /*e5b0*/  IADD3 R6, P6, PT, R20, R4.reuse, RZ ;  /* 0x0000000414067210 */ /* 0x082fe20007fde0ff */
[----:B------:R-:W-:Y:S03]  /*e5c0*/  STL.64 [R1+0x970], R10 ;  /* 0x0009700a01007387 */ /* 0x000fe60000100a00 */
[----:B------:R-:W-:Y:S01]  /*e5d0*/  LEA.HI.X.SX32 R7, R0, R5, 0x1, P6 ;  /* 0x0000000500077211 */ /* 0x000fe200030f0eff */
[----:B------:R-:W-:Y:S01]  /*e5e0*/  STL [R1+0x728], RZ ;  /* 0x000728ff01007387 */ /* 0x000fe20000100800 */
[----:B------:R-:W-:-:S03]  /*e5f0*/  IADD3 R2, P5, PT, R2, R4, RZ ;  /* 0x0000000402027210 */ /* 0x000fc60007fbe0ff */
[----:B------:R1:W-:Y:S01]  /*e600*/  STL.64 [R1+0x958], R6 ;  /* 0x0009580601007387 */ /* 0x0003e20000100a00 */
[----:B------:R-:W-:-:S03]  /*e610*/  LEA.HI.X.SX32 R3, R20, R5, 0x1, P5 ;  /* 0x0000000514037211 */ /* 0x000fc600028f0eff */
[----:B------:R-:W-:Y:S04]  /*e620*/  STL.64 [R1+0x960], R8 ;  /* 0x0009600801007387 */ /* 0x000fe80000100a00 */
[----:B------:R-:W-:Y:S04]  /*e630*/  STL [R1+0x72c], RZ ;  /* 0x00072cff01007387 */ /* 0x000fe80000100800 */
[----:B------:R-:W5:Y:S04]  /*e640*/  LDL.LU R20, [R1+0xc4] ;  /* 0x0000c40001147983 */ /* 0x000f680000300800 */
[----:B------:R-:W3:Y:S01]  /*e650*/  LDL.LU R19, [R1+0xc8] ;  /* 0x0000c80001137983 */ /* 0x000ee20000300800 */
[----:B-1----:R-:W-:Y:S01]  /*e660*/  IADD3 R6, P6, PT, R29, R4, RZ ;  /* 0x000000041d067210 */ /* 0x002fe20007fde0ff */
[----:B------:R-:W-:-:S02]  /*e670*/  IMAD.MOV.U32 R18, RZ, RZ, R15 ;  /* 0x000000ffff127224 */ /* 0x000fc400078e000f */
[----:B------:R1:W-:Y:S02]  /*e680*/  STL.64 [R1+0x950], R2 ;  /* 0x0009500201007387 */ /* 0x0003e40000100a00 */
[-C--:B-1----:R-:W-:Y:S02]  /*e690*/  IADD3 R2, P5, PT, R21, R4.reuse, RZ ;  /* 0x0000000415027210 */ /* 0x082fe40007fbe0ff */
[-C--:B--2---:R-:W-:Y:S02]  /*e6a0*/  LEA.HI.X.SX32 R7, R27, R5.reuse, 0x1, P6 ;  /* 0x000000051b077211 */ /* 0x084fe400030f0eff */
[----:B----4-:R-:W-:Y:S01]  /*e6b0*/  LEA.HI.X.SX32 R3, R24, R5, 0x1, P5 ;  /* 0x0000000518037211 */ /* 0x010fe200028f0eff */
[----:B---3--:R-:W-:Y:S04]  /*e6c0*/  STL.64 [R1+0xcc0], R18 ;  /* 0x000cc01201007387 */ /* 0x008fe80000100a00 */
[----:B------:R-:W2:Y:S04]  /*e6d0*/  LDL.LU R17, [R1+0xd4] ;  /* 0x0000d40001117983 */ /* 0x000ea80000300800 */
[----:B------:R-:W3:Y:S04]  /*e6e0*/  LDL.LU R16, [R1+0xd0] ;  /* 0x0000d00001107983 */ /* 0x000ee80000300800 */
[----:B------:R-:W4:Y:S04]  /*e6f0*/  LDL.LU R13, [R1+0xd8] ;  /* 0x0000d800010d7983 */ /* 0x000f280000300800 */
[----:B------:R1:W-:Y:S04]  /*e700*/  STL.64 [R1+0x948], R6 ;  /* 0x0009480601007387 */ /* 0x0003e80000100a00 */
[----:B------:R-:W-:Y:S04]  /*e710*/  STL [R1+0x730], RZ ;  /* 0x000730ff01007387 */ /* 0x000fe80000100800 */
[----:B------:R0:W-:Y:S01]  /*e720*/  STL.64 [R1+0x940], R2 ;  /* 0x0009400201007387 */ /* 0x0001e20000100a00 */
[----:B-1----:R-:W-:-:S04]  /*e730*/  IADD3 R6, P6, PT, R23, R4, RZ ;  /* 0x0000000417067210 */ /* 0x002fc80007fde0ff */
[----:B------:R-:W-:Y:S01]  /*e740*/  LEA.HI.X.SX32 R7, R21, R5, 0x1, P6 ;  /* 0x0000000515077211 */ /* 0x000fe200030f0eff */
[----:B0-----:R-:W2:Y:S04]  /*e750*/  LDL.LU R3, [R1+0xe0] ;  /* 0x0000e00001037983 */ /* 0x001ea80000300800 */
[----:B------:R-:W2:Y:S01]  /*e760*/  LDL.LU R2, [R1+0xdc] ;  /* 0x0000dc0001027983 */ /* 0x000ea20000300800 */
[----:B------:R-:W-:-:S03]  /*e770*/  IADD3 R18, P5, PT, R22, R4, RZ ;  /* 0x0000000416127210 */ /* 0x000fc60007fbe0ff */
[----:B------:R-:W2:Y:S04]  /*e780*/  LDL.LU R14, [R1+0xe4] ;  /* 0x0000e400010e7983 */ /* 0x000ea80000300800 */
[----:B------:R-:W2:Y:S01]  /*e790*/  LDL.LU R11, [R1+0xec] ;  /* 0x0000ec00010b7983 */ /* 0x000ea20000300800 */
[----:B------:R-:W-:-:S03]  /*e7a0*/  IADD3 R24, P6, PT, R25, R4, RZ ;  /* 0x0000000419187210 */ /* 0x000fc60007fde0ff */
[----:B------:R-:W2:Y:S04]  /*e7b0*/  LDL.LU R10, [R1+0xe8] ;  /* 0x0000e800010a7983 */ /* 0x000ea80000300800 */
[----:B------:R0:W-:Y:S01]  /*e7c0*/  STL.64 [R1+0x938], R6 ;  /* 0x0009380601007387 */ /* 0x0001e20000100a00 */
[----:B------:R-:W-:-:S03]  /*e7d0*/  LEA.HI.X.SX32 R19, R23, R5, 0x1, P5 ;  /* 0x0000000517137211 */ /* 0x000fc600028f0eff */
[----:B------:R-:W2:Y:S04]  /*e7e0*/  LDL.LU R12, [R1+0xf4] ;  /* 0x0000f400010c7983 */ /* 0x000ea80000300800 */
[----:B------:R-:W2:Y:S01]  /*e7f0*/  LDL.LU R0, [R1+0xf0] ;  /* 0x0000f00001007983 */ /* 0x000ea20000300800 */
[----:B------:R-:W-:-:S03]  /*e800*/  LEA.HI.X.SX32 R25, R22, R5, 0x1, P6 ;  /* 0x0000000516197211 */ /* 0x000fc600030f0eff */
[----:B------:R-:W2:Y:S04]  /*e810*/  LDL.LU R29, [R1+0x100] ;  /* 0x00010000011d7983 */ /* 0x000ea80000300800 */
[----:B------:R1:W2:Y:S04]  /*e820*/  LDL.64 R8, [R1+0xaa0] ;  /* 0x000aa00001087983 */ /* 0x0002a80000100a00 */
[----:B------:R-:W2:Y:S04]  /*e830*/  LDL.LU R15, [R1+0xfc] ;  /* 0x0000fc00010f7983 */ /* 0x000ea80000300800 */
[----:B0-----:R1:W2:Y:S04]  /*e840*/  LDL.64 R6, [R1+0xa98] ;  /* 0x000a980001067983 */ /* 0x0012a80000100a00 */
[----:B------:R-:W2:Y:S04]  /*e850*/  LDL.LU R27, [R1+0xf8] ;  /* 0x0000f800011b7983 */ /* 0x000ea80000300800 */
[----:B------:R-:W-:Y:S04]  /*e860*/  STL [R1+0x734], RZ ;  /* 0x000734ff01007387 */ /* 0x000fe80000100800 */
[----:B------:R0:W-:Y:S04]  /*e870*/  STL.64 [R1+0x930], R18 ;  /* 0x0009301201007387 */ /* 0x0001e80000100a00 */
[----:B0-----:R-:W2:Y:S04]  /*e880*/  LDL.LU.64 R18, [R1+0xcc0] ;  /* 0x000cc00001127983 */ /* 0x001ea80000300a00 */
[----:B------:R0:W-:Y:S04]  /*e890*/  STL.64 [R1+0x928], R24 ;  /* 0x0009281801007387 */ /* 0x0001e80000100a00 */
[----:B0-----:R-:W3:Y:S01]  /*e8a0*/  LDL.LU.64 R24, [R1+0xcb8] ;  /* 0x000cb80001187983 */ /* 0x001ee20000300a00 */
[----:B-----5:R-:W-:Y:S01]  /*e8b0*/  IADD3 R20, P5, PT, R20, R4, RZ ;  /* 0x0000000414147210 */ /* 0x020fe20007fbe0ff */
[----:B------:R-:W-:-:S03]  /*e8c0*/  IMAD.MOV.U32 R23, RZ, RZ, R21 ;  /* 0x000000ffff177224 */ /* 0x000fc600078e0015 */
[----:B------:R-:W-:Y:S01]  /*e8d0*/  MOV R22, R20 ;  /* 0x0000001400167202 */ /* 0x000fe20000000f00 */
[----:B------:R3:W-:Y:S04]  /*e8e0*/  STL [R1+0x920], R20 ;  /* 0x0009201401007387 */ /* 0x0007e80000100800 */
[----:B------:R-:W-:Y:S01]  /*e8f0*/  STL [R1+0x738], RZ ;  /* 0x000738ff01007387 */ /* 0x000fe20000100800 */
[----:B--2---:R-:W-:Y:S02]  /*e900*/  LEA.HI.X.SX32 R23, R18, R5, 0x1, P5 ;  /* 0x0000000512177211 */ /* 0x004fe400028f0eff */
[----:B------:R-:W-:-:S03]  /*e910*/  IADD3 R18, P5, PT, R19, R4, RZ ;  /* 0x0000000413127210 */ /* 0x000fc60007fbe0ff */
[----:B------:R-:W-:Y:S01]  /*e920*/  STL [R1+0x924], R23 ;  /* 0x0009241701007387 */ /* 0x000fe20000100800 */
[----:B---3--:R-:W-:-:S04]  /*e930*/  IADD3 R20, P6, PT, R24, R4, RZ ;  /* 0x0000000418147210 */ /* 0x008fc80007fde0ff */
[-C--:B------:R-:W-:Y:S02]  /*e940*/  LEA.HI.X.SX32 R21, R17, R5.reuse, 0x1, P6 ;  /* 0x0000000511157211 */ /* 0x080fe400030f0eff */
[----:B------:R-:W-:Y:S02]  /*e950*/  IADD3 R16, P6, PT, R16, R4, RZ ;  /* 0x0000000410107210 */ /* 0x000fe40007fde0ff */
[-C--:B------:R-:W-:Y:S01]  /*e960*/  LEA.HI.X.SX32 R19, R24, R5.reuse, 0x1, P5 ;  /* 0x0000000518137211 */ /* 0x080fe200028f0eff */
[----:B------:R-:W-:Y:S01]  /*e970*/  STL [R1+0x73c], RZ ;  /* 0x00073cff01007387 */ /* 0x000fe20000100800 */
[----:B----4-:R-:W-:-:S03]  /*e980*/  LEA.HI.X.SX32 R17, R13, R5, 0x1, P6 ;  /* 0x000000050d117211 */ /* 0x010fc600030f0eff */
[----:B------:R-:W-:Y:S04]  /*e990*/  STL.64 [R1+0x918], R20 ;  /* 0x0009181401007387 */ /* 0x000fe80000100a00 */
[----:B------:R0:W-:Y:S04]  /*e9a0*/  STL.64 [R1+0x910], R18 ;  /* 0x0009101201007387 */ /* 0x0001e80000100a00 */
[----:B------:R2:W-:Y:S01]  /*e9b0*/  STL.64 [R1+0x908], R16 ;  /* 0x0009081001007387 */ /* 0x0005e20000100a00 */
[-C--:B0-----:R-:W-:Y:S02]  /*e9c0*/  IADD3 R18, P5, PT, R25, R4.reuse, RZ ;  /* 0x0000000419127210 */ /* 0x081fe40007fbe0ff */
[----:B--2---:R-:W-:-:S02]  /*e9d0*/  IADD3 R16, P6, PT, R26, R4, RZ ;  /* 0x000000041a107210 */ /* 0x004fc40007fde0ff */
[-C--:B------:R-:W-:Y:S02]  /*e9e0*/  LEA.HI.X.SX32 R19, R3, R5.reuse, 0x1, P5 ;  /* 0x0000000503137211 */ /* 0x080fe400028f0eff */
[----:B------:R-:W-:Y:S02]  /*e9f0*/  IADD3 R2, P5, PT, R2, R4, RZ ;  /* 0x0000000402027210 */ /* 0x000fe40007fbe0ff */
[-C--:B------:R-:W-:Y:S01]  /*ea00*/  LEA.HI.X.SX32 R17, R25, R5.reuse, 0x1, P6 ;  /* 0x0000000519117211 */ /* 0x080fe200030f0eff */
[----:B------:R-:W-:Y:S01]  /*ea10*/  STL [R1+0x740], RZ ;  /* 0x000740ff01007387 */ /* 0x000fe20000100800 */
[----:B------:R-:W-:-:S03]  /*ea20*/  LEA.HI.X.SX32 R3, R26, R5, 0x1, P5 ;  /* 0x000000051a037211 */ /* 0x000fc600028f0eff */
[----:B------:R0:W-:Y:S04]  /*ea30*/  STL.64 [R1+0x8f8], R16 ;  /* 0x0008f81001007387 */ /* 0x0001e80000100a00 */
[----:B------:R-:W-:Y:S04]  /*ea40*/  STL.64 [R1+0x900], R18 ;  /* 0x0009001201007387 */ /* 0x000fe80000100a00 */
[----:B------:R-:W-:Y:S01]  /*ea50*/  STL [R1+0x744], RZ ;  /* 0x000744ff01007387 */ /* 0x000fe20000100800 */
[----:B0-----:R-:W-:-:S03]  /*ea60*/  IADD3 R16, P6, PT, R14, R4, RZ ;  /* 0x000000040e107210 */ /* 0x001fc60007fde0ff */
[----:B------:R0:W-:Y:S01]  /*ea70*/  STL.64 [R1+0x8f0], R2 ;  /* 0x0008f00201007387 */ /* 0x0001e20000100a00 */
[----:B------:R-:W-:-:S03]  /*ea80*/  LEA.HI.X.SX32 R17, R11, R5, 0x1, P6 ;  /* 0x000000050b117211 */ /* 0x000fc600030f0eff */
[----:B------:R-:W-:Y:S01]  /*ea90*/  STL [R1+0x748], RZ ;  /* 0x000748ff01007387 */ /* 0x000fe20000100800 */
[-C--:B------:R-:W-:Y:S02]  /*eaa0*/  IADD3 R10, P6, PT, R10, R4.reuse, RZ ;  /* 0x000000040a0a7210 */ /* 0x080fe40007fde0ff */
[----:B0-----:R-:W-:-:S04]  /*eab0*/  IADD3 R2, P5, PT, R28, R4, RZ ;  /* 0x000000041c027210 */ /* 0x001fc80007fbe0ff */
[-C--:B------:R-:W-:Y:S01]  /*eac0*/  LEA.HI.X.SX32 R3, R12, R5.reuse, 0x1, P5 ;  /* 0x000000050c037211 */ /* 0x080fe200028f0eff */
[----:B------:R-:W-:Y:S01]  /*ead0*/  STL.64 [R1+0x8e8], R16 ;  /* 0x0008e81001007387 */ /* 0x000fe20000100a00 */
[----:B------:R-:W-:-:S03]  /*eae0*/  LEA.HI.X.SX32 R11, R28, R5, 0x1, P6 ;  /* 0x000000051c0b7211 */ /* 0x000fc600030f0eff */
[----:B------:R0:W-:Y:S01]  /*eaf0*/  STL.64 [R1+0x8e0], R2 ;  /* 0x0008e00201007387 */ /* 0x0001e20000100a00 */
[-C--:B------:R-:W-:Y:S02]  /*eb00*/  LEA.HI.X.SX32 R9, R29, R5.reuse, 0x1, P4 ;  /* 0x000000051d097211 */ /* 0x080fe400020f0eff */
[----:B------:R-:W-:Y:S01]  /*eb10*/  LEA.HI.X.SX32 R7, R15, R5, 0x1, P3 ;  /* 0x000000050f077211 */ /* 0x000fe200018f0eff */
[----:B------:R-:W-:Y:S01]  /*eb20*/  STL.64 [R1+0x8d8], R10 ;  /* 0x0008d80a01007387 */ /* 0x000fe20000100a00 */
[----:B0-----:R-:W-:-:S03]  /*eb30*/  IADD3 R2, P5, PT, R0, R4, RZ ;  /* 0x0000000400027210 */ /* 0x001fc60007fbe0ff */
[----:B------:R-:W-:Y:S01]  /*eb40*/  STL [R1+0xaa4], R9 ;  /* 0x000aa40901007387 */ /* 0x000fe20000100800 */
[----:B------:R-:W-:-:S03]  /*eb50*/  LEA.HI.X.SX32 R3, R27, R5, 0x1, P5 ;  /* 0x000000051b037211 */ /* 0x000fc600028f0eff */
[----:B------:R-:W-:Y:S01]  /*eb60*/  STL [R1+0x74c], RZ ;  /* 0x00074cff01007387 */ /* 0x000fe20000100800 */
[----:B------:R-:W-:-:S03]  /*eb70*/  MOV R6, 0x3f800000 ;  /* 0x3f80000000067802 */ /* 0x000fc60000000f00 */
[----:B------:R0:W-:Y:S01]  /*eb80*/  STL [R1+0xa9c], R7 ;  /* 0x000a9c0701007387 */ /* 0x0001e20000100800 */
[----:B------:R-:W-:-:S03]  /*eb90*/  MOV R4, 0x3f800000 ;  /* 0x3f80000000047802 */ /* 0x000fc60000000f00 */
[----:B------:R2:W-:Y:S01]  /*eba0*/  STL.64 [R1+0x8d0], R2 ;  /* 0x0008d00201007387 */ /* 0x0005e20000100a00 */
[----:B------:R-:W-:Y:S02]  /*ebb0*/  IMAD.MOV.U32 R5, RZ, RZ, 0x3f800000 ;  /* 0x3f800000ff057424 */ /* 0x000fe400078e00ff */
[----:B0-----:R-:W-:Y:S01]  /*ebc0*/  IMAD.MOV.U32 R7, RZ, RZ, 0x3f800000 ;  /* 0x3f800000ff077424 */ /* 0x001fe200078e00ff */
[----:B--2---:R-:W-:Y:S01]  /*ebd0*/  MOV R2, 0x3f800000 ;  /* 0x3f80000000027802 */ /* 0x004fe20000000f00 */
[----:B------:R-:W-:-:S05]  /*ebe0*/  IMAD.MOV.U32 R3, RZ, RZ, 0x3f800000 ;  /* 0x3f800000ff037424 */ /* 0x000fca00078e00ff */
        /* <DEDUP_REMOVED lines=15> */
[----:B------:R1:W-:Y:S02]  /*ece0*/  STL.64 [R1+0x678], R4 ;  /* 0x0006780401007387 */ /* 0x0003e40000100a00 */
.L_x_1:
[----:B------:R-:W2:Y:S04]  /*ecf0*/  LDL R12, [R1+0x664] ;  /* 0x00066400010c7983 */ /* 0x000ea80000100800 */
[----:B------:R-:W2:Y:S04]  /*ed00*/  LDL.64 R20, [R1+0x6f0] ;  /* 0x0006f00001147983 */ /* 0x000ea80000100a00 */
[----:B-1----:R-:W3:Y:S04]  /*ed10*/  LDL.64 R6, [R1+0x9c0] ;  /* 0x0009c00001067983 */ /* 0x002ee80000100a00 */
[----:B------:R-:W4:Y:S04]  /*ed20*/  LDL.64 R8, [R1+0xaa8] ;  /* 0x000aa80001087983 */ /* 0x000f280000100a00 */
[----:B0-----:R-:W5:Y:S04]  /*ed30*/  LDL.64 R4, [R1+0xa38] ;  /* 0x000a380001047983 */ /* 0x001f680000100a00 */
[----:B------:R-:W5:Y:S04]  /*ed40*/  LDL.64 R2, [R1+0x9b8] ;  /* 0x0009b80001027983 */ /* 0x000f680000100a00 */
[----:B------:R-:W5:Y:S04]  /*ed50*/  LDL.64 R16, [R1+0x940] ;  /* 0x0009400001107983 */ /* 0x000f680000100a00 */
[----:B------:R-:W5:Y:S04]  /*ed60*/  LDL.64 R28, [R1+0x9f8] ;  /* 0x0009f800011c7983 */ /* 0x000f680000100a00 */
[----:B------:R-:W5:Y:S04]  /*ed70*/  LDL.64 R14, [R1+0x9b0] ;  /* 0x0009b000010e7983 */ /* 0x000f680000100a00 */
[----:B------:R-:W5:Y:S04]  /*ed80*/  LDL.64 R26, [R1+0x978] ;  /* 0x00097800011a7983 */ /* 0x000f680000100a00 */
[----:B------:R-:W5:Y:S04]  /*ed90*/  LDL.64 R24, [R1+0x938] ;  /* 0x0009380001187983 */ /* 0x000f680000100a00 */
[----:B------:R-:W5:Y:S01]  /*eda0*/  LDL.64 R22, [R1+0x900] ;  /* 0x0009000001167983 */ /* 0x000f620000100a00 */
[----:B--2---:R-:W-:-:S04]  /*edb0*/  IMAD.WIDE R10, R12, 0x2, R20 ;  /* 0x000000020c0a7825 */ /* 0x004fc800078e0214 */
[C---:B---3--:R-:W-:Y:S02]  /*edc0*/  IMAD.WIDE R6, R12.reuse, 0x2, R6 ;  /* 0x000000020c067825 */ /* 0x048fe400078e0206 */
[----:B------:R-:W2:Y:S02]  /*edd0*/  LDG.E.U16 R11, desc[UR8][R10.64] ;  /* 0x000000080a0b7981 */ /* 0x000ea4000c1e1500 */
[C---:B----4-:R-:W-:Y:S02]  /*ede0*/  IMAD.WIDE R8, R12.reuse, 0x2, R8 ;  /* 0x000000020c087825 */ /* 0x050fe400078e0208 */
[----:B------:R-:W3:Y:S04]  /*edf0*/  LDG.E.U16 R19, desc[UR8][R6.64] ;  /* 0x0000000806137981 */ /* 0x000ee8000c1e1500 */
[----:B------:R-:W4:Y:S04]  /*ee00*/  LDG.E.U16 R18, desc[UR8][R8.64] ;  /* 0x0000000808127981 */ /* 0x000f28000c1e1500 */
[----:B------:R-:W4:Y:S04]  /*ee10*/  LDL.64 R6, [R1+0xa30] ;  /* 0x000a300001067983 */ /* 0x000f280000100a00 */
[----:B------:R-:W4:Y:S01]  /*ee20*/  LDL.64 R8, [R1+0xa70] ;  /* 0x000a700001087983 */ /* 0x000f220000100a00 */
[----:B-----5:R-:W-:-:S04]  /*ee30*/  IMAD.WIDE R4, R12, 0x2, R4 ;  /* 0x000000020c047825 */ /* 0x020fc800078e0204 */
[C---:B------:R-:W-:Y:S01]  /*ee40*/  IMAD.WIDE R2, R12.reuse, 0x2, R2 ;  /* 0x000000020c027825 */ /* 0x040fe200078e0202 */
[----:B------:R0:W5:Y:S04]  /*ee50*/  LDG.E.U16 R0, desc[UR8][R4.64] ;  /* 0x0000000804007981 */ /* 0x000168000c1e1500 */
[----:B------:R1:W5:Y:S01]  /*ee60*/  LDG.E.U16 R13, desc[UR8][R2.64] ;  /* 0x00000008020d7981 */ /* 0x000362000c1e1500 */
[----:B0-----:R-:W-:-:S04]  /*ee70*/  IMAD.WIDE R4, R12, 0x2, R28 ;  /* 0x000000020c047825 */ /* 0x001fc800078e021c */
[C---:B-1----:R-:W-:Y:S01]  /*ee80*/  IMAD.WIDE R2, R12.reuse, 0x2, R14 ;  /* 0x000000020c027825 */ /* 0x042fe200078e020e */
[----:B--2---:R0:W-:Y:S04]  /*ee90*/  STL [R1+0x18], R11 ;  /* 0x0000180b01007387 */ /* 0x0041e80000100800 */
[----:B---3--:R-:W-:Y:S01]  /*eea0*/  STL [R1+0x78], R19 ;  /* 0x0000781301007387 */ /* 0x008fe20000100800 */
[----:B0-----:R-:W-:-:S04]  /*eeb0*/  IMAD.WIDE R10, R12, 0x2, R16 ;  /* 0x000000020c0a7825 */ /* 0x001fc800078e0210 */
[C---:B----4-:R-:W-:Y:S01]  /*eec0*/  IMAD.WIDE R6, R12.reuse, 0x2, R6 ;  /* 0x000000020c067825 */ /* 0x050fe200078e0206 */
[----:B------:R0:W-:Y:S03]  /*eed0*/  STL [R1+0x34], R18 ;  /* 0x0000341201007387 */ /* 0x0001e60000100800 */
[C---:B------:R-:W-:Y:S01]  /*eee0*/  IMAD.WIDE R8, R12.reuse, 0x2, R8 ;  /* 0x000000020c087825 */ /* 0x040fe200078e0208 */
[----:B------:R-:W2:Y:S04]  /*eef0*/  LDG.E.U16 R11, desc[UR8][R10.64] ;  /* 0x000000080a0b7981 */ /* 0x000ea8000c1e1500 */
[----:B------:R-:W3:Y:S04]  /*ef00*/  LDL.64 R16, [R1+0xa88] ;  /* 0x000a880001107983 */ /* 0x000ee80000100a00 */
[----:B------:R-:W4:Y:S04]  /*ef10*/  LDG.E.U16 R29, desc[UR8][R6.64] ;  /* 0x00000008061d7981 */ /* 0x000f28000c1e1500 */
[----:B------:R1:W4:Y:S04]  /*ef20*/  LDG.E.U16 R28, desc[UR8][R8.64] ;  /* 0x00000008081c7981 */ /* 0x000328000c1e1500 */
[----:B0-----:R-:W4:Y:S04]  /*ef30*/  LDL.64 R18, [R1+0xaa0] ;  /* 0x000aa00001127983 */ /* 0x001f280000100a00 */
[----:B-----5:R0:W-:Y:S04]  /*ef40*/  STL [R1+0xa0], R0 ;  /* 0x0000a00001007387 */ /* 0x0201e80000100800 */
[----:B------:R5:W-:Y:S01]  /*ef50*/  STL [R1+0x9c], R13 ;  /* 0x00009c0d01007387 */ /* 0x000be20000100800 */
[----:B-1----:R-:W-:-:S03]  /*ef60*/  IMAD.WIDE R8, R12, 0x2, R24 ;  /* 0x000000020c087825 */ /* 0x002fc600078e0218 */
[----:B------:R-:W4:Y:S04]  /*ef70*/  LDL.64 R14, [R1+0xa68] ;  /* 0x000a6800010e7983 */ /* 0x000f280000100a00 */
[----:B0-----:R-:W4:Y:S04]  /*ef80*/  LDG.E.U16 R0, desc[UR8][R4.64] ;  /* 0x0000000804007981 */ /* 0x001f28000c1e1500 */
[----:B-----5:R3:W5:Y:S01]  /*ef90*/  LDG.E.U16 R13, desc[UR8][R2.64] ;  /* 0x00000008020d7981 */ /* 0x020762000c1e1500 */
[----:B------:R-:W-:-:S03]  /*efa0*/  IMAD.WIDE R6, R12, 0x2, R22 ;  /* 0x000000020c067825 */ /* 0x000fc600078e0216 */
[----:B--2---:R0:W-:Y:S01]  /*efb0*/  STL [R1+0x98], R11 ;  /* 0x0000980b01007387 */ /* 0x0041e20000100800 */
[----:B---3--:R-:W-:-:S03]  /*efc0*/  IMAD.WIDE R2, R12, 0x2, R16 ;  /* 0x000000020c027825 */ /* 0x008fc600078e0210 */
[----:B------:R-:W2:Y:S04]  /*efd0*/  LDG.E.U16 R16, desc[UR8][R8.64] ;  /* 0x0000000808107981 */ /* 0x000ea8000c1e1500 */
[----:B----4-:R-:W-:Y:S01]  /*efe0*/  STL [R1+0x58], R29 ;  /* 0x0000581d01007387 */ /* 0x010fe20000100800 */
[----:B0-----:R-:W-:-:S03]  /*eff0*/  IMAD.WIDE R10, R12, 0x2, R26 ;  /* 0x000000020c0a7825 */ /* 0x001fc600078e021a */
[----:B------:R0:W-:Y:S04]  /*f000*/  STL [R1+0x30], R28 ;  /* 0x0000301c01007387 */ /* 0x0001e80000100800 */
[----:B------:R-:W3:Y:S04]  /*f010*/  LDL.64 R8, [R1+0xa50] ;  /* 0x000a500001087983 */ /* 0x000ee80000100a00 */
[----:B------:R-:W4:Y:S01]  /*f020*/  LDG.E.U16 R17, desc[UR8][R6.64] ;  /* 0x0000000806117981 */ /* 0x000f22000c1e1500 */
[----:B------:R-:W-:-:S03]  /*f030*/  IMAD.WIDE R4, R12, 0x2, R18 ;  /* 0x000000020c047825 */ /* 0x000fc600078e0212 */
[----:B------:R-:W2:Y:S04]  /*f040*/  LDL.64 R26, [R1+0x9f0] ;  /* 0x0009f000011a7983 */ /* 0x000ea80000100a00 */
[----:B------:R1:W4:Y:S04]  /*f050*/  LDG.E.U16 R19, desc[UR8][R10.64] ;  /* 0x000000080a137981 */ /* 0x000328000c1e1500 */
[----:B------:R-:W4:Y:S04]  /*f060*/  LDL.64 R6, [R1+0xa28] ;  /* 0x000a280001067983 */ /* 0x000f280000100a00 */
[----:B0-----:R-:W4:Y:S04]  /*f070*/  LDL.64 R28, [R1+0xa10] ;  /* 0x000a1000011c7983 */ /* 0x001f280000100a00 */
[----:B------:R-:W4:Y:S04]  /*f080*/  LDL.64 R24, [R1+0x9d8] ;  /* 0x0009d80001187983 */ /* 0x000f280000100a00 */
[----:B------:R-:W4:Y:S04]  /*f090*/  LDL.64 R22, [R1+0x9a8] ;  /* 0x0009a80001167983 */ /* 0x000f280000100a00 */
[----:B------:R0:W-:Y:S04]  /*f0a0*/  STL [R1+0x70], R0 ;  /* 0x0000700001007387 */ /* 0x0001e80000100800 */
[----:B-----5:R5:W-:Y:S04]  /*f0b0*/  STL [R1+0x94], R13 ;  /* 0x0000940d01007387 */ /* 0x020be80000100800 */
[----:B0-----:R-:W4:Y:S04]  /*f0c0*/  LDG.E.U16 R0, desc[UR8][R4.64] ;  /* 0x0000000804007981 */ /* 0x001f28000c1e1500 */
[----:B-----5:R2:W5:Y:S01]  /*f0d0*/  LDG.E.U16 R13, desc[UR8][R2.64] ;  /* 0x00000008020d7981 */ /* 0x020562000c1e1500 */
[----:B-1----:R-:W-:-:S04]  /*f0e0*/  IMAD.WIDE R10, R12, 0x2, R14 ;  /* 0x000000020c0a7825 */ /* 0x002fc800078e020e */
[----:B---3--:R-:W-:-:S04]  /*f0f0*/  IMAD.WIDE R8, R12, 0x2, R8 ;  /* 0x000000020c087825 */ /* 0x008fc800078e0208 */
[C---:B--2---:R-:W-:Y:S02]  /*f100*/  IMAD.WIDE R2, R12.reuse, 0x2, R26 ;  /* 0x000000020c027825 */ /* 0x044fe400078e021a */
[----:B------:R-:W2:Y:S04]  /*f110*/  LDG.E.U16 R27, desc[UR8][R8.64] ;  /* 0x00000008081b7981 */ /* 0x000ea8000c1e1500 */
[----:B------:R0:W3:Y:S01]  /*f120*/  LDG.E.U16 R26, desc[UR8][R10.64] ;  /* 0x000000080a1a7981 */ /* 0x0000e2000c1e1500 */
[----:B----4-:R-:W-:-:S03]  /*f130*/  IMAD.WIDE R6, R12, 0x2, R6 ;  /* 0x000000020c067825 */ /* 0x010fc600078e0206 */
[----:B------:R1:W-:Y:S01]  /*f140*/  STL [R1+0x90], R19 ;  /* 0x0000901301007387 */ /* 0x0003e20000100800 */
[----:B------:R-:W-:-:S03]  /*f150*/  IMAD.WIDE R4, R12, 0x2, R28 ;  /* 0x000000020c047825 */ /* 0x000fc600078e021c */
[----:B------:R-:W4:Y:S04]  /*f160*/  LDG.E.U16 R7, desc[UR8][R6.64] ;  /* 0x0000000806077981 */ /* 0x000f28000c1e1500 */
[----:B-1----:R-:W4:Y:S04]  /*f170*/  LDL.64 R18, [R1+0x990] ;  /* 0x0009900001127983 */ /* 0x002f280000100a00 */
[----:B------:R-:W-:Y:S04]  /*f180*/  STL [R1+0x88], R17 ;  /* 0x0000881101007387 */ /* 0x000fe80000100800 */
[----:B------:R1:W-:Y:S04]  /*f190*/  STL [R1+0x8c], R16 ;  /* 0x00008c1001007387 */ /* 0x0003e80000100800 */
[----:B------:R-:W4:Y:S04]  /*f1a0*/  LDL.64 R14, [R1+0x958] ;  /* 0x00095800010e7983 */ /* 0x000f280000100a00 */
[----:B-1----:R-:W4:Y:S04]  /*f1b0*/  LDL.64 R16, [R1+0x970] ;  /* 0x0009700001107983 */ /* 0x002f280000100a00 */
[----:B------:R1:W-:Y:S04]  /*f1c0*/  STL [R1+0x10], R0 ;  /* 0x0000100001007387 */ /* 0x0003e80000100800 */
[----:B-----5:R5:W-:Y:S01]  /*f1d0*/  STL [R1+0x2c], R13 ;  /* 0x00002c0d01007387 */ /* 0x020be20000100800 */
[----:B0-----:R-:W-:-:S03]  /*f1e0*/  IMAD.WIDE R10, R12, 0x2, R24 ;  /* 0x000000020c0a7825 */ /* 0x001fc600078e0218 */
[----:B------:R-:W4:Y:S04]  /*f1f0*/  LDL.64 R28, [R1+0x918] ;  /* 0x00091800011c7983 */ /* 0x000f280000100a00 */
[----:B-1----:R-:W4:Y:S04]  /*f200*/  LDG.E.U16 R0, desc[UR8][R4.64] ;  /* 0x0000000804007981 */ /* 0x002f28000c1e1500 */
[----:B-----5:R0:W5:Y:S01]  /*f210*/  LDG.E.U16 R13, desc[UR8][R2.64] ;  /* 0x00000008020d7981 */ /* 0x020162000c1e1500 */
[----:B------:R-:W-:-:S03]  /*f220*/  IMAD.WIDE R8, R12, 0x2, R22 ;  /* 0x000000020c087825 */ /* 0x000fc600078e0216 */
[----:B--2---:R-:W-:Y:S04]  /*f230*/  STL [R1+0x6c], R27 ;  /* 0x00006c1b01007387 */ /* 0x004fe80000100800 */
[----:B---3--:R1:W-:Y:S04]  /*f240*/  STL [R1+0x54], R26 ;  /* 0x0000541a01007387 */ /* 0x0083e80000100800 */
[----:B------:R-:W2:Y:S04]  /*f250*/  LDL.64 R24, [R1+0xa98] ;  /* 0x000a980001187983 */ /* 0x000ea80000100a00 */
[----:B-1----:R-:W3:Y:S04]  /*f260*/  LDL.64 R26, [R1+0x8f8] ;  /* 0x0008f800011a7983 */ /* 0x002ee80000100a00 */
[----:B----4-:R1:W-:Y:S04]  /*f270*/  STL [R1+0x84], R7 ;  /* 0x0000840701007387 */ /* 0x0103e80000100800 */
[----:B------:R-:W4:Y:S01]  /*f280*/  LDL.64 R22, [R1+0xa80] ;  /* 0x000a800001167983 */ /* 0x000f220000100a00 */
[----:B-1----:R-:W-:-:S03]  /*f290*/  IMAD.WIDE R6, R12, 0x2, R18 ;  /* 0x000000020c067825 */ /* 0x002fc600078e0212 */
[----:B------:R-:W2:Y:S01]  /*f2a0*/  LDL.64 R18, [R1+0xa78] ;  /* 0x000a780001127983 */ /* 0x000ea20000100a00 */
[----:B0-----:R-:W-:-:S03]  /*f2b0*/  IMAD.WIDE R2, R12, 0x2, R14 ;  /* 0x000000020c027825 */ /* 0x001fc600078e020e */
[----:B------:R-:W2:Y:S01]  /*f2c0*/  LDG.E.U16 R14, desc[UR8][R10.64] ;  /* 0x000000080a0e7981 */ /* 0x000ea2000c1e1500 */
[----:B------:R-:W-:-:S03]  /*f2d0*/  IMAD.WIDE R4, R12, 0x2, R16 ;  /* 0x000000020c047825 */ /* 0x000fc600078e0210 */
[----:B------:R-:W2:Y:S04]  /*f2e0*/  LDG.E.U16 R15, desc[UR8][R8.64] ;  /* 0x00000008080f7981 */ /* 0x000ea8000c1e1500 */
[----:B------:R-:W4:Y:S04]  /*f2f0*/  LDG.E.U16 R7, desc[UR8][R6.64] ;  /* 0x0000000806077981 */ /* 0x000f28000c1e1500 */
[----:B------:R-:W4:Y:S04]  /*f300*/  LDL.64 R10, [R1+0xa90] ;  /* 0x000a9000010a7983 */ /* 0x000f280000100a00 */
[----:B------:R-:W4:Y:S04]  /*f310*/  LDL.64 R8, [R1+0x930] ;  /* 0x0009300001087983 */ /* 0x000f280000100a00 */
[----:B------:R0:W-:Y:S04]  /*f320*/  STL [R1+0x80], R0 ;  /* 0x0000800001007387 */ /* 0x0001e80000100800 */
[----:B------:R-:W4:Y:S04]  /*f330*/  LDL.64 R16, [R1+0xa60] ;  /* 0x000a600001107983 */ /* 0x000f280000100a00 */
[----:B-----5:R1:W-:Y:S04]  /*f340*/  STL [R1+0x7c], R13 ;  /* 0x00007c0d01007387 */ /* 0x0203e80000100800 */
[----:B0-----:R3:W5:Y:S04]  /*f350*/  LDG.E.U16 R0, desc[UR8][R4.64] ;  /* 0x0000000804007981 */ /* 0x001768000c1e1500 */
[----:B-1----:R-:W5:Y:S01]  /*f360*/  LDG.E.U16 R13, desc[UR8][R2.64] ;  /* 0x00000008020d7981 */ /* 0x002f62000c1e1500 */
[----:B---3--:R-:W-:-:S03]  /*f370*/  IMAD.WIDE R4, R12, 0x2, R26 ;  /* 0x000000020c047825 */ /* 0x008fc600078e021a */
[----:B--2---:R-:W-:Y:S04]  /*f380*/  STL [R1+0xc], R15 ;  /* 0x00000c0f01007387 */ /* 0x004fe80000100800 */
[----:B------:R0:W-:Y:S01]  /*f390*/  STL [R1+0x74], R14 ;  /* 0x0000740e01007387 */ /* 0x0001e20000100800 */
[----:B----4-:R-:W-:-:S03]  /*f3a0*/  IMAD.WIDE R8, R12, 0x2, R8 ;  /* 0x000000020c087825 */ /* 0x010fc600078e0208 */
[----:B0-----:R-:W2:Y:S04]  /*f3b0*/  LDL.64 R14, [R1+0xa58] ;  /* 0x000a5800010e7983 */ /* 0x001ea80000100a00 */
[----:B------:R0:W-:Y:S04]  /*f3c0*/  STL [R1+0x24], R7 ;  /* 0x0000240701007387 */ /* 0x0001e80000100800 */
[----:B-----5:R1:W-:Y:S01]  /*f3d0*/  STL [R1+0x4c], R0 ;  /* 0x00004c0001007387 */ /* 0x0203e20000100800 */
[----:B0-----:R-:W-:-:S03]  /*f3e0*/  IMAD.WIDE R6, R12, 0x2, R28 ;  /* 0x000000020c067825 */ /* 0x001fc600078e021c */
[----:B------:R0:W3:Y:S04]  /*f3f0*/  LDG.E.U16 R29, desc[UR8][R8.64] ;  /* 0x00000008081d7981 */ /* 0x0000e8000c1e1500 */
[----:B------:R4:W-:Y:S01]  /*f400*/  STL [R1+0x68], R13 ;  /* 0x0000680d01007387 */ /* 0x0009e20000100800 */
[C---:B------:R-:W-:Y:S01]  /*f410*/  IMAD.WIDE R2, R12.reuse, 0x2, R24 ;  /* 0x000000020c027825 */ /* 0x040fe200078e0218 */
[----:B-1----:R-:W1:Y:S02]  /*f420*/  LDC R0, c[0x0][0x3c4] ;  /* 0x0000f100ff007b82 */ /* 0x002e640000000800 */
[----:B------:R-:W5:Y:S01]  /*f430*/  LDL.64 R26, [R1+0x8a8] ;  /* 0x0008a800011a7983 */ /* 0x000f620000100a00 */
[----:B------:R-:W-:-:S03]  /*f440*/  IMAD.WIDE R10, R12, 0x2, R10 ;  /* 0x000000020c0a7825 */ /* 0x000fc600078e020a */
[----:B------:R-:W3:Y:S04]  /*f450*/  LDG.E.U16 R25, desc[UR8][R2.64] ;  /* 0x0000000802197981 */ /* 0x000ee8000c1e1500 */
[----:B----4-:R4:W3:Y:S01]  /*f460*/  LDG.E.U16 R13, desc[UR8][R6.64] ;  /* 0x00000008060d7981 */ /* 0x0108e2000c1e1500 */
[----:B0-----:R-:W-:-:S03]  /*f470*/  IMAD.WIDE R8, R12, 0x2, R22 ;  /* 0x000000020c087825 */ /* 0x001fc600078e0216 */
[----:B------:R0:W3:Y:S01]  /*f480*/  LDG.E.U16 R24, desc[UR8][R4.64] ;  /* 0x0000000804187981 */ /* 0x0000e2000c1e1500 */
[----:B----4-:R-:W-:-:S03]  /*f490*/  IMAD.WIDE R6, R12, 0x2, R18 ;  /* 0x000000020c067825 */ /* 0x010fc600078e0212 */
[----:B------:R-:W4:Y:S01]  /*f4a0*/  LDL.64 R18, [R1+0xa48] ;  /* 0x000a480001127983 */ /* 0x000f220000100a00 */
[----:B0-----:R-:W-:-:S03]  /*f4b0*/  IMAD.WIDE R4, R12, 0x2, R16 ;  /* 0x000000020c047825 */ /* 0x001fc600078e0210 */
[----:B------:R-:W4:Y:S04]  /*f4c0*/  LDG.E.U16 R17, desc[UR8][R10.64] ;  /* 0x000000080a117981 */ /* 0x000f28000c1e1500 */
[----:B------:R-:W4:Y:S04]  /*f4d0*/  LDG.E.U16 R5, desc[UR8][R4.64] ;  /* 0x0000000804057981 */ /* 0x000f28000c1e1500 */
[----:B------:R-:W4:Y:S04]  /*f4e0*/  LDG.E.U16 R11, desc[UR8][R6.64] ;  /* 0x00000008060b7981 */ /* 0x000f28000c1e1500 */
[----:B------:R-:W4:Y:S01]  /*f4f0*/  LDG.E.U16 R10, desc[UR8][R8.64] ;  /* 0x00000008080a7981 */ /* 0x000f22000c1e1500 */
[----:B--2---:R-:W-:-:S03]  /*f500*/  IMAD.WIDE R2, R12, 0x2, R14 ;  /* 0x000000020c027825 */ /* 0x004fc600078e020e */
[----:B-----5:R-:W1:Y:S04]  /*f510*/  LDL.64 R26, [R1+0x8a8] ;  /* 0x0008a800011a7983 */ /* 0x020e680000100a00 */
[----:B---3--:R0:W-:Y:S04]  /*f520*/  STL [R1+0x64], R29 ;  /* 0x0000641d01007387 */ /* 0x0081e80000100800 */
[----:B------:R-:W2:Y:S04]  /*f530*/  LDL.64 R14, [R1+0x8b8] ;  /* 0x0008b800010e7983 */ /* 0x000ea80000100a00 */
[----:B------:R-:W3:Y:S04]  /*f540*/  LDL.64 R8, [R1+0xa20] ;  /* 0x000a200001087983 */ /* 0x000ee80000100a00 */
[----:B0-----:R-:W5:Y:S04]  /*f550*/  LDL.64 R28, [R1+0xa08] ;  /* 0x000a0800011c7983 */ /* 0x001f680000100a00 */
[----:B------:R-:W3:Y:S04]  /*f560*/  LDL.64 R6, [R1+0xa18] ;  /* 0x000a180001067983 */ /* 0x000ee80000100a00 */
[----:B--2---:R-:W2:Y:S04]  /*f570*/  LDL.64 R14, [R1+0x8b8] ;  /* 0x0008b800010e7983 */ /* 0x004ea80000100a00 */
[----:B------:R0:W-:Y:S04]  /*f580*/  STL [R1+0x60], R13 ;  /* 0x0000600d01007387 */ /* 0x0001e80000100800 */
[----:B------:R-:W-:Y:S04]  /*f590*/  STL [R1+0x20], R25 ;  /* 0x0000201901007387 */ /* 0x000fe80000100800 */
[----:B------:R1:W-:Y:S04]  /*f5a0*/  STL [R1+0x5c], R24 ;  /* 0x00005c1801007387 */ /* 0x0003e80000100800 */
[----:B------:R-:W2:Y:S04]  /*f5b0*/  LDL.64 R22, [R1+0x998] ;  /* 0x0009980001167983 */ /* 0x000ea80000100a00 */
[----:B0-----:R0:W2:Y:S04]  /*f5c0*/  LDG.E.U16 R13, desc[UR8][R2.64] ;  /* 0x00000008020d7981 */ /* 0x0010a8000c1e1500 */
[----:B-1----:R-:W2:Y:S04]  /*f5d0*/  LDL.64 R24, [R1+0x9a0] ;  /* 0x0009a00001187983 */ /* 0x002ea80000100a00 */
[----:B----4-:R1:W-:Y:S04]  /*f5e0*/  STL [R1+0x48], R17 ;  /* 0x0000481101007387 */ /* 0x0103e80000100800 */
[----:B-1----:R-:W4:Y:S04]  /*f5f0*/  LDL.64 R16, [R1+0x928] ;  /* 0x0009280001107983 */ /* 0x002f280000100a00 */
[----:B------:R-:W-:Y:S04]  /*f600*/  STL [R1+0x44], R11 ;  /* 0x0000440b01007387 */ /* 0x000fe80000100800 */
[----:B------:R1:W-:Y:S02]  /*f610*/  STL [R1+0x50], R10 ;  /* 0x0000500a01007387 */ /* 0x0003e40000100800 */
[----:B-1----:R-:W-:-:S02]  /*f620*/  IMAD.WIDE R10, R12, 0x2, R18 ;  /* 0x000000020c0a7825 */ /* 0x002fc400078e0212 */
[----:B------:R-:W4:Y:S01]  /*f630*/  LDL.64 R18, [R1+0x920] ;  /* 0x0009200001127983 */ /* 0x000f220000100a00 */
[----:B------:R-:W-:Y:S01]  /*f640*/  LEA R26, R0, R20, 0x4 ;  /* 0x00000014001a7211 */ /* 0x000fe200078e20ff */
[----:B---3--:R-:W-:-:S04]  /*f650*/  IMAD.WIDE R8, R12, 0x2, R8 ;  /* 0x000000020c087825 */ /* 0x008fc800078e0208 */
[----:B------:R-:W-:Y:S01]  /*f660*/  STL [R1+0x8a8], R26 ;  /* 0x0008a81a01007387 */ /* 0x000fe20000100800 */
[----:B0-----:R-:W-:-:S03]  /*f670*/  IMAD.WIDE R2, R12, 0x2, R26 ;  /* 0x000000020c027825 */ /* 0x001fc600078e021a */
[----:B------:R5:W-:Y:S01]  /*f680*/  STL [R1+0x40], R5 ;  /* 0x0000400501007387 */ /* 0x000be20000100800 */
[----:B------:R-:W-:-:S03]  /*f690*/  IMAD.WIDE R6, R12, 0x2, R6 ;  /* 0x000000020c067825 */ /* 0x000fc600078e0206 */
[----:B------:R-:W3:Y:S01]  /*f6a0*/  LDG.E.U16 R27, desc[UR8][R2.64] ;  /* 0x00000008021b7981 */ /* 0x000ee2000c1e1500 */
[----:B-----5:R-:W-:-:S03]  /*f6b0*/  IMAD.WIDE R4, R12, 0x2, R28 ;  /* 0x000000020c047825 */ /* 0x020fc600078e021c */
[----:B------:R0:W5:Y:S04]  /*f6c0*/  LDG.E.U16 R28, desc[UR8][R8.64] ;  /* 0x00000008081c7981 */ /* 0x000168000c1e1500 */
[----:B------:R-:W3:Y:S04]  /*f6d0*/  LDG.E.U16 R29, desc[UR8][R6.64] ;  /* 0x00000008061d7981 */ /* 0x000ee8000c1e1500 */
[----:B------:R-:W3:Y:S04]  /*f6e0*/  LDG.E.U16 R26, desc[UR8][R4.64] ;  /* 0x00000008041a7981 */ /* 0x000ee8000c1e1500 */
[----:B--2---:R1:W-:Y:S01]  /*f6f0*/  STL [R1+0x3c], R13 ;  /* 0x00003c0d01007387 */ /* 0x0043e20000100800 */
[----:B0-----:R-:W-:-:S03]  /*f700*/  IMAD.WIDE R8, R12, 0x2, R24 ;  /* 0x000000020c087825 */ /* 0x001fc600078e0218 */
[----:B-1----:R0:W2:Y:S01]  /*f710*/  LDG.E.U16 R13, desc[UR8][R10.64] ;  /* 0x000000080a0d7981 */ /* 0x0020a2000c1e1500 */
[----:B----4-:R-:W-:-:S04]  /*f720*/  IMAD.WIDE R2, R12, 0x2, R16 ;  /* 0x000000020c027825 */ /* 0x010fc800078e0210 */
[C---:B0-----:R-:W-:Y:S02]  /*f730*/  IMAD.WIDE R10, R12.reuse, 0x2, R22 ;  /* 0x000000020c0a7825 */ /* 0x041fe400078e0216 */
[----:B------:R-:W4:Y:S04]  /*f740*/  LDG.E.U16 R22, desc[UR8][R8.64] ;  /* 0x0000000808167981 */ /* 0x000f28000c1e1500 */
[----:B------:R-:W4:Y:S04]  /*f750*/  LDG.E.U16 R10, desc[UR8][R10.64] ;  /* 0x000000080a0a7981 */ /* 0x000f28000c1e1500 */
[----:B------:R-:W4:Y:S01]  /*f760*/  LDG.E.U16 R2, desc[UR8][R2.64] ;  /* 0x0000000802027981 */ /* 0x000f22000c1e1500 */
[----:B------:R-:W-:-:S05]  /*f770*/  IMAD.WIDE R6, R12, 0x2, R18 ;  /* 0x000000020c067825 */ /* 0x000fca00078e0212 */
[----:B------:R-:W4:Y:S01]  /*f780*/  LDG.E.U16 R9, desc[UR8][R6.64] ;  /* 0x0000000806097981 */ /* 0x000f22000c1e1500 */
[----:B------:R-:W-:-:S04]  /*f790*/  IMAD R14, R0, 0x4, R20 ;  /* 0x00000004000e7824 */ /* 0x000fc800078e0214 */
[----:B------:R-:W-:Y:S01]  /*f7a0*/  IMAD.WIDE R4, R12, 0x2, R14 ;  /* 0x000000020c047825 */ /* 0x000fe200078e020e */
[----:B------:R0:W-:Y:S04]  /*f7b0*/  STL [R1+0x8b8], R14 ;  /* 0x0008b80e01007387 */ /* 0x0001e80000100800 */
[----:B------:R-:W4:Y:S04]  /*f7c0*/  LDL.64 R16, [R1+0xa00] ;  /* 0x000a000001107983 */ /* 0x000f280000100a00 */
[----:B------:R-:W4:Y:S04]  /*f7d0*/  LDL.64 R18, [R1+0x980] ;  /* 0x0009800001127983 */ /* 0x000f280000100a00 */
[----:B0-----:R-:W4:Y:S04]  /*f7e0*/  LDL.64 R14, [R1+0x988] ;  /* 0x00098800010e7983 */ /* 0x001f280000100a00 */
[----:B--2---:R0:W-:Y:S04]  /*f7f0*/  STL [R1+0x38], R13 ;  /* 0x0000380d01007387 */ /* 0x0041e80000100800 */
[----:B0-----:R-:W2:Y:S04]  /*f800*/  LDL.64 R12, [R1+0x910] ;  /* 0x00091000010c7983 */ /* 0x001ea80000100a00 */
[----:B---3--:R-:W-:Y:S04]  /*f810*/  STL [R1+0x8], R29 ;  /* 0x0000081d01007387 */ /* 0x008fe80000100800 */
[----:B-----5:R0:W-:Y:S04]  /*f820*/  STL [R1+0x1c], R28 ;  /* 0x00001c1c01007387 */ /* 0x0201e80000100800 */
[----:B0-----:R-:W3:Y:S04]  /*f830*/  LDL.64 R28, [R1+0x908] ;  /* 0x00090800011c7983 */ /* 0x001ee80000100a00 */
[----:B----4-:R0:W-:Y:S04]  /*f840*/  STL [R1+0x5a8c], R22 ;  /* 0x005a8c1601007387 */ /* 0x0101e80000100800 */
[----:B0-----:R-:W4:Y:S04]  /*f850*/  LDL R22, [R1+0x664] ;  /* 0x0006640001167983 */ /* 0x001f280000100800 */
[----:B------:R0:W-:Y:S04]  /*f860*/  STL [R1+0x5a80], R10 ;  /* 0x005a800a01007387 */ /* 0x0001e80000100800 */
[----:B------:R-:W-:Y:S04]  /*f870*/  STL [R1+0x5a90], R2 ;  /* 0x005a900201007387 */ /* 0x000fe80000100800 */
[----:B------:R1:W-:Y:S04]  /*f880*/  STL [R1+0x5a84], R9 ;  /* 0x005a840901007387 */ /* 0x0003e80000100800 */
[----:B0-----:R-:W5:Y:S04]  /*f890*/  LDL.64 R10, [R1+0x8b0] ;  /* 0x0008b000010a7983 */ /* 0x001f680000100a00 */
[----:B-1----:R3:W2:Y:S01]  /*f8a0*/  LDG.E.U16 R9, desc[UR8][R4.64] ;  /* 0x0000000804097981 */ /* 0x0026a2000c1e1500 */
[----:B----4-:R-:W-:-:S03]  /*f8b0*/  IMAD.WIDE R6, R22, 0x2, R18 ;  /* 0x0000000216067825 */ /* 0x010fc600078e0212 */
[----:B------:R-:W4:Y:S04]  /*f8c0*/  LDL.64 R18, [R1+0x9e8] ;  /* 0x0009e80001127983 */ /* 0x000f280000100a00 */
[----:B-----5:R-:W5:Y:S04]  /*f8d0*/  LDL.64 R10, [R1+0x8b0] ;  /* 0x0008b000010a7983 */ /* 0x020f680000100a00 */
[----:B------:R-:W-:Y:S04]  /*f8e0*/  STL [R1+0x4], R26 ;  /* 0x0000041a01007387 */ /* 0x000fe80000100800 */
[----:B------:R0:W-:Y:S01]  /*f8f0*/  STL [R1+0x14], R27 ;  /* 0x0000141b01007387 */ /* 0x0001e20000100800 */
[----:B------:R-:W-:-:S03]  /*f900*/  IMAD.WIDE R16, R22, 0x2, R16 ;  /* 0x0000000216107825 */ /* 0x000fc600078e0210 */
[----:B------:R-:W5:Y:S01]  /*f910*/  LDL.64 R24, [R1+0x968] ;  /* 0x0009680001187983 */ /* 0x000f620000100a00 */
[----:B------:R-:W-:-:S03]  /*f920*/  IMAD.WIDE R14, R22, 0x2, R14 ;  /* 0x00000002160e7825 */ /* 0x000fc600078e020e */
[----:B------:R-:W5:Y:S04]  /*f930*/  LDL.64 R2, [R1+0x8f0] ;  /* 0x0008f00001027983 */ /* 0x000f680000100a00 */
[----:B0-----:R-:W5:Y:S01]  /*f940*/  LDL.64 R26, [R1+0x9e0] ;  /* 0x0009e000011a7983 */ /* 0x001f620000100a00 */
[----:B---3--:R-:W-:-:S03]  /*f950*/  IMAD.WIDE R4, R22, 0x2, R28 ;  /* 0x0000000216047825 */ /* 0x008fc600078e021c */
[----:B------:R5:W3:Y:S04]  /*f960*/  LDG.E.U16 R28, desc[UR8][R16.64] ;  /* 0x00000008101c7981 */ /* 0x000ae8000c1e1500 */
[----:B------:R-:W3:Y:S04]  /*f970*/  LDG.E.U16 R8, desc[UR8][R14.64] ;  /* 0x000000080e087981 */ /* 0x000ee8000c1e1500 */
[----:B------:R-:W3:Y:S01]  /*f980*/  LDG.E.U16 R5, desc[UR8][R4.64] ;  /* 0x0000000804057981 */ /* 0x000ee2000c1e1500 */
[----:B--2---:R-:W-:-:S03]  /*f990*/  IMAD.WIDE R12, R22, 0x2, R12 ;  /* 0x00000002160c7825 */ /* 0x004fc600078e020c */
[----:B------:R-:W2:Y:S04]  /*f9a0*/  LDG.E.U16 R6, desc[UR8][R6.64] ;  /* 0x0000000806067981 */ /* 0x000ea8000c1e1500 */
[----:B------:R-:W2:Y:S01]  /*f9b0*/  LDG.E.U16 R7, desc[UR8][R12.64] ;  /* 0x000000080c077981 */ /* 0x000ea2000c1e1500 */
[----:B----4-:R-:W-:-:S04]  /*f9c0*/  IMAD.WIDE R18, R22, 0x2, R18 ;  /* 0x0000000216127825 */ /* 0x010fc800078e0212 */
[----:B-----5:R-:W-:Y:S02]  /*f9d0*/  IMAD.WIDE R16, R22, 0x2, R26 ;  /* 0x0000000216107825 */ /* 0x020fe400078e021a */
[----:B------:R-:W4:Y:S01]  /*f9e0*/  LDG.E.U16 R26, desc[UR8][R18.64] ;  /* 0x00000008121a7981 */ /* 0x000f22000c1e1500 */
[----:B------:R-:W-:-:S05]  /*f9f0*/  LEA R10, R0, R20, 0x3 ;  /* 0x00000014000a7211 */ /* 0x000fca00078e18ff */
[C---:B------:R-:W-:Y:S01]  /*fa00*/  IMAD.WIDE R20, R22.reuse, 0x2, R10 ;  /* 0x0000000216147825 */ /* 0x040fe200078e020a */
[----:B---3--:R0:W-:Y:S04]  /*fa10*/  STL [R1+0x5a88], R28 ;  /* 0x005a881c01007387 */ /* 0x0081e80000100800 */
[----:B------:R-:W-:Y:S04]  /*fa20*/  STL [R1+0x5a94], R8 ;  /* 0x005a940801007387 */ /* 0x000fe80000100800 */
[----:B------:R1:W-:Y:S04]  /*fa30*/  STL [R1+0x8b0], R10 ;  /* 0x0008b00a01007387 */ /* 0x0003e80000100800 */
[----:B------:R3:W5:Y:S01]  /*fa40*/  LDG.E.U16 R0, desc[UR8][R20.64] ;  /* 0x0000000814007981 */ /* 0x000762000c1e1500 */
[----:B------:R-:W-:-:S03]  /*fa50*/  IMAD.WIDE R14, R22, 0x2, R24 ;  /* 0x00000002160e7825 */ /* 0x000fc600078e0218 */
[----:B0-----:R-:W2:Y:S04]  /*fa60*/  LDL.64 R28, [R1+0x950] ;  /* 0x00095000011c7983 */ /* 0x001ea80000100a00 */
[----:B-1----:R-:W2:Y:S04]  /*fa70*/  LDL.64 R10, [R1+0x8d8] ;  /* 0x0008d800010a7983 */ /* 0x002ea80000100a00 */
[----:B------:R-:W3:Y:S04]  /*fa80*/  LDL.64 R20, [R1+0x9d0] ;  /* 0x0009d00001147983 */ /* 0x000ee80000100a00 */
[----:B------:R0:W-:Y:S04]  /*fa90*/  STL [R1+0x28], R9 ;  /* 0x0000280901007387 */ /* 0x0001e80000100800 */
[----:B------:R-:W2:Y:S04]  /*faa0*/  LDL.64 R18, [R1+0x8e8] ;  /* 0x0008e80001127983 */ /* 0x000ea80000100a00 */
[----:B------:R-:W5:Y:S04]  /*fab0*/  LDG.E.U16 R24, desc[UR8][R16.64] ;  /* 0x0000000810187981 */ /* 0x000f68000c1e1500 */
[----:B0-----:R-:W5:Y:S04]  /*fac0*/  LDL.64 R8, [R1+0x8d0] ;  /* 0x0008d00001087983 */ /* 0x001f680000100a00 */
[----:B------:R2:W5:Y:S04]  /*fad0*/  LDG.E.U16 R4, desc[UR8][R14.64] ;  /* 0x000000080e047981 */ /* 0x000568000c1e1500 */
[----:B----4-:R0:W-:Y:S04]  /*fae0*/  STL [R1+0x5a78], R26 ;  /* 0x005a781a01007387 */ /* 0x0101e80000100800 */
[----:B0-----:R-:W4:Y:S01]  /*faf0*/  LDL.64 R26, [R1+0x960] ;  /* 0x00096000011a7983 */ /* 0x001f220000100a00 */
[----:B---3--:R-:W-:-:S04]  /*fb00*/  IMAD.WIDE R20, R22, 0x2, R20 ;  /* 0x0000000216147825 */ /* 0x008fc800078e0214 */
[----:B--2---:R-:W-:-:S04]  /*fb10*/  IMAD.WIDE R14, R22, 0x2, R18 ;  /* 0x00000002160e7825 */ /* 0x004fc800078e0212 */
[C---:B------:R-:W-:Y:S01]  /*fb20*/  IMAD.WIDE R18, R22.reuse, 0x2, R10 ;  /* 0x0000000216127825 */ /* 0x040fe200078e020a */
[----:B-----5:R-:W-:Y:S04]  /*fb30*/  STL [R1+0x5a7c], R24 ;  /* 0x005a7c1801007387 */ /* 0x020fe80000100800 */
[----:B------:R-:W2:Y:S01]  /*fb40*/  LDG.E.U16 R11, desc[UR8][R20.64] ;  /* 0x00000008140b7981 */ /* 0x000ea2000c1e1500 */
[----:B------:R-:W-:-:S03]  /*fb50*/  IMAD.WIDE R12, R22, 0x2, R2 ;  /* 0x00000002160c7825 */ /* 0x000fc600078e0202 */
[----:B------:R-:W3:Y:S01]  /*fb60*/  LDG.E.U16 R25, desc[UR8][R14.64] ;  /* 0x000000080e197981 */ /* 0x000ee2000c1e1500 */
[----:B------:R-:W-:-:S03]  /*fb70*/  IMAD.WIDE R16, R22, 0x2, R28 ;  /* 0x0000000216107825 */ /* 0x000fc600078e021c */
[----:B------:R4:W5:Y:S04]  /*fb80*/  LDG.E.U16 R3, desc[UR8][R12.64] ;  /* 0x000000080c037981 */ /* 0x000968000c1e1500 */
[----:B------:R-:W2:Y:S04]  /*fb90*/  LDL.64 R20, [R1+0x948] ;  /* 0x0009480001147983 */ /* 0x000ea80000100a00 */
[----:B------:R-:W3:Y:S04]  /*fba0*/  LDL.64 R14, [R1+0xa40] ;  /* 0x000a4000010e7983 */ /* 0x000ee80000100a00 */
[----:B------:R2:W3:Y:S01]  /*fbb0*/  LDG.E.U16 R29, desc[UR8][R18.64] ;  /* 0x00000008121d7981 */ /* 0x0004e2000c1e1500 */
[----:B----4-:R-:W-:-:S03]  /*fbc0*/  IMAD.WIDE R12, R22, 0x2, R26 ;  /* 0x00000002160c7825 */ /* 0x010fc600078e021a */
[----:B------:R-:W4:Y:S04]  /*fbd0*/  LDG.E.U16 R27, desc[UR8][R16.64] ;  /* 0x00000008101b7981 */ /* 0x000f28000c1e1500 */
[----:B------:R-:W4:Y:S04]  /*fbe0*/  LDG.E.U16 R23, desc[UR8][R12.64] ;  /* 0x000000080c177981 */ /* 0x000f28000c1e1500 */
[----:B------:R-:W4:Y:S04]  /*fbf0*/  LDL.64 R16, [R1+0x9c8] ;  /* 0x0009c80001107983 */ /* 0x000f280000100a00 */
[----:B------:R-:W5:Y:S01]  /*fc00*/  LDL.64 R12, [R1+0x8e0] ;  /* 0x0008e000010c7983 */ /* 0x000f620000100a00 */
[----:B--2---:R-:W-:-:S04]  /*fc10*/  IMAD.WIDE R18, R22, 0x2, R20 ;  /* 0x0000000216127825 */ /* 0x004fc800078e0214 */
[C---:B------:R-:W-:Y:S02]  /*fc20*/  IMAD.WIDE R20, R22.reuse, 0x2, R8 ;  /* 0x0000000216147825 */ /* 0x040fe400078e0208 */
[----:B------:R-:W2:Y:S04]  /*fc30*/  LDL.LU R8, [R1+0x18] ;  /* 0x0000180001087983 */ /* 0x000ea80000300800 */
[----:B------:R0:W-:Y:S01]  /*fc40*/  STL [R1], R0 ;  /* 0x0000000001007387 */ /* 0x0001e20000100800 */
[----:B---3--:R-:W-:-:S03]  /*fc50*/  IMAD.WIDE R14, R22, 0x2, R14 ;  /* 0x00000002160e7825 */ /* 0x008fc600078e020e */
[----:B------:R-:W3:Y:S04]  /*fc60*/  LDL.LU R2, [R1+0x20] ;  /* 0x0000200001027983 */ /* 0x000ee80000300800 */
[----:B------:R-:W2:Y:S01]  /*fc70*/  LDG.E.U16 R14, desc[UR8][R14.64] ;  /* 0x000000080e0e7981 */ /* 0x000ea2000c1e1500 */
[----:B0-----:R-:W0:Y:S03]  /*fc80*/  S2R R0, SR_TID.X ;  /* 0x0000000000007919 */ /* 0x001e260000002100 */
[----:B------:R0:W2:Y:S02]  /*fc90*/  LDG.E.U16 R15, desc[UR8][R18.64] ;  /* 0x00000008120f7981 */ /* 0x0000a4000c1e1500 */
[----:B0-----:R-:W-:-:S02]  /*fca0*/  LOP3.LUT R19, R0, 0x7, RZ, 0xc0, !PT ;  /* 0x0000000700137812 */ /* 0x001fc400078ec0ff */
[C---:B------:R-:W-:Y:S02]  /*fcb0*/  LOP3.LUT R18, R0.reuse, 0xe0, RZ, 0xc0, !PT ;  /* 0x000000e000127812 */ /* 0x040fe400078ec0ff */
[----:B------:R-:W-:Y:S01]  /*fcc0*/  LOP3.LUT R24, R0, 0x1ff, RZ, 0xc0, !PT ;  /* 0x000001ff00187812 */ /* 0x000fe200078ec0ff */
[----:B----4-:R-:W-:-:S04]  /*fcd0*/  IMAD.WIDE R16, R22, 0x2, R16 ;  /* 0x0000000216107825 */ /* 0x010fc800078e0210 */
[----:B-----5:R-:W-:Y:S02]  /*fce0*/  IMAD.WIDE R12, R22, 0x2, R12 ;  /* 0x00000002160c7825 */ /* 0x020fe400078e020c */
[----:B------:R-:W4:Y:S04]  /*fcf0*/  LDL.LU R22, [R1+0x1c] ;  /* 0x00001c0001167983 */ /* 0x000f280000300800 */
[----:B------:R-:W5:Y:S04]  /*fd00*/  LDG.E.U16 R12, desc[UR8][R12.64] ;  /* 0x000000080c0c7981 */ /* 0x000f68000c1e1500 */
[----:B------:R-:W5:Y:S04]  /*fd10*/  LDL.LU R28, [R1+0x30] ;  /* 0x00003000011c7983 */ /* 0x000f680000300800 */
[----:B------:R-:W5:Y:S04]  /*fd20*/  LDL.LU R9, [R1+0x48] ;  /* 0x0000480001097983 */ /* 0x000f680000300800 */
[----:B------:R0:W5:Y:S04]  /*fd30*/  LDG.E.U16 R13, desc[UR8][R16.64] ;  /* 0x00000008100d7981 */ /* 0x000168000c1e1500 */
[----:B------:R-:W5:Y:S01]  /*fd40*/  LDL.LU R10, [R1+0x8] ;  /* 0x00000800010a7983 */ /* 0x000f620000300800 */
[----:B0-----:R-:W-:-:S03]  /*fd50*/  IMAD.SHL.U32 R17, R19, 0x10, RZ ;  /* 0x0000001013117824 */ /* 0x001fc600078e00ff */
[----:B------:R0:W5:Y:S02]  /*fd60*/  LDG.E.U16 R16, desc[UR8][R20.64] ;  /* 0x0000000814107981 */ /* 0x000164000c1e1500 */
[----:B------:R-:W-:Y:S01]  /*fd70*/  LEA R17, R18, R17, 0x8 ;  /* 0x0000001112117211 */ /* 0x000fe200078e40ff */
[C---:B------:R-:W-:Y:S01]  /*fd80*/  IMAD.SHL.U32 R18, R0.reuse, 0x2, RZ ;  /* 0x0000000200127824 */ /* 0x040fe200078e00ff */
[----:B0-----:R-:W-:Y:S01]  /*fd90*/  LOP3.LUT R21, R0, 0x10, RZ, 0xc0, !PT ;  /* 0x0000001000157812 */ /* 0x001fe200078ec0ff */
[----:B------:R-:W-:-:S03]  /*fda0*/  IMAD R20, R19, 0x210, RZ ;  /* 0x0000021013147824 */ /* 0x000fc600078e02ff */
[--C-:B------:R-:W-:Y:S02]  /*fdb0*/  LOP3.LUT R17, R17, 0x30, R18.reuse, 0x78, !PT ;  /* 0x0000003011117812 */ /* 0x100fe400078e7812 */
[----:B------:R-:W-:Y:S02]  /*fdc0*/  SHF.L.U32 R21, R21, 0x8, RZ ;  /* 0x0000000815157819 */ /* 0x000fe400000006ff */
[----:B------:R-:W-:Y:S01]  /*fdd0*/  LOP3.LUT R0, R20, 0x10, R18, 0x78, !PT ;  /* 0x0000001014007812 */ /* 0x000fe200078e7812 */
[----:B------:R-:W-:Y:S01]  /*fde0*/  IMAD.SHL.U32 R18, R24, 0x2, RZ ;  /* 0x0000000218127824 */ /* 0x000fe200078e00ff */
[----:B------:R-:W5:Y:S01]  /*fdf0*/  LDL.LU R20, [R1+0x34] ;  /* 0x0000340001147983 */ /* 0x000f620000300800 */
[----:B------:R-:W-:Y:S02]  /*fe00*/  LEA R17, R19, R17, 0xa ;  /* 0x0000001113117211 */ /* 0x000fe400078e50ff */
[----:B------:R-:W-:Y:S01]  /*fe10*/  LOP3.LUT R0, R0, R21, RZ, 0xfc, !PT ;  /* 0x0000001500007212 */ /* 0x000fe200078efcff */
[----:B------:R-:W5:Y:S04]  /*fe20*/  LDL.LU R24, [R1+0x28] ;  /* 0x0000280001187983 */ /* 0x000f680000300800 */
[----:B------:R-:W5:Y:S04]  /*fe30*/  LDL.LU R26, [R1+0x58] ;  /* 0x00005800011a7983 */ /* 0x000f680000300800 */
[----:B------:R-:W5:Y:S04]  /*fe40*/  LDL.LU R21, [R1+0x10] ;  /* 0x0000100001157983 */ /* 0x000f680000300800 */
[----:B------:R-:W5:Y:S01]  /*fe50*/  LDL.LU R19, [R1+0x14] ;  /* 0x0000140001137983 */ /* 0x000f620000300800 */
[----:B------:R-:W0:Y:S01]  /*fe60*/  S2UR UR7, SR_CgaCtaId ;  /* 0x00000000000779c3 */ /* 0x000e220000008800 */
[----:B------:R-:W-:-:S02]  /*fe70*/  UMOV UR5, 0x400 ;  /* 0x0000040000057882 */ /* 0x000fc40000000000 */
[----:B------:R1:W-:Y:S04]  /*fe80*/  STL [R1+0x1b0], R17 ;  /* 0x0001b01101007387 */ /* 0x0003e80000100800 */
[----:B-1----:R-:W5:Y:S01]  /*fe90*/  LDL.LU R17, [R1+0xc] ;  /* 0x00000c0001117983 */ /* 0x002f620000300800 */
[----:B0-----:R-:W-:Y:S01]  /*fea0*/  ULEA UR5, UR7, UR5, 0x18 ;  /* 0x0000000507057291 */ /* 0x001fe2000f8ec0ff */
[----:B------:R-:W-:Y:S08]  /*feb0*/  BAR.SYNC.DEFER_BLOCKING 0x0 ;  /* 0x0000000000007b1d */ /* 0x000ff00000010000 */
[----:B--2---:R0:W-:Y:S04]  /*fec0*/  STS.U16 [R18+UR5+0x40000], R8 ;  /* 0x0400000812007988 */ /* 0x0041e80008000405 */
[----:B---3--:R-:W-:Y:S04]  /*fed0*/  STS.U16 [R18+UR5+0x48000], R2 ;  /* 0x0480000212007988 */ /* 0x008fe80008000405 */
[----:B0-----:R-:W2:Y:S04]  /*fee0*/  LDL.LU R8, [R1+0x5a94] ;  /* 0x005a940001087983 */ /* 0x001ea80000300800 */
[----:B----4-:R-:W-:Y:S04]  /*fef0*/  STS.U16 [R18+UR5+0x4a000], R22 ;  /* 0x04a0001612007988 */ /* 0x010fe80008000405 */
[----:B-----5:R-:W-:Y:S04]  /*ff00*/  STS.U16 [R18+UR5+0x44000], R21 ;  /* 0x0440001512007988 */ /* 0x020fe80008000405 */
[----:B------:R0:W-:Y:S04]  /*ff10*/  STS.U16 [R18+UR5+0x42000], R19 ;  /* 0x0420001312007988 */ /* 0x0001e80008000405 */
[----:B0-----:R-:W3:Y:S04]  /*ff20*/  LDL.LU R19, [R1+0x6c] ;  /* 0x00006c0001137983 */ /* 0x001ee80000300800 */
[----:B------:R-:W4:Y:S04]  /*ff30*/  LDL.LU R21, [R1+0x68] ;  /* 0x0000680001157983 */ /* 0x000f280000300800 */
[----:B------:R-:W5:Y:S04]  /*ff40*/  LDL.LU R2, [R1+0x5a90] ;  /* 0x005a900001027983 */ /* 0x000f680000300800 */
[----:B------:R-:W2:Y:S04]  /*ff50*/  LDL.LU R22, [R1+0x5a8c] ;  /* 0x005a8c0001167983 */ /* 0x000ea80000300800 */
[----:B------:R0:W-:Y:S02]  /*ff60*/  STS.U16 [R18+UR5+0x46000], R17 ;  /* 0x0460001112007988 */ /* 0x0001e40008000405 */
[----:B0-----:R-:W-:-:S02]  /*ff70*/  LOP3.LUT R17, R18, 0x10, RZ, 0x3c, !PT ;  /* 0x0000001012117812 */ /* 0x001fc400078e3cff */
[----:B-----5:R-:W-:Y:S04]  /*ff80*/  STS.U16 [R18+UR5+0x4e000], R2 ;  /* 0x04e0000212007988 */ /* 0x020fe80008000405 */
[----:B--2---:R0:W-:Y:S04]  /*ff90*/  STS.U16 [R18+UR5+0x4c000], R22 ;  /* 0x04c0001612007988 */ /* 0x0041e80008000405 */
[----:B0-----:R-:W2:Y:S04]  /*ffa0*/  LDL.LU R22, [R1+0x70] ;  /* 0x0000700001167983 */ /* 0x001ea80000300800 */
[----:B------:R-:W5:Y:S04]  /*ffb0*/  LDL.LU R18, [R1+0x2c] ;  /* 0x00002c0001127983 */ /* 0x000f680000300800 */
[----:B------:R-:W2:Y:S04]  /*ffc0*/  LDL.LU R2, [R1+0x24] ;  /* 0x0000240001027983 */ /* 0x000ea80000300800 */
[----:B------:R0:W-:Y:S04]  /*ffd0*/  STS.U16 [R17+UR5+0x40400], R20 ;  /* 0x0404001411007988 */ /* 0x0001e80008000405 */
[----:B------:R1:W-:Y:S04]  /*ffe0*/  STS.U16 [R17+UR5+0x42400], R28 ;  /* 0x0424001c11007988 */ /* 0x0003e80008000405 */
[----:B------:R-:W-:Y:S04]  /*fff0*/  STS.U16 [R17+UR5+0x48400], R9 ;  /* 0x0484000911007988 */ /* 0x000fe80008000405 */
[----:B0-----:R-:W3:Y:S04]  /*10000*/  LDL.LU R20, [R1+0x44] ;  /* 0x0000440001147983 */ /* 0x001ee80000300800 */
[----:B-1----:R-:W3:Y:S04]  /*10010*/  LDL.LU R28, [R1+0x5a88] ;  /* 0x005a8800011c7983 */ /* 0x002ee80000300800 */
[----:B------:R-:W-:Y:S04]  /*10020*/  STS.U16 [R17+UR5+0x4a400], R10 ;  /* 0x04a4000a11007988 */ /* 0x000fe80008000405 */
[----:B-----5:R0:W-:Y:S02]  /*10030*/  STS.U16 [R17+UR5+0x44400], R18 ;  /* 0x0444001211007988 */ /* 0x0201e40008000405 */
[----:B0-----:R-:W0:Y:S02]  /*10040*/  S2R R18, SR_TID.X ;  /* 0x0000000000127919 */ /* 0x001e240000002100 */
[----:B--2---:R1:W-:Y:S01]  /*10050*/  STS.U16 [R17+UR5+0x46400], R2 ;  /* 0x0464000211007988 */ /* 0x0043e20008000405 */
[----:B0-----:R-:W-:-:S05]  /*10060*/  LOP3.LUT R18, R18, 0x1ff, RZ, 0xc0, !PT ;  /* 0x000001ff12127812 */ /* 0x001fca00078ec0ff */
[----:B------:R-:W-:-:S05]  /*10070*/  IMAD.SHL.U32 R18, R18, 0x2, RZ ;  /* 0x0000000212127824 */ /* 0x000fca00078e00ff */
[----:B-1----:R-:W-:Y:S02]  /*10080*/  LOP3.LUT R2, R18, 0x20, RZ, 0x3c, !PT ;  /* 0x0000002012027812 */ /* 0x002fe400078e3cff */
[----:B------:R-:W2:Y:S04]  /*10090*/  LDL.LU R18, [R1+0x54] ;  /* 0x0000540001127983 */ /* 0x000ea80000300800 */
[----:B------:R-:W5:Y:S04]  /*100a0*/  LDL.LU R9, [R1+0x5a84] ;  /* 0x005a840001097983 */ /* 0x000f680000300800 */
[----:B------:R-:W2:Y:S04]  /*100b0*/  LDL.LU R10, [R1+0x5a80] ;  /* 0x005a8000010a7983 */ /* 0x000ea80000300800 */
[----:B-----5:R-:W-:Y:S04]  /*100c0*/  STS.U16 [R17+UR5+0x4e400], R9 ;  /* 0x04e4000911007988 */ /* 0x020fe80008000405 */
[----:B--2---:R0:W-:Y:S04]  /*100d0*/  STS.U16 [R17+UR5+0x4c400], R10 ;  /* 0x04c4000a11007988 */ /* 0x0041e80008000405 */
[----:B0-----:R-:W2:Y:S04]  /*100e0*/  LDL.LU R10, [R1+0x78] ;  /* 0x00007800010a7983 */ /* 0x001ea80000300800 */
[----:B------:R-:W5:Y:S04]  /*100f0*/  LDL.LU R9, [R1+0x4c] ;  /* 0x00004c0001097983 */ /* 0x000f680000300800 */
[----:B------:R0:W-:Y:S04]  /*10100*/  STS.U16 [R2+UR5+0x44800], R18 ;  /* 0x0448001202007988 */ /* 0x0001e80008000405 */
[----:B------:R-:W2:Y:S01]  /*10110*/  LDL.LU R17, [R1+0x4] ;  /* 0x0000040001117983 */ /* 0x000ea20000300800 */
[----:B0-----:R-:W0:Y:S03]  /*10120*/  S2R R18, SR_TID.X ;  /* 0x0000000000127919 */ /* 0x001e260000002100 */
[----:B------:R1:W-:Y:S04]  /*10130*/  STS.U16 [R2+UR5+0x40800], R24 ;  /* 0x0408001802007988 */ /* 0x0003e80008000405 */
[----:B------:R3:W-:Y:S04]  /*10140*/  STS.U16 [R2+UR5+0x42800], R26 ;  /* 0x0428001a02007988 */ /* 0x0007e80008000405 */
[----:B-1----:R-:W4:Y:S04]  /*10150*/  LDL.LU R24, [R1] ;  /* 0x0000000001187983 */ /* 0x002f280000300800 */
[----:B---3--:R-:W3:Y:S01]  /*10160*/  LDL.LU R26, [R1+0x94] ;  /* 0x00009400011a7983 */ /* 0x008ee20000300800 */
[----:B0-----:R-:W-:-:S04]  /*10170*/  LOP3.LUT R18, R18, 0x1ff, RZ, 0xc0, !PT ;  /* 0x000001ff12127812 */ /* 0x001fc800078ec0ff */
[----:B------:R-:W-:Y:S01]  /*10180*/  SHF.L.U32 R18, R18, 0x1, RZ ;  /* 0x0000000112127819 */ /* 0x000fe200000006ff */
[----:B-----5:R0:W-:Y:S03]  /*10190*/  STS.U16 [R2+UR5+0x46800], R9 ;  /* 0x0468000902007988 */ /* 0x0201e60008000405 */
[----:B0-----:R-:W-:Y:S02]  /*101a0*/  LOP3.LUT R9, R18, 0x30, RZ, 0x3c, !PT ;  /* 0x0000003012097812 */ /* 0x001fe400078e3cff */
[----:B------:R-:W5:Y:S04]  /*101b0*/  LDL.LU R18, [R1+0x50] ;  /* 0x0000500001127983 */ /* 0x000f680000300800 */
[----:B------:R0:W-:Y:S04]  /*101c0*/  STS.U16 [R2+UR5+0x4e800], R7 ;  /* 0x04e8000702007988 */ /* 0x0001e80008000405 */
[----:B------:R1:W-:Y:S04]  /*101d0*/  STS.U16 [R2+UR5+0x4c800], R8 ;  /* 0x04c8000802007988 */ /* 0x0003e80008000405 */
[----:B--2---:R2:W-:Y:S04]  /*101e0*/  STS.U16 [R2+UR5+0x4a800], R17 ;  /* 0x04a8001102007988 */ /* 0x0045e80008000405 */
[----:B0-----:R-:W3:Y:S04]  /*101f0*/  LDL.LU R7, [R1+0x9c] ;  /* 0x00009c0001077983 */ /* 0x001ee80000300800 */
[----:B-1----:R-:W3:Y:S04]  /*10200*/  LDL.LU R8, [R1+0x8c] ;  /* 0x00008c0001087983 */ /* 0x002ee80000300800 */
[----:B--2---:R-:W2:Y:S04]  /*10210*/  LDL.LU R17, [R1+0x7c] ;  /* 0x00007c0001117983 */ /* 0x004ea80000300800 */
[----:B-----5:R0:W-:Y:S02]  /*10220*/  STS.U16 [R2+UR5+0x48800], R18 ;  /* 0x0488001202007988 */ /* 0x0201e40008000405 */
[----:B0-----:R-:W0:Y:S02]  /*10230*/  S2R R18, SR_TID.X ;  /* 0x0000000000127919 */ /* 0x001e240000002100 */
[----:B------:R1:W-:Y:S04]  /*10240*/  STS.U16 [R9+UR5+0x40c00], R10 ;  /* 0x040c000a09007988 */ /* 0x0003e80008000405 */
[----:B------:R5:W-:Y:S04]  /*10250*/  STS.U16 [R9+UR5+0x42c00], R22 ;  /* 0x042c001609007988 */ /* 0x000be80008000405 */
[----:B-1----:R-:W2:Y:S04]  /*10260*/  LDL.LU R10, [R1+0x5c] ;  /* 0x00005c00010a7983 */ /* 0x002ea80000300800 */
[----:B-----5:R-:W5:Y:S01]  /*10270*/  LDL.LU R22, [R1+0x38] ;  /* 0x0000380001167983 */ /* 0x020f620000300800 */
[----:B0-----:R-:W-:-:S05]  /*10280*/  LOP3.LUT R18, R18, 0x1ff, RZ, 0xc0, !PT ;  /* 0x000001ff12127812 */ /* 0x001fca00078ec0ff */
[----:B------:R-:W-:-:S05]  /*10290*/  IMAD.SHL.U32 R18, R18, 0x2, RZ ;  /* 0x0000000212127824 */ /* 0x000fca00078e00ff */
[----:B------:R-:W-:Y:S02]  /*102a0*/  LOP3.LUT R2, R18, 0x40, RZ, 0x3c, !PT ;  /* 0x0000004012027812 */ /* 0x000fe400078e3cff */
[----:B------:R-:W2:Y:S04]  /*102b0*/  LDL.LU R18, [R1+0x84] ;  /* 0x0000840001127983 */ /* 0x000ea80000300800 */
[----:B------:R0:W-:Y:S04]  /*102c0*/  STS.U16 [R9+UR5+0x44c00], R19 ;  /* 0x044c001309007988 */ /* 0x0001e80008000405 */
[----:B----4-:R1:W-:Y:S04]  /*102d0*/  STS.U16 [R9+UR5+0x46c00], R21 ;  /* 0x046c001509007988 */ /* 0x0103e80008000405 */
[----:B------:R4:W-:Y:S04]  /*102e0*/  STS.U16 [R9+UR5+0x48c00], R20 ;  /* 0x048c001409007988 */ /* 0x0009e80008000405 */
[----:B0-----:R-:W5:Y:S04]  /*102f0*/  LDL.LU R19, [R1+0x98] ;  /* 0x0000980001137983 */ /* 0x001f680000300800 */
[----:B-1----:R-:W5:Y:S04]  /*10300*/  LDL.LU R21, [R1+0x88] ;  /* 0x0000880001157983 */ /* 0x002f680000300800 */
[----:B----4-:R-:W4:Y:S04]  /*10310*/  LDL.LU R20, [R1+0x74] ;  /* 0x0000740001147983 */ /* 0x010f280000300800 */
[----:B------:R0:W-:Y:S04]  /*10320*/  STS.U16 [R9+UR5+0x4ac00], R28 ;  /* 0x04ac001c09007988 */ /* 0x0001e80008000405 */
[----:B------:R1:W-:Y:S04]  /*10330*/  STS.U16 [R9+UR5+0x4cc00], R6 ;  /* 0x04cc000609007988 */ /* 0x0003e80008000405 */
[----:B------:R3:W-:Y:S04]  /*10340*/  STS.U16 [R9+UR5+0x4ec00], R5 ;  /* 0x04ec000509007988 */ /* 0x0007e80008000405 */
[----:B0-----:R-:W4:Y:S04]  /*10350*/  LDL.LU R28, [R1+0x3c] ;  /* 0x00003c00011c7983 */ /* 0x001f280000300800 */
[----:B-1----:R-:W4:Y:S04]  /*10360*/  LDL.LU R6, [R1+0x60] ;  /* 0x0000600001067983 */ /* 0x002f280000300800 */
[----:B---3--:R-:W3:Y:S04]  /*10370*/  LDL.LU R5, [R1+0x64] ;  /* 0x0000640001057983 */ /* 0x008ee80000300800 */
[----:B------:R-:W4:Y:S04]  /*10380*/  LDL.LU R9, [R1+0x80] ;  /* 0x0000800001097983 */ /* 0x000f280000300800 */
[----:B------:R0:W-:Y:S04]  /*10390*/  STS.U16 [R2+UR5+0x41000], R24 ;  /* 0x0410001802007988 */ /* 0x0001e80008000405 */
[----:B------:R1:W-:Y:S04]  /*103a0*/  STS.U16 [R2+UR5+0x43000], R26 ;  /* 0x0430001a02007988 */ /* 0x0003e80008000405 */
[----:B0-----:R-:W4:Y:S04]  /*103b0*/  LDL.LU R24, [R1+0x5a7c] ;  /* 0x005a7c0001187983 */ /* 0x001f280000300800 */
[----:B-1----:R-:W4:Y:S04]  /*103c0*/  LDL.LU R26, [R1+0x5a78] ;  /* 0x005a7800011a7983 */ /* 0x002f280000300800 */
[----:B------:R-:W-:Y:S04]  /*103d0*/  STS.U16 [R2+UR5+0x4d000], R4 ;  /* 0x04d0000402007988 */ /* 0x000fe80008000405 */
[----:B--2---:R0:W-:Y:S02]  /*103e0*/  STS.U16 [R2+UR5+0x45000], R18 ;  /* 0x0450001202007988 */ /* 0x0041e40008000405 */
[----:B0-----:R-:W0:Y:S02]  /*103f0*/  S2R R18, SR_TID.X ;  /* 0x0000000000127919 */ /* 0x001e240000002100 */
[----:B0-----:R-:W-:-:S04]  /*10400*/  LOP3.LUT R18, R18, 0x1ff, RZ, 0xc0, !PT ;  /* 0x000001ff12127812 */ /* 0x001fc800078ec0ff */
[----:B------:R-:W-:Y:S01]  /*10410*/  SHF.L.U32 R18, R18, 0x1, RZ ;  /* 0x0000000112127819 */ /* 0x000fe200000006ff */
[----:B---3--:R0:W-:Y:S03]  /*10420*/  STS.U16 [R2+UR5+0x47000], R5 ;  /* 0x0470000502007988 */ /* 0x0081e60008000405 */
[----:B0-----:R-:W-:Y:S02]  /*10430*/  LOP3.LUT R5, R18, 0x50, RZ, 0x3c, !PT ;  /* 0x0000005012057812 */ /* 0x001fe400078e3cff */
[----:B------:R-:W2:Y:S04]  /*10440*/  LDL.LU R18, [R1+0x40] ;  /* 0x0000400001127983 */ /* 0x000ea80000300800 */
[----:B----4-:R0:W-:Y:S04]  /*10450*/  STS.U16 [R2+UR5+0x4b000], R26 ;  /* 0x04b0001a02007988 */ /* 0x0101e80008000405 */
[----:B0-----:R-:W3:Y:S04]  /*10460*/  LDL.LU R26, [R1+0x90] ;  /* 0x00009000011a7983 */ /* 0x001ee80000300800 */
[----:B------:R-:W4:Y:S04]  /*10470*/  LDL.LU R4, [R1+0xa0] ;  /* 0x0000a00001047983 */ /* 0x000f280000300800 */
[----:B------:R-:W-:Y:S04]  /*10480*/  STS.U16 [R2+UR5+0x4f000], R3 ;  /* 0x04f0000302007988 */ /* 0x000fe80008000405 */
[----:B--2---:R0:W-:Y:S02]  /*10490*/  STS.U16 [R2+UR5+0x49000], R18 ;  /* 0x0490001202007988 */ /* 0x0041e40008000405 */
[----:B0-----:R-:W0:Y:S02]  /*104a0*/  S2R R18, SR_TID.X ;  /* 0x0000000000127919 */ /* 0x001e240000002100 */
[----:B------:R-:W-:Y:S04]  /*104b0*/  STS.U16 [R5+UR5+0x45400], R9 ;  /* 0x0454000905007988 */ /* 0x000fe80008000405 */
[----:B------:R-:W-:Y:S04]  /*104c0*/  STS.U16 [R5+UR5+0x47400], R6 ;  /* 0x0474000605007988 */ /* 0x000fe80008000405 */
[----:B---3--:R-:W-:Y:S04]  /*104d0*/  STS.U16 [R5+UR5+0x43400], R26 ;  /* 0x0434001a05007988 */ /* 0x008fe80008000405 */
[----:B----4-:R-:W-:Y:S01]  /*104e0*/  STS.U16 [R5+UR5+0x41400], R4 ;  /* 0x0414000405007988 */ /* 0x010fe20008000405 */
[----:B0-----:R-:W-:-:S05]  /*104f0*/  LOP3.LUT R18, R18, 0x1ff, RZ, 0xc0, !PT ;  /* 0x000001ff12127812 */ /* 0x001fca00078ec0ff */
[----:B------:R-:W-:Y:S01]  /*10500*/  IMAD.SHL.U32 R18, R18, 0x2, RZ ;  /* 0x0000000212127824 */ /* 0x000fe200078e00ff */
[----:B------:R-:W-:Y:S04]  /*10510*/  STS.U16 [R5+UR5+0x49400], R28 ;  /* 0x0494001c05007988 */ /* 0x000fe80008000405 */
[C---:B------:R-:W-:Y:S01]  /*10520*/  LOP3.LUT R2, R18.reuse, 0x60, RZ, 0x3c, !PT ;  /* 0x0000006012027812 */ /* 0x040fe200078e3cff */
[----:B------:R-:W-:Y:S04]  /*10530*/  STS.U16 [R5+UR5+0x4b400], R24 ;  /* 0x04b4001805007988 */ /* 0x000fe80008000405 */
[----:B------:R-:W-:Y:S04]  /*10540*/  STS.U16 [R5+UR5+0x4d400], R23 ;  /* 0x04d4001705007988 */ /* 0x000fe80008000405 */
[----:B------:R-:W-:Y:S04]  /*10550*/  STS.U16 [R5+UR5+0x4f400], R25 ;  /* 0x04f4001905007988 */ /* 0x000fe80008000405 */
[----:B------:R0:W-:Y:S04]  /*10560*/  STS.U16 [R2+UR5+0x4f800], R29 ;  /* 0x04f8001d02007988 */ /* 0x0001e80008000405 */
[----:B0-----:R-:W2:Y:S01]  /*10570*/  LDL R29, [R1+0x1b0] ;  /* 0x0001b000011d7983 */ /* 0x001ea20000100800 */
[----:B------:R-:W-:-:S03]  /*10580*/  LOP3.LUT R3, R18, 0x70, RZ, 0x3c, !PT ;  /* 0x0000007012037812 */ /* 0x000fc600078e3cff */
[----:B------:R-:W-:Y:S04]  /*10590*/  STS.U16 [R2+UR5+0x41800], R7 ;  /* 0x0418000702007988 */ /* 0x000fe80008000405 */
[----:B------:R-:W-:Y:S04]  /*105a0*/  STS.U16 [R2+UR5+0x43800], R8 ;  /* 0x0438000802007988 */ /* 0x000fe80008000405 */
[----:B------:R-:W-:Y:S04]  /*105b0*/  STS.U16 [R2+UR5+0x45800], R17 ;  /* 0x0458001102007988 */ /* 0x000fe80008000405 */
[----:B------:R-:W-:Y:S04]  /*105c0*/  STS.U16 [R2+UR5+0x47800], R10 ;  /* 0x0478000a02007988 */ /* 0x000fe80008000405 */
        /* <DEDUP_REMOVED lines=10> */
[----:B------:R-:W-:Y:S01]  /*10670*/  STS.U16 [R3+UR5+0x4fc00], R16 ;  /* 0x04fc001003007988 */ /* 0x000fe20008000405 */
[----:B------:R-:W-:Y:S06]  /*10680*/  BAR.SYNC.DEFER_BLOCKING 0x0 ;  /* 0x0000000000007b1d */ /* 0x000fec0000010000 */
[----:B------:R-:W0:Y:S04]  /*10690*/  LDSM.16.MT88.4 R4, [R0+UR5+0x2000] ;  /* 0x002000050004783b */ /* 0x000e280008004200 */
[----:B------:R-:W-:Y:S01]  /*106a0*/  LDSM.16.MT88.4 R20, [R0+UR5] ;  /* 0x000000050014783b */ /* 0x000fe20008004200 */
[----:B------:R-:W-:-:S03]  /*106b0*/  LOP3.LUT R28, R0, 0x40, RZ, 0x3c, !PT ;  /* 0x00000040001c7812 */ /* 0x000fc600078e3cff */
[----:B------:R-:W-:Y:S01]  /*106c0*/  LDSM.16.MT88.4 R16, [R0+UR5+0x180] ;  /* 0x000180050010783b */ /* 0x000fe20008004200 */
[----:B0-----:R-:W-:Y:S01]  /*106d0*/  MOV R9, R4 ;  /* 0x0000000400097202 */ /* 0x001fe20000000f00 */
[----:B------:R-:W-:Y:S01]  /*106e0*/  IMAD.MOV.U32 R8, RZ, RZ, R5 ;  /* 0x000000ffff087224 */ /* 0x000fe200078e0005 */
[----:B------:R-:W-:Y:S01]  /*106f0*/  MOV R3, R6 ;  /* 0x0000000600037202 */ /* 0x000fe20000000f00 */
[----:B------:R-:W-:Y:S02]  /*10700*/  IMAD.MOV.U32 R2, RZ, RZ, R7 ;  /* 0x000000ffff027224 */ /* 0x000fe400078e0007 */
[----:B------:R-:W0:Y:S04]  /*10710*/  LDSM.16.MT88.4 R4, [R0+UR5+0x80] ;  /* 0x000080050004783b */ /* 0x000e280008004200 */
[----:B--2---:R-:W-:Y:S04]  /*10720*/  STL [R1+0x58e8], R29 ;  /* 0x0058e81d01007387 */ /* 0x004fe80000100800 */
[----:B0-----:R0:W-:Y:S04]  /*10730*/  STL.64 [R1+0x5a60], R6 ;  /* 0x005a600601007387 */ /* 0x0011e80000100a00 */
[----:B------:R1:W-:Y:S04]  /*10740*/  STL.64 [R1+0x5a58], R4 ;  /* 0x005a580401007387 */ /* 0x0003e80000100a00 */
[----:B------:R-:W-:Y:S01]  /*10750*/  LDSM.16.M88.4 R12, [R29+UR5+0x40000] ;  /* 0x040000051d0c783b */ /* 0x000fe20008000200 */
[----:B0-----:R-:W-:Y:S01]  /*10760*/  MOV R6, R3 ;  /* 0x0000000300067202 */ /* 0x001fe20000000f00 */
[----:B------:R-:W-:Y:S01]  /*10770*/  IMAD.MOV.U32 R7, RZ, RZ, R2 ;  /* 0x000000ffff077224 */ /* 0x000fe200078e0002 */
[----:B------:R-:W-:-:S02]  /*10780*/  LOP3.LUT R3, R0, 0x20, RZ, 0x3c, !PT ;  /* 0x0000002000037812 */ /* 0x000fc400078e3cff */
[----:B-1----:R-:W-:Y:S01]  /*10790*/  MOV R4, R9 ;  /* 0x0000000900047202 */ /* 0x002fe20000000f00 */
[----:B------:R-:W-:Y:S01]  /*107a0*/  IMAD.MOV.U32 R5, RZ, RZ, R8 ;  /* 0x000000ffff057224 */ /* 0x000fe200078e0008 */
[----:B------:R-:W-:Y:S04]  /*107b0*/  STL.64 [R1+0x5a70], R6 ;  /* 0x005a700601007387 */ /* 0x000fe80000100a00 */
[----:B------:R-:W-:Y:S04]  /*107c0*/  STL.64 [R1+0x5a68], R4 ;  /* 0x005a680401007387 */ /* 0x000fe80000100a00 */
[----:B------:R-:W0:Y:S04]  /*107d0*/  LDSM.16.MT88.4 R4, [R3+UR5+0x80] ;  /* 0x000080050304783b */ /* 0x000e280008004200 */
[----:B------:R-:W-:Y:S04]  /*107e0*/  LDSM.16.MT88.4 R8, [R0+UR5+0x100] ;  /* 0x000100050008783b */ /* 0x000fe80008004200 */
[----:B------:R-:W-:Y:S01]  /*107f0*/  LDSM.16.MT88.4 R24, [R3+UR5] ;  /* 0x000000050318783b */ /* 0x000fe20008004200 */
[----:B0-----:R-:W-:-:S03]  /*10800*/  MOV R29, R6 ;  /* 0x00000006001d7202 */ /* 0x001fc60000000f00 */
[----:B------:R-:W-:Y:S01]  /*10810*/  STL.64 [R1+0x10], R4 ;  /* 0x0000100401007387 */ /* 0x000fe20000100a00 */
[----:B------:R-:W-:-:S03]  /*10820*/  IMAD.MOV.U32 R2, RZ, RZ, R7 ;  /* 0x000000ffff027224 */ /* 0x000fc600078e0007 */
[----:B------:R-:W0:Y:S04]  /*10830*/  LDSM.16.MT88.4 R4, [R3+UR5+0x100] ;  /* 0x000100050304783b */ /* 0x000e280008004200 */
[----:B0-----:R-:W-:Y:S04]  /*10840*/  STL.64 [R1+0x60], R4 ;  /* 0x0000600401007387 */ /* 0x001fe80000100a00 */
[----:B------:R0:W-:Y:S04]  /*10850*/  STL.64 [R1+0x68], R6 ;  /* 0x0000680601007387 */ /* 0x0001e80000100a00 */
[----:B0-----:R-:W2:Y:S04]  /*10860*/  LDL.LU.64 R6, [R1+0x5a70] ;  /* 0x005a700001067983 */ /* 0x001ea80000300a00 */
[----:B------:R-:W2:Y:S01]  /*10870*/  LDL.LU.64 R4, [R1+0x5a68] ;  /* 0x005a680001047983 */ /* 0x000ea20000300a00 */
[----:B------:R-:W-:-:S15]  /*10880*/  HMMA.16816.F32 R20, R20, R12, RZ ;  /* 0x0000000c1414723c */ /* 0x000fde00000018ff */
[----:B------:R-:W-:-:S05]  /*10890*/  NOP ;  /* 0x0000000000007918 */ /* 0x000fca0000000000 */
[----:B--2---:R-:W-:Y:S01]  /*108a0*/  HMMA.16816.F32 R20, R4, R14, R20 ;  /* 0x0000000e0414723c */ /* 0x004fe20000001814 */
[----:B------:R-:W2:Y:S04]  /*108b0*/  LDL.LU.64 R6, [R1+0x5a60] ;  /* 0x005a600001067983 */ /* 0x000ea80000300a00 */
[----:B------:R-:W2:Y:S04]  /*108c0*/  LDL.LU.64 R4, [R1+0x5a58] ;  /* 0x005a580001047983 */ /* 0x000ea80000300a00 */
[----:B------:R-:W-:Y:S04]  /*108d0*/  STL [R1+0x5a34], R14 ;  /* 0x005a340e01007387 */ /* 0x000fe80000100800 */
[----:B------:R-:W-:Y:S06]  /*108e0*/  STL [R1+0x5a30], R15 ;  /* 0x005a300f01007387 */ /* 0x000fec0000100800 */
[----:B------:R-:W-:Y:S04]  /*108f0*/  STL.64 [R1+0x1a0], R20 ;  /* 0x0001a01401007387 */ /* 0x000fe80000100a00 */
[----:B------:R-:W-:Y:S04]  /*10900*/  STL.64 [R1+0x1a8], R22 ;  /* 0x0001a81601007387 */ /* 0x000fe80000100a00 */
[----:B------:R-:W0:Y:S04]  /*10910*/  LDSM.16.MT88.4 R20, [R3+UR5+0x180] ;  /* 0x000180050314783b */ /* 0x000e280008004200 */
[----:B0-----:R-:W-:Y:S04]  /*10920*/  STL [R1+0x5a48], R20 ;  /* 0x005a481401007387 */ /* 0x001fe80000100800 */
[----:B------:R-:W-:Y:S04]  /*10930*/  STL [R1+0x5a44], R21 ;  /* 0x005a441501007387 */ /* 0x000fe80000100800 */
[----:B------:R-:W-:Y:S04]  /*10940*/  STL [R1+0x5a40], R22 ;  /* 0x005a401601007387 */ /* 0x000fe80000100800 */
[----:B------:R-:W-:Y:S04]  /*10950*/  STL [R1+0x5a3c], R23 ;  /* 0x005a3c1701007387 */ /* 0x000fe80000100800 */
[----:B------:R-:W0:Y:S01]  /*10960*/  LDSM.16.MT88.4 R20, [R28+UR5] ;  /* 0x000000051c14783b */ /* 0x000e220008004200 */
[----:B--2---:R-:W-:-:S15]  /*10970*/  HMMA.16816.F32 R4, R4, R12, RZ ;  /* 0x0000000c0404723c */ /* 0x004fde00000018ff */
[----:B------:R-:W-:-:S04]  /*10980*/  NOP ;  /* 0x0000000000007918 */ /* 0x000fc80000000000 */
[----:B------:R-:W-:Y:S04]  /*10990*/  STL.64 [R1+0xe0], R4 ;  /* 0x0000e00401007387 */ /* 0x000fe80000100a00 */
[----:B------:R1:W-:Y:S02]  /*109a0*/  STL.64 [R1+0xe8], R6 ;  /* 0x0000e80601007387 */ /* 0x0003e40000100a00 */
[----:B-1----:R-:W-:Y:S02]  /*109b0*/  HMMA.16816.F32 R4, R8, R12, RZ ;  /* 0x0000000c0804723c */ /* 0x002fe400000018ff */
[----:B0-----:R0:W-:Y:S04]  /*109c0*/  STL.64 [R1+0xa0], R20 ;  /* 0x0000a01401007387 */ /* 0x0011e80000100a00 */
[----:B------:R-:W-:Y:S04]  /*109d0*/  STL.64 [R1+0xa8], R22 ;  /* 0x0000a81601007387 */ /* 0x000fe80000100a00 */
[----:B------:R-:W1:Y:S09]  /*109e0*/  LDSM.16.MT88.4 R8, [R0+UR5+0x2100] ;  /* 0x002100050008783b */ /* 0x000e720008004200 */
[----:B0-----:R-:W-:Y:S01]  /*109f0*/  IMAD.MOV.U32 R21, RZ, RZ, R7 ;  /* 0x000000ffff157224 */ /* 0x001fe200078e0007 */
[----:B------:R-:W-:Y:S01]  /*10a00*/  MOV R20, R6 ;  /* 0x0000000600147202 */ /* 0x000fe20000000f00 */
[----:B------:R-:W-:Y:S04]  /*10a10*/  STL.64 [R1+0x90], R4 ;  /* 0x0000900401007387 */ /* 0x000fe80000100a00 */
[----:B------:R-:W-:Y:S04]  /*10a20*/  STL [R1+0x5a50], R21 ;  /* 0x005a501501007387 */ /* 0x000fe80000100800 */
[----:B------:R-:W-:Y:S04]  /*10a30*/  STL [R1+0x5a4c], R20 ;  /* 0x005a4c1401007387 */ /* 0x000fe80000100800 */
[----:B------:R-:W0:Y:S01]  /*10a40*/  LDSM.16.MT88.4 R20, [R0+UR5+0x2080] ;  /* 0x002080050014783b */ /* 0x000e220008004200 */
[----:B-1----:R-:W-:-:S03]  /*10a50*/  MOV R7, R8 ;  /* 0x0000000800077202 */ /* 0x002fc60000000f00 */
[----:B0-----:R-:W-:Y:S04]  /*10a60*/  STL.64 [R1+0xd0], R20 ;  /* 0x0000d01401007387 */ /* 0x001fe80000100a00 */
[----:B------:R-:W-:Y:S04]  /*10a70*/  STL.64 [R1+0xd8], R22 ;  /* 0x0000d81601007387 */ /* 0x000fe80000100a00 */
[----:B------:R-:W0:Y:S01]  /*10a80*/  LDSM.16.MT88.4 R20, [R0+UR5+0x2180] ;  /* 0x002180050014783b */ /* 0x000e220008004200 */
[----:B------:R-:W-:Y:S01]  /*10a90*/  IMAD.MOV.U32 R6, RZ, RZ, R9 ;  /* 0x000000ffff067224 */ /* 0x000fe200078e0009 */
[----:B------:R-:W-:Y:S01]  /*10aa0*/  MOV R5, R10 ;  /* 0x0000000a00057202 */ /* 0x000fe20000000f00 */
[----:B------:R-:W-:-:S02]  /*10ab0*/  IMAD.MOV.U32 R4, RZ, RZ, R11 ;  /* 0x000000ffff047224 */ /* 0x000fc400078e000b */
[----:B------:R-:W-:Y:S01]  /*10ac0*/  HMMA.16816.F32 R8, R16, R12, RZ ;  /* 0x0000000c1008723c */ /* 0x000fe200000018ff */
[----:B------:R-:W-:Y:S04]  /*10ad0*/  STL [R1+0x5a38], R0 ;  /* 0x005a380001007387 */ /* 0x000fe80000100800 */
[----:B0-----:R0:W-:Y:S04]  /*10ae0*/  STL.64 [R1+0xb0], R20 ;  /* 0x0000b01401007387 */ /* 0x0011e80000100a00 */
[----:B------:R-:W-:Y:S10]  /*10af0*/  STL.64 [R1+0xb8], R22 ;  /* 0x0000b81601007387 */ /* 0x000ff40000100a00 */
[----:B------:R-:W-:Y:S01]  /*10b00*/  STL.64 [R1+0x30], R8 ;  /* 0x0000300801007387 */ /* 0x000fe20000100a00 */
[----:B0-----:R-:W-:Y:S01]  /*10b10*/  MOV R21, R10 ;  /* 0x0000000a00157202 */ /* 0x001fe20000000f00 */
[----:B------:R-:W-:-:S02]  /*10b20*/  IMAD.MOV.U32 R20, RZ, RZ, R11 ;  /* 0x000000ffff147224 */ /* 0x000fc400078e000b */
[----:B------:R-:W2:Y:S04]  /*10b30*/  LDL.LU R16, [R1+0x10] ;  /* 0x0000100001107983 */ /* 0x000ea80000300800 */
[----:B------:R-:W0:Y:S04]  /*10b40*/  LDSM.16.MT88.4 R8, [R3+UR5+0x2000] ;  /* 0x002000050308783b */ /* 0x000e280008004200 */
[----:B------:R-:W2:Y:S04]  /*10b50*/  LDL.LU R17, [R1+0x14] ;  /* 0x0000140001117983 */ /* 0x000ea80000300800 */
[----:B0-----:R-:W-:Y:S04]  /*10b60*/  STL.64 [R1+0x80], R8 ;  /* 0x0000800801007387 */ /* 0x001fe80000100a00 */
[----:B------:R-:W-:Y:S04]  /*10b70*/  STL.64 [R1+0x88], R10 ;  /* 0x0000880a01007387 */ /* 0x000fe80000100a00 */
[----:B------:R-:W0:Y:S02]  /*10b80*/  LDSM.16.MT88.4 R8, [R3+UR5+0x2080] ;  /* 0x002080050308783b */ /* 0x000e240008004200 */
[----:B0-----:R-:W-:Y:S01]  /*10b90*/  MOV R22, R8 ;  /* 0x0000000800167202 */ /* 0x001fe20000000f00 */
[----:B------:R-:W-:Y:S01]  /*10ba0*/  IMAD.MOV.U32 R23, RZ, RZ, R9 ;  /* 0x000000ffff177224 */ /* 0x000fe200078e0009 */
[----:B------:R-:W-:Y:S01]  /*10bb0*/  STL [R1+0x78], R10 ;  /* 0x0000780a01007387 */ /* 0x000fe20000100800 */
[----:B------:R-:W-:-:S03]  /*10bc0*/  MOV R0, R11 ;  /* 0x0000000b00007202 */ /* 0x000fc60000000f00 */
[----:B------:R-:W0:Y:S01]  /*10bd0*/  LDSM.16.MT88.4 R8, [R3+UR5+0x2100] ;  /* 0x002100050308783b */ /* 0x000e220008004200 */
[----:B------:R-:W-:Y:S01]  /*10be0*/  MOV R18, R29 ;  /* 0x0000001d00127202 */ /* 0x000fe20000000f00 */
[----:B------:R-:W-:Y:S02]  /*10bf0*/  IMAD.MOV.U32 R19, RZ, RZ, R2 ;  /* 0x000000ffff137224 */ /* 0x000fe400078e0002 */
[----:B0-----:R-:W-:Y:S01]  /*10c00*/  IMAD.MOV.U32 R14, RZ, RZ, R8 ;  /* 0x000000ffff0e7224 */ /* 0x001fe200078e0008 */
[----:B------:R-:W-:Y:S01]  /*10c10*/  MOV R15, R9 ;  /* 0x00000009000f7202 */ /* 0x000fe20000000f00 */
[----:B------:R-:W-:Y:S01]  /*10c20*/  IMAD.MOV.U32 R29, RZ, RZ, R10 ;  /* 0x000000ffff1d7224 */ /* 0x000fe200078e000a */
[----:B------:R-:W-:Y:S02]  /*10c30*/  MOV R2, R11 ;  /* 0x0000000b00027202 */ /* 0x000fe40000000f00 */
[----:B------:R-:W0:Y:S04]  /*10c40*/  LDSM.16.MT88.4 R8, [R3+UR5+0x2180] ;  /* 0x002180050308783b */ /* 0x000e280008004200 */
[----:B------:R-:W-:Y:S04]  /*10c50*/  STL [R1+0x58ec], R3 ;  /* 0x0058ec0301007387 */ /* 0x000fe80000100800 */
[----:B0-----:R-:W-:Y:S04]  /*10c60*/  STL.64 [R1+0x40], R8 ;  /* 0x0000400801007387 */ /* 0x001fe80000100a00 */
[----:B------:R0:W-:Y:S02]  /*10c70*/  STL.64 [R1+0x48], R10 ;  /* 0x0000480a01007387 */ /* 0x0001e40000100a00 */
[----:B0-----:R-:W-:Y:S02]  /*10c80*/  HMMA.16816.F32 R8, R24, R12, RZ ;  /* 0x0000000c1808723c */ /* 0x001fe400000018ff */
[----:B------:R-:W0:-:S15]  /*10c90*/  LDSM.16.MT88.4 R24, [R28+UR5+0x2000] ;  /* 0x002000051c18783b */ /* 0x000e1e0008004200 */
[----:B------:R-:W-:Y:S02]  /*10ca0*/  NOP ;  /* 0x0000000000007918 */ /* 0x000fe40000000000 */
[----:B------:R-:W-:Y:S04]  /*10cb0*/  STL.64 [R1+0x59c8], R10 ;  /* 0x0059c80a01007387 */ /* 0x000fe80000100a00 */
[----:B------:R1:W-:Y:S04]  /*10cc0*/  STL.64 [R1+0x59c0], R8 ;  /* 0x0059c00801007387 */ /* 0x0003e80000100a00 */
[----:B-1----:R-:W3:Y:S04]  /*10cd0*/  LDL.LU R8, [R1+0xb0] ;  /* 0x0000b00001087983 */ /* 0x002ee80000300800 */
[----:B0-----:R-:W-:Y:S04]  /*10ce0*/  STL.64 [R1+0x20], R24 ;  /* 0x0000201801007387 */ /* 0x001fe80000100a00 */
[----:B------:R-:W-:Y:S04]  /*10cf0*/  STL.64 [R1+0x28], R26 ;  /* 0x0000281a01007387 */ /* 0x000fe80000100a00 */
[----:B------:R-:W3:Y:S04]  /*10d00*/  LDL.LU R9, [R1+0xb4] ;  /* 0x0000b40001097983 */ /* 0x000ee80000300800 */
[----:B------:R-:W4:Y:S04]  /*10d10*/  LDL.LU R10, [R1+0xb8] ;  /* 0x0000b800010a7983 */ /* 0x000f280000300800 */
[----:B------:R-:W4:Y:S01]  /*10d20*/  LDL.LU R11, [R1+0xbc] ;  /* 0x0000bc00010b7983 */ /* 0x000f220000300800 */
[----:B--2---:R-:W-:Y:S03]  /*10d30*/  HMMA.16816.F32 R16, R16, R12, RZ ;  /* 0x0000000c1010723c */ /* 0x004fe600000018ff */
[----:B----4-:R-:W-:Y:S04]  /*10d40*/  STL.64 [R1+0x59e8], R10 ;  /* 0x0059e80a01007387 */ /* 0x010fe80000100a00 */
[----:B---3--:R-:W-:-:S12]  /*10d50*/  STL.64 [R1+0x59e0], R8 ;  /* 0x0059e00801007387 */ /* 0x008fd80000100a00 */
[----:B------:R-:W-:Y:S04]  /*10d60*/  STL.64 [R1+0x59b8], R18 ;  /* 0x0059b81201007387 */ /* 0x000fe80000100a00 */
[----:B------:R0:W-:Y:S04]  /*10d70*/  STL.64 [R1+0x59b0], R16 ;  /* 0x0059b01001007387 */ /* 0x0001e80000100a00 */
[----:B0-----:R-:W2:Y:S04]  /*10d80*/  LDL.LU R16, [R1+0x80] ;  /* 0x0000800001107983 */ /* 0x001ea80000300800 */
[----:B------:R-:W2:Y:S04]  /*10d90*/  LDL.LU R17, [R1+0x84] ;  /* 0x0000840001117983 */ /* 0x000ea80000300800 */
[----:B------:R-:W3:Y:S04]  /*10da0*/  LDL.LU R18, [R1+0x88] ;  /* 0x0000880001127983 */ /* 0x000ee80000300800 */
[----:B------:R-:W3:Y:S01]  /*10db0*/  LDL.LU R19, [R1+0x8c] ;  /* 0x00008c0001137983 */ /* 0x000ee20000300800 */
[----:B------:R-:W-:Y:S01]  /*10dc0*/  IMAD.MOV.U32 R10, RZ, RZ, R5 ;  /* 0x000000ffff0a7224 */ /* 0x000fe200078e0005 */
[----:B------:R-:W-:Y:S01]  /*10dd0*/  MOV R11, R4 ;  /* 0x00000004000b7202 */ /* 0x000fe20000000f00 */
[----:B------:R-:W-:Y:S01]  /*10de0*/  IMAD.MOV.U32 R8, RZ, RZ, R7 ;  /* 0x000000ffff087224 */ /* 0x000fe200078e0007 */
[----:B------:R-:W-:Y:S01]  /*10df0*/  MOV R9, R6 ;  /* 0x0000000600097202 */ /* 0x000fe20000000f00 */
[----:B------:R-:W4:Y:S04]  /*10e00*/  LDL.LU R4, [R1+0x60] ;  /* 0x0000600001047983 */ /* 0x000f280000300800 */
[----:B------:R-:W4:Y:S04]  /*10e10*/  LDL.LU R5, [R1+0x64] ;  /* 0x0000640001057983 */ /* 0x000f280000300800 */
[----:B------:R-:W4:Y:S04]  /*10e20*/  LDL.LU R6, [R1+0x68] ;  /* 0x0000680001067983 */ /* 0x000f280000300800 */
[----:B------:R-:W4:Y:S04]  /*10e30*/  LDL.LU R7, [R1+0x6c] ;  /* 0x00006c0001077983 */ /* 0x000f280000300800 */
[----:B------:R-:W-:Y:S04]  /*10e40*/  STL.64 [R1+0x5a08], R10 ;  /* 0x005a080a01007387 */ /* 0x000fe80000100a00 */
[----:B------:R-:W-:Y:S04]  /*10e50*/  STL.64 [R1+0x5a00], R8 ;  /* 0x005a000801007387 */ /* 0x000fe80000100a00 */
[----:B---3--:R0:W-:Y:S04]  /*10e60*/  STL.64 [R1+0x59d8], R18 ;  /* 0x0059d81201007387 */ /* 0x0081e80000100a00 */
[----:B--2---:R1:W-:Y:S01]  /*10e70*/  STL.64 [R1+0x59d0], R16 ;  /* 0x0059d01001007387 */ /* 0x0043e20000100a00 */
[----:B0-----:R-:W-:Y:S01]  /*10e80*/  IMAD.MOV.U32 R18, RZ, RZ, R21 ;  /* 0x000000ffff127224 */ /* 0x001fe200078e0015 */
[----:B------:R-:W-:-:S02]  /*10e90*/  MOV R19, R20 ;  /* 0x0000001400137202 */ /* 0x000fc40000000f00 */
[----:B-1----:R-:W2:Y:S04]  /*10ea0*/  LDL.LU R16, [R1+0x30] ;  /* 0x0000300001107983 */ /* 0x002ea80000300800 */
[----:B------:R-:W2:Y:S04]  /*10eb0*/  LDL.LU R17, [R1+0x34] ;  /* 0x0000340001117983 */ /* 0x000ea80000300800 */
[----:B------:R-:W3:Y:S04]  /*10ec0*/  LDL.LU R21, [R1+0x5a50] ;  /* 0x005a500001157983 */ /* 0x000ee80000300800 */
[----:B------:R-:W5:Y:S04]  /*10ed0*/  LDL.LU R20, [R1+0x5a4c] ;  /* 0x005a4c0001147983 */ /* 0x000f680000300800 */
[----:B------:R-:W2:Y:S04]  /*10ee0*/  LDL.LU R8, [R1+0xd0] ;  /* 0x0000d00001087983 */ /* 0x000ea80000300800 */
[----:B------:R-:W2:Y:S04]  /*10ef0*/  LDL.LU R9, [R1+0xd4] ;  /* 0x0000d40001097983 */ /* 0x000ea80000300800 */
[----:B------:R-:W2:Y:S04]  /*10f00*/  LDL.LU R10, [R1+0xd8] ;  /* 0x0000d800010a7983 */ /* 0x000ea80000300800 */
[----:B------:R-:W2:Y:S01]  /*10f10*/  LDL.LU R11, [R1+0xdc] ;  /* 0x0000dc00010b7983 */ /* 0x000ea20000300800 */
[----:B----4-:R-:W-:Y:S03]  /*10f20*/  HMMA.16816.F32 R4, R4, R12, RZ ;  /* 0x0000000c0404723c */ /* 0x010fe600000018ff */
[----:B--2---:R-:W-:Y:S04]  /*10f30*/  STL.64 [R1+0x5a28], R10 ;  /* 0x005a280a01007387 */ /* 0x004fe80000100a00 */
[----:B------:R-:W-:Y:S04]  /*10f40*/  STL.64 [R1+0x5a20], R8 ;  /* 0x005a200801007387 */ /* 0x000fe80000100a00 */
[----:B------:R-:W2:Y:S04]  /*10f50*/  LDL.LU R24, [R1+0xa0] ;  /* 0x0000a00001187983 */ /* 0x000ea80000300800 */
[----:B------:R-:W2:Y:S04]  /*10f60*/  LDL.LU R25, [R1+0xa4] ;  /* 0x0000a40001197983 */ /* 0x000ea80000300800 */
[----:B------:R-:W2:Y:S04]  /*10f70*/  LDL.LU R26, [R1+0xa8] ;  /* 0x0000a800011a7983 */ /* 0x000ea80000300800 */
[----:B------:R-:W2:Y:S04]  /*10f80*/  LDL.LU R27, [R1+0xac] ;  /* 0x0000ac00011b7983 */ /* 0x000ea80000300800 */
[----:B------:R-:W-:Y:S04]  /*10f90*/  STL.64 [R1+0x59f8], R18 ;  /* 0x0059f81201007387 */ /* 0x000fe80000100a00 */
[----:B------:R0:W-:Y:S04]  /*10fa0*/  STL.64 [R1+0x59f0], R16 ;  /* 0x0059f01001007387 */ /* 0x0001e80000100a00 */
[----:B------:R-:W1:Y:S04]  /*10fb0*/  LDSM.16.MT88.4 R8, [R28+UR5+0x80] ;  /* 0x000080051c08783b */ /* 0x000e680008004200 */
[----:B0-----:R-:W4:Y:S04]  /*10fc0*/  LDL.LU R16, [R1+0x90] ;  /* 0x0000900001107983 */ /* 0x001f280000300800 */
[----:B------:R-:W4:Y:S01]  /*10fd0*/  LDL.LU R17, [R1+0x94] ;  /* 0x0000940001117983 */ /* 0x000f220000300800 */
[----:B-----5:R-:W-:Y:S01]  /*10fe0*/  IMAD.MOV.U32 R18, RZ, RZ, R20 ;  /* 0x000000ffff127224 */ /* 0x020fe200078e0014 */
[----:B---3--:R-:W-:-:S02]  /*10ff0*/  MOV R19, R21 ;  /* 0x0000001500137202 */ /* 0x008fc40000000f00 */
[----:B------:R-:W3:Y:S04]  /*11000*/  LDL.LU R20, [R1+0x5a48] ;  /* 0x005a480001147983 */ /* 0x000ee80000300800 */
[----:B------:R-:W3:Y:S04]  /*11010*/  LDL.LU R21, [R1+0x5a44] ;  /* 0x005a440001157983 */ /* 0x000ee80000300800 */
[----:B------:R-:W-:Y:S04]  /*11020*/  STL.64 [R1+0x5a18], R18 ;  /* 0x005a181201007387 */ /* 0x000fe80000100a00 */
[----:B----4-:R0:W-:Y:S04]  /*11030*/  STL.64 [R1+0x5a10], R16 ;  /* 0x005a101001007387 */ /* 0x0101e80000100a00 */
[----:B0-----:R-:W4:Y:S04]  /*11040*/  LDL.LU R16, [R1+0xe0] ;  /* 0x0000e00001107983 */ /* 0x001f280000300800 */
[----:B------:R-:W4:Y:S04]  /*11050*/  LDL.LU R17, [R1+0xe4] ;  /* 0x0000e40001117983 */ /* 0x000f280000300800 */
[----:B------:R-:W4:Y:S04]  /*11060*/  LDL.LU R18, [R1+0xe8] ;  /* 0x0000e80001127983 */ /* 0x000f280000300800 */
[----:B------:R-:W4:Y:S04]  /*11070*/  LDL.LU R19, [R1+0xec] ;  /* 0x0000ec0001137983 */ /* 0x000f280000300800 */
[----:B------:R-:W-:Y:S04]  /*11080*/  STL.64 [R1+0x59a8], R6 ;  /* 0x0059a80601007387 */ /* 0x000fe80000100a00 */
[----:B------:R0:W-:Y:S02]  /*11090*/  STL.64 [R1+0x59a0], R4 ;  /* 0x0059a00401007387 */ /* 0x0001e40000100a00 */
[----:B0-----:R-:W-:Y:S01]  /*110a0*/  IMAD.MOV.U32 R4, RZ, RZ, R22 ;  /* 0x000000ffff047224 */ /* 0x001fe200078e0016 */
[----:B------:R-:W-:Y:S01]  /*110b0*/  MOV R5, R23 ;  /* 0x0000001700057202 */ /* 0x000fe20000000f00 */
[----:B------:R-:W3:Y:S04]  /*110c0*/  LDL.LU R22, [R1+0x5a40] ;  /* 0x005a400001167983 */ /* 0x000ee80000300800 */
[----:B------:R-:W3:Y:S01]  /*110d0*/  LDL.LU R23, [R1+0x5a3c] ;  /* 0x005a3c0001177983 */ /* 0x000ee20000300800 */
[----:B------:R-:W-:-:S03]  /*110e0*/  IMAD.MOV.U32 R7, RZ, RZ, R0 ;  /* 0x000000ffff077224 */ /* 0x000fc600078e0000 */
[----:B------:R-:W5:Y:S04]  /*110f0*/  LDL.LU R6, [R1+0x78] ;  /* 0x0000780001067983 */ /* 0x000f680000300800 */
[----:B------:R-:W2:Y:S04]  /*11100*/  LDL.LU R0, [R1+0x5a38] ;  /* 0x005a380001007983 */ /* 0x000ea80000300800 */
[----:B-1----:R-:W-:Y:S04]  /*11110*/  STL.64 [R1+0x10], R8 ;  /* 0x0000100801007387 */ /* 0x002fe80000100a00 */
[----:B------:R-:W-:Y:S04]  /*11120*/  STL.64 [R1+0x18], R10 ;  /* 0x0000180a01007387 */ /* 0x000fe80000100a00 */
[----:B------:R-:W0:Y:S04]  /*11130*/  LDSM.16.MT88.4 R8, [R28+UR5+0x100] ;  /* 0x000100051c08783b */ /* 0x000e280008004200 */
[----:B0-----:R-:W-:Y:S04]  /*11140*/  STL.64 [R1], R8 ;  /* 0x0000000801007387 */ /* 0x001fe80000100a00 */
[----:B------:R-:W-:Y:S04]  /*11150*/  STL.64 [R1+0x8], R10 ;  /* 0x0000080a01007387 */ /* 0x000fe80000100a00 */
[----:B------:R-:W0:Y:S01]  /*11160*/  LDSM.16.MT88.4 R8, [R28+UR5+0x180] ;  /* 0x000180051c08783b */ /* 0x000e220008004200 */
[----:B---3--:R-:W-:-:S15]  /*11170*/  HMMA.16816.F32 R20, R20, R12, RZ ;  /* 0x0000000c1414723c */ /* 0x008fde00000018ff */
[----:B------:R-:W-:-:S04]  /*11180*/  NOP ;  /* 0x0000000000007918 */ /* 0x000fc80000000000 */
[----:B------:R1:W-:Y:S04]  /*11190*/  STL.64 [R1+0x5998], R22 ;  /* 0x0059981601007387 */ /* 0x0003e80000100a00 */
[----:B0-----:R-:W-:Y:S01]  /*111a0*/  STL.64 [R1+0x60], R8 ;  /* 0x0000600801007387 */ /* 0x001fe20000100a00 */
[----:B-1----:R-:W-:Y:S01]  /*111b0*/  IMAD.MOV.U32 R23, RZ, RZ, R2 ;  /* 0x000000ffff177224 */ /* 0x002fe200078e0002 */
[----:B--2---:R-:W-:Y:S02]  /*111c0*/  LOP3.LUT R2, R0, 0x60, RZ, 0x3c, !PT ;  /* 0x0000006000027812 */ /* 0x004fe400078e3cff */
[----:B------:R-:W-:Y:S04]  /*111d0*/  STL.64 [R1+0x68], R10 ;  /* 0x0000680a01007387 */ /* 0x000fe80000100a00 */
[----:B------:R-:W0:Y:S04]  /*111e0*/  LDSM.16.MT88.4 R8, [R2+UR5] ;  /* 0x000000050208783b */ /* 0x000e280008004200 */
[----:B------:R1:W-:Y:S01]  /*111f0*/  STL.64 [R1+0x5990], R20 ;  /* 0x0059901401007387 */ /* 0x0003e20000100a00 */
[----:B------:R-:W-:-:S02]  /*11200*/  MOV R22, R29 ;  /* 0x0000001d00167202 */ /* 0x000fc40000000f00 */
[----:B-1----:R-:W-:Y:S01]  /*11210*/  MOV R20, R14 ;  /* 0x0000000e00147202 */ /* 0x002fe20000000f00 */
[----:B------:R-:W-:Y:S01]  /*11220*/  IMAD.MOV.U32 R21, RZ, RZ, R15 ;  /* 0x000000ffff157224 */ /* 0x000fe200078e000f */
[----:B------:R-:W4:Y:S04]  /*11230*/  LDL.LU R14, [R1+0x5a34] ;  /* 0x005a3400010e7983 */ /* 0x000f280000300800 */
[----:B------:R-:W4:Y:S04]  /*11240*/  LDL.LU R15, [R1+0x5a30] ;  /* 0x005a3000010f7983 */ /* 0x000f280000300800 */
[----:B------:R1:W-:Y:S01]  /*11250*/  STL [R1+0x58f0], R0 ;  /* 0x0058f00001007387 */ /* 0x0003e20000100800 */
[----:B0-----:R-:W-:-:S03]  /*11260*/  IMAD.MOV.U32 R3, RZ, RZ, R10 ;  /* 0x000000ffff037224 */ /* 0x001fc600078e000a */
[----:B------:R0:W-:Y:S01]  /*11270*/  STL [R1+0xf0], R8 ;  /* 0x0000f00801007387 */ /* 0x0001e20000100800 */
[----:B-1----:R-:W-:Y:S02]  /*11280*/  MOV R0, R11 ;  /* 0x0000000b00007202 */ /* 0x002fe40000000f00 */
[----:B------:R-:W-:Y:S01]  /*11290*/  MOV R29, R9 ;  /* 0x00000009001d7202 */ /* 0x000fe20000000f00 */
[----:B------:R-:W4:Y:S04]  /*112a0*/  LDL.LU.64 R10, [R1+0x5a28] ;  /* 0x005a2800010a7983 */ /* 0x000f280000300a00 */
[----:B0-----:R-:W4:Y:S02]  /*112b0*/  LDL.LU.64 R8, [R1+0x5a20] ;  /* 0x005a200001087983 */ /* 0x001f240000300a00 */
[----:B----4-:R-:W-:Y:S02]  /*112c0*/  HMMA.16816.F32 R8, R8, R14, R16 ;  /* 0x0000000e0808723c */ /* 0x010fe40000001810 */
[----:B------:R-:W2:Y:S04]  /*112d0*/  LDL.LU.64 R18, [R1+0x5a18] ;  /* 0x005a180001127983 */ /* 0x000ea80000300a00 */
[----:B------:R-:W2:-:S13]  /*112e0*/  LDL.LU.64 R16, [R1+0x5a10] ;  /* 0x005a100001107983 */ /* 0x000e9a0000300a00 */
[----:B------:R-:W-:Y:S04]  /*112f0*/  STL.64 [R1+0x190], R8 ;  /* 0x0001900801007387 */ /* 0x000fe80000100a00 */
[----:B------:R0:W-:Y:S04]  /*11300*/  STL.64 [R1+0x198], R10 ;  /* 0x0001980a01007387 */ /* 0x0001e80000100a00 */
[----:B0-----:R-:W2:Y:S04]  /*11310*/  LDL.LU.64 R10, [R1+0x5a08] ;  /* 0x005a0800010a7983 */ /* 0x001ea80000300a00 */
[----:B------:R-:W2:Y:S02]  /*11320*/  LDL.LU.64 R8, [R1+0x5a00] ;  /* 0x005a000001087983 */ /* 0x000ea40000300a00 */
[----:B--2---:R-:W-:Y:S02]  /*11330*/  HMMA.16816.F32 R8, R8, R14, R16 ;  /* 0x0000000e0808723c */ /* 0x004fe40000001810 */
        /* <DEDUP_REMOVED lines=14> */
[----:B------:R-:W5:Y:S04]  /*11420*/  LDL.LU.64 R18, [R1+0x59b8] ;  /* 0x0059b80001127983 */ /* 0x000f680000300a00 */
[----:B------:R-:W5:-:S13]  /*11430*/  LDL.LU.64 R16, [R1+0x59b0] ;  /* 0x0059b00001107983 */ /* 0x000f5a0000300a00 */
[----:B------:R0:W-:Y:S04]  /*11440*/  STL.64 [R1+0x160], R8 ;  /* 0x0001600801007387 */ /* 0x0001e80000100a00 */
[----:B------:R1:W-:Y:S04]  /*11450*/  STL.64 [R1+0x168], R10 ;  /* 0x0001680a01007387 */ /* 0x0003e80000100a00 */
[----:B0-----:R-:W2:Y:S04]  /*11460*/  LDL.LU R8, [R1] ;  /* 0x0000000001087983 */ /* 0x001ea80000300800 */
[----:B------:R-:W2:Y:S04]  /*11470*/  LDL.LU R9, [R1+0x4] ;  /* 0x0000040001097983 */ /* 0x000ea80000300800 */
[----:B-1----:R-:W2:Y:S04]  /*11480*/  LDL.LU R10, [R1+0x8] ;  /* 0x00000800010a7983 */ /* 0x002ea80000300800 */
[----:B------:R-:W2:Y:S01]  /*11490*/  LDL.LU R11, [R1+0xc] ;  /* 0x00000c00010b7983 */ /* 0x000ea20000300800 */
[----:B-----5:R-:W-:Y:S03]  /*114a0*/  HMMA.16816.F32 R16, R4, R14, R16 ;  /* 0x0000000e0410723c */ /* 0x020fe60000001810 */
[----:B------:R-:W3:Y:S04]  /*114b0*/  LDL.LU.64 R6, [R1+0x59a8] ;  /* 0x0059a80001067983 */ /* 0x000ee80000300a00 */
[----:B------:R-:W3:-:S12]  /*114c0*/  LDL.LU.64 R4, [R1+0x59a0] ;  /* 0x0059a00001047983 */ /* 0x000ed80000300a00 */
[----:B------:R0:W-:Y:S04]  /*114d0*/  STL.64 [R1+0x150], R16 ;  /* 0x0001501001007387 */ /* 0x0001e80000100a00 */
[----:B------:R1:W-:Y:S04]  /*114e0*/  STL.64 [R1+0x158], R18 ;  /* 0x0001581201007387 */ /* 0x0003e80000100a00 */
[----:B0-----:R-:W4:Y:S04]  /*114f0*/  LDL.LU R16, [R1+0x40] ;  /* 0x0000400001107983 */ /* 0x001f280000300800 */
[----:B------:R-:W4:Y:S04]  /*11500*/  LDL.LU R17, [R1+0x44] ;  /* 0x0000440001117983 */ /* 0x000f280000300800 */
[----:B-1----:R-:W4:Y:S04]  /*11510*/  LDL.LU R18, [R1+0x48] ;  /* 0x0000480001127983 */ /* 0x002f280000300800 */
[----:B------:R-:W4:Y:S01]  /*11520*/  LDL.LU R19, [R1+0x4c] ;  /* 0x00004c0001137983 */ /* 0x000f220000300800 */
[----:B---3--:R-:W-:Y:S03]  /*11530*/  HMMA.16816.F32 R4, R20, R14, R4 ;  /* 0x0000000e1404723c */ /* 0x008fe60000001804 */
[----:B------:R-:W4:Y:S04]  /*11540*/  LDL.LU.64 R22, [R1+0x5998] ;  /* 0x0059980001167983 */ /* 0x000f280000300a00 */
[----:B------:R-:W4:-:S12]  /*11550*/  LDL.LU.64 R20, [R1+0x5990] ;  /* 0x0059900001147983 */ /* 0x000f180000300a00 */
[----:B------:R0:W-:Y:S04]  /*11560*/  STL.64 [R1+0x140], R4 ;  /* 0x0001400401007387 */ /* 0x0001e80000100a00 */
[----:B------:R1:W-:Y:S04]  /*11570*/  STL.64 [R1+0x148], R6 ;  /* 0x0001480601007387 */ /* 0x0003e80000100a00 */
[----:B0-----:R-:W3:Y:S04]  /*11580*/  LDL.LU R4, [R1+0x60] ;  /* 0x0000600001047983 */ /* 0x001ee80000300800 */
[----:B------:R-:W3:Y:S04]  /*11590*/  LDL.LU R5, [R1+0x64] ;  /* 0x0000640001057983 */ /* 0x000ee80000300800 */
[----:B-1----:R-:W3:Y:S04]  /*115a0*/  LDL.LU R6, [R1+0x68] ;  /* 0x0000680001067983 */ /* 0x002ee80000300800 */
[----:B------:R-:W3:Y:S01]  /*115b0*/  LDL.LU R7, [R1+0x6c] ;  /* 0x00006c0001077983 */ /* 0x000ee20000300800 */
[----:B----4-:R-:W-:Y:S03]  /*115c0*/  HMMA.16816.F32 R20, R16, R14, R20 ;  /* 0x0000000e1014723c */ /* 0x010fe60000001814 */
[----:B------:R-:W0:Y:S04]  /*115d0*/  LDSM.16.MT88.4 R16, [R2+UR5+0x80] ;  /* 0x000080050210783b */ /* 0x000e280008004200 */
[----:B0-----:R-:W-:-:S12]  /*115e0*/  STL.64 [R1+0x5978], R18 ;  /* 0x0059781201007387 */ /* 0x001fd80000100a00 */
[----:B------:R-:W-:Y:S04]  /*115f0*/  STL.64 [R1+0x130], R20 ;  /* 0x0001301401007387 */ /* 0x000fe80000100a00 */
[----:B------:R-:W-:Y:S04]  /*11600*/  STL.64 [R1+0x138], R22 ;  /* 0x0001381601007387 */ /* 0x000fe80000100a00 */
[----:B------:R-:W0:Y:S04]  /*11610*/  LDSM.16.MT88.4 R20, [R2+UR5+0x100] ;  /* 0x000100050214783b */ /* 0x000e280008004200 */
[----:B------:R1:W-:Y:S04]  /*11620*/  STL.64 [R1+0x5970], R16 ;  /* 0x0059701001007387 */ /* 0x0003e80000100a00 */
[----:B-1----:R-:W4:Y:S04]  /*11630*/  LDL.LU R16, [R1+0x10] ;  /* 0x0000100001107983 */ /* 0x002f280000300800 */
[----:B------:R-:W4:Y:S04]  /*11640*/  LDL.LU R17, [R1+0x14] ;  /* 0x0000140001117983 */ /* 0x000f280000300800 */
[----:B------:R-:W4:Y:S04]  /*11650*/  LDL.LU R18, [R1+0x18] ;  /* 0x0000180001127983 */ /* 0x000f280000300800 */
[----:B------:R-:W4:Y:S04]  /*11660*/  LDL.LU R19, [R1+0x1c] ;  /* 0x00001c0001137983 */ /* 0x000f280000300800 */
[----:B0-----:R0:W-:Y:S04]  /*11670*/  STL [R1+0x596c], R20 ;  /* 0x00596c1401007387 */ /* 0x0011e80000100800 */
[----:B------:R1:W-:Y:S04]  /*11680*/  STL [R1+0x5968], R21 ;  /* 0x0059681501007387 */ /* 0x0003e80000100800 */
[----:B------:R5:W-:Y:S04]  /*11690*/  STL [R1+0x5964], R22 ;  /* 0x0059641601007387 */ /* 0x000be80000100800 */
[----:B------:R2:W-:Y:S04]  /*116a0*/  STL [R1+0x5960], R23 ;  /* 0x0059601701007387 */ /* 0x0005e80000100800 */
[----:B0-----:R-:W4:Y:S04]  /*116b0*/  LDL.LU R20, [R1+0x20] ;  /* 0x0000200001147983 */ /* 0x001f280000300800 */
[----:B-1----:R-:W4:Y:S04]  /*116c0*/  LDL.LU R21, [R1+0x24] ;  /* 0x0000240001157983 */ /* 0x002f280000300800 */
[----:B-----5:R-:W4:Y:S04]  /*116d0*/  LDL.LU R22, [R1+0x28] ;  /* 0x0000280001167983 */ /* 0x020f280000300800 */
[----:B--2---:R-:W4:Y:S01]  /*116e0*/  LDL.LU R23, [R1+0x2c] ;  /* 0x00002c0001177983 */ /* 0x004f220000300800 */
[-C--:B------:R-:W-:Y:S03]  /*116f0*/  HMMA.16816.F32 R24, R24, R12.reuse, RZ ;  /* 0x0000000c1818723c */ /* 0x080fe600000018ff */
[----:B------:R-:W-:Y:S04]  /*11700*/  STL [R1+0x594c], R14 ;  /* 0x00594c0e01007387 */ /* 0x000fe80000100800 */
[----:B------:R-:W-:Y:S01]  /*11710*/  STL [R1+0x5948], R15 ;  /* 0x0059480f01007387 */ /* 0x000fe20000100800 */
[-C--:B------:R-:W-:Y:S08]  /*11720*/  HMMA.16816.F32 R8, R8, R12.reuse, RZ ;  /* 0x0000000c0808723c */ /* 0x080ff000000018ff */
[----:B---3--:R-:W-:Y:S08]  /*11730*/  HMMA.16816.F32 R4, R4, R12, RZ ;  /* 0x0000000c0404723c */ /* 0x008ff000000018ff */
[----:B----4-:R-:W-:Y:S01]  /*11740*/  HMMA.16816.F32 R20, R20, R14, R24 ;  /* 0x0000000e1414723c */ /* 0x010fe20000001818 */
[----:B------:R-:W0:-:S15]  /*11750*/  LDSM.16.MT88.4 R24, [R2+UR5+0x180] ;  /* 0x000180050218783b */ /* 0x000e1e0008004200 */
[----:B------:R-:W-:-:S03]  /*11760*/  NOP ;  /* 0x0000000000007918 */ /* 0x000fc60000000000 */
[----:B------:R-:W-:Y:S04]  /*11770*/  STL.64 [R1+0x120], R20 ;  /* 0x0001201401007387 */ /* 0x000fe80000100a00 */
[----:B------:R1:W-:Y:S02]  /*11780*/  STL.64 [R1+0x128], R22 ;  /* 0x0001281601007387 */ /* 0x0003e40000100a00 */
[----:B-1----:R-:W-:Y:S02]  /*11790*/  HMMA.16816.F32 R20, R16, R12, RZ ;  /* 0x0000000c1014723c */ /* 0x002fe400000018ff */
[----:B0-----:R-:W-:Y:S04]  /*117a0*/  STL [R1+0x595c], R24 ;  /* 0x00595c1801007387 */ /* 0x001fe80000100800 */
[----:B------:R-:W-:Y:S04]  /*117b0*/  STL [R1+0x5958], R25 ;  /* 0x0059581901007387 */ /* 0x000fe80000100800 */
[----:B------:R-:W-:Y:S09]  /*117c0*/  STL [R1+0x5954], R26 ;  /* 0x0059541a01007387 */ /* 0x000ff20000100800 */
[----:B------:R-:W-:Y:S01]  /*117d0*/  IMAD.MOV.U32 R19, RZ, RZ, R20 ;  /* 0x000000ffff137224 */ /* 0x000fe200078e0014 */
[----:B------:R-:W-:Y:S01]  /*117e0*/  MOV R18, R21 ;  /* 0x0000001500127202 */ /* 0x000fe20000000f00 */
[----:B------:R-:W-:Y:S01]  /*117f0*/  IMAD.MOV.U32 R17, RZ, RZ, R22 ;  /* 0x000000ffff117224 */ /* 0x000fe200078e0016 */
[----:B------:R-:W-:Y:S01]  /*11800*/  MOV R16, R23 ;  /* 0x0000001700107202 */ /* 0x000fe20000000f00 */
[----:B------:R-:W-:Y:S04]  /*11810*/  STL [R1+0x5950], R27 ;  /* 0x0059501b01007387 */ /* 0x000fe80000100800 */
[----:B------:R-:W-:Y:S04]  /*11820*/  STL.64 [R1+0x5988], R18 ;  /* 0x0059881201007387 */ /* 0x000fe80000100a00 */
[----:B------:R-:W-:Y:S04]  /*11830*/  STL.64 [R1+0x5980], R16 ;  /* 0x0059801001007387 */ /* 0x000fe80000100a00 */
[----:B------:R-:W-:Y:S04]  /*11840*/  STL.64 [R1+0x5930], R10 ;  /* 0x0059300a01007387 */ /* 0x000fe80000100a00 */
[----:B------:R-:W-:Y:S04]  /*11850*/  STL.64 [R1+0x5928], R8 ;  /* 0x0059280801007387 */ /* 0x000fe80000100a00 */
[----:B------:R-:W-:Y:S04]  /*11860*/  STL.64 [R1+0x5920], R6 ;  /* 0x0059200601007387 */ /* 0x000fe80000100a00 */
[----:B------:R-:W-:Y:S04]  /*11870*/  STL.64 [R1+0x5918], R4 ;  /* 0x0059180401007387 */ /* 0x000fe80000100a00 */
[----:B------:R-:W0:Y:S04]  /*11880*/  LDSM.16.MT88.4 R4, [R28+UR5+0x2100] ;  /* 0x002100051c04783b */ /* 0x000e280008004200 */
[----:B------:R-:W1:Y:S04]  /*11890*/  LDSM.16.MT88.4 R16, [R28+UR5+0x2180] ;  /* 0x002180051c10783b */ /* 0x000e680008004200 */
[----:B------:R-:W-:Y:S04]  /*118a0*/  LDSM.16.MT88.4 R8, [R28+UR5+0x2080] ;  /* 0x002080051c08783b */ /* 0x000fe80008004200 */
[----:B0-----:R-:W-:Y:S04]  /*118b0*/  STL.64 [R1+0x5940], R6 ;  /* 0x0059400601007387 */ /* 0x001fe80000100a00 */
[----:B------:R0:W-:Y:S01]  /*118c0*/  STL.64 [R1+0x5938], R4 ;  /* 0x0059380401007387 */ /* 0x0001e20000100a00 */
[----:B-1----:R-:W-:Y:S01]  /*118d0*/  MOV R24, R18 ;  /* 0x0000001200187202 */ /* 0x002fe20000000f00 */
[----:B------:R-:W-:-:S02]  /*118e0*/  IMAD.MOV.U32 R25, RZ, RZ, R19 ;  /* 0x000000ffff197224 */ /* 0x000fc400078e0013 */
[----:B0-----:R-:W2:Y:S04]  /*118f0*/  LDL.LU R4, [R1+0xf0] ;  /* 0x0000f00001047983 */ /* 0x001ea80000300800 */
[----:B------:R-:W-:Y:S04]  /*11900*/  STL.64 [R1+0x50], R16 ;  /* 0x0000501001007387 */ /* 0x000fe80000100a00 */
[----:B------:R-:W0:Y:S02]  /*11910*/  LDSM.16.MT88.4 R16, [R2+UR5+0x2000] ;  /* 0x002000050210783b */ /* 0x000e240008004200 */
[----:B0-----:R-:W-:Y:S01]  /*11920*/  MOV R20, R16 ;  /* 0x0000001000147202 */ /* 0x001fe20000000f00 */
[----:B------:R-:W-:Y:S01]  /*11930*/  IMAD.MOV.U32 R21, RZ, RZ, R17 ;  /* 0x000000ffff157224 */ /* 0x000fe200078e0011 */
[----:B------:R-:W-:Y:S01]  /*11940*/  MOV R22, R18 ;  /* 0x0000001200167202 */ /* 0x000fe20000000f00 */
[----:B------:R-:W-:-:S02]  /*11950*/  IMAD.MOV.U32 R23, RZ, RZ, R19 ;  /* 0x000000ffff177224 */ /* 0x000fc400078e0013 */
[----:B------:R-:W0:Y:S02]  /*11960*/  LDSM.16.MT88.4 R16, [R2+UR5+0x2080] ;  /* 0x002080050210783b */ /* 0x000e240008004200 */
[----:B0-----:R-:W-:Y:S01]  /*11970*/  MOV R26, R16 ;  /* 0x00000010001a7202 */ /* 0x001fe20000000f00 */
[----:B------:R-:W-:Y:S01]  /*11980*/  IMAD.MOV.U32 R27, RZ, RZ, R17 ;  /* 0x000000ffff1b7224 */ /* 0x000fe200078e0011 */
[----:B------:R-:W-:Y:S01]  /*11990*/  MOV R14, R18 ;  /* 0x00000012000e7202 */ /* 0x000fe20000000f00 */
[----:B------:R-:W-:Y:S02]  /*119a0*/  IMAD.MOV.U32 R15, RZ, RZ, R19 ;  /* 0x000000ffff0f7224 */ /* 0x000fe400078e0013 */
[----:B------:R-:W0:Y:S01]  /*119b0*/  LDSM.16.MT88.4 R16, [R2+UR5+0x2100] ;  /* 0x002100050210783b */ /* 0x000e220008004200 */
[----:B------:R-:W-:Y:S01]  /*119c0*/  IMAD.MOV.U32 R5, RZ, RZ, R29 ;  /* 0x000000ffff057224 */ /* 0x000fe200078e001d */
[----:B------:R-:W-:Y:S01]  /*119d0*/  MOV R6, R3 ;  /* 0x0000000300067202 */ /* 0x000fe20000000f00 */
[----:B------:R-:W-:Y:S01]  /*119e0*/  IMAD.MOV.U32 R7, RZ, RZ, R0 ;  /* 0x000000ffff077224 */ /* 0x000fe200078e0000 */
[----:B------:R1:W-:Y:S01]  /*119f0*/  STL [R1+0x58f4], R28 ;  /* 0x0058f41c01007387 */ /* 0x0003e20000100800 */
[----:B0-----:R-:W-:Y:S01]  /*11a00*/  MOV R3, R18 ;  /* 0x0000001200037202 */ /* 0x001fe20000000f00 */
[----:B------:R-:W-:Y:S01]  /*11a10*/  IMAD.MOV.U32 R29, RZ, RZ, R19 ;  /* 0x000000ffff1d7224 */ /* 0x000fe200078e0013 */
[----:B-1----:R-:W-:Y:S01]  /*11a20*/  MOV R28, R16 ;  /* 0x00000010001c7202 */ /* 0x002fe20000000f00 */
[----:B------:R-:W-:Y:S01]  /*11a30*/  IMAD.MOV.U32 R0, RZ, RZ, R17 ;  /* 0x000000ffff007224 */ /* 0x000fe200078e0011 */
[----:B------:R-:W3:Y:S04]  /*11a40*/  LDL.LU.64 R18, [R1+0x5988] ;  /* 0x0059880001127983 */ /* 0x000ee80000300a00 */
[----:B------:R-:W4:Y:S04]  /*11a50*/  LDL.LU.64 R16, [R1+0x5980] ;  /* 0x0059800001107983 */ /* 0x000f280000300a00 */
[----:B------:R-:W-:Y:S04]  /*11a60*/  STL [R1+0x5914], R28 ;  /* 0x0059141c01007387 */ /* 0x000fe80000100800 */
[----:B------:R-:W-:Y:S04]  /*11a70*/  STL [R1+0x5910], R0 ;  /* 0x0059100001007387 */ /* 0x000fe80000100800 */
[----:B------:R-:W-:Y:S04]  /*11a80*/  STL [R1+0x590c], R3 ;  /* 0x00590c0301007387 */ /* 0x000fe80000100800 */
[----:B------:R-:W-:Y:S01]  /*11a90*/  STL [R1+0x5908], R29 ;  /* 0x0059081d01007387 */ /* 0x000fe20000100800 */
[----:B--2---:R-:W-:-:S15]  /*11aa0*/  HMMA.16816.F32 R4, R4, R12, RZ ;  /* 0x0000000c0404723c */ /* 0x004fde00000018ff */
[----:B------:R-:W-:-:S04]  /*11ab0*/  NOP ;  /* 0x0000000000007918 */ /* 0x000fc80000000000 */
[----:B------:R3:W-:Y:S04]  /*11ac0*/  STL.64 [R1], R4 ;  /* 0x0000000401007387 */ /* 0x0007e80000100a00 */
[----:B------:R4:W-:Y:S01]  /*11ad0*/  STL.64 [R1+0x8], R6 ;  /* 0x0000080601007387 */ /* 0x0009e20000100a00 */
[----:B---3--:R-:W-:Y:S01]  /*11ae0*/  MOV R4, R19 ;  /* 0x0000001300047202 */ /* 0x008fe20000000f00 */
[----:B------:R-:W-:Y:S01]  /*11af0*/  IMAD.MOV.U32 R5, RZ, RZ, R18 ;  /* 0x000000ffff057224 */ /* 0x000fe200078e0012 */
[----:B----4-:R-:W-:Y:S01]  /*11b00*/  MOV R6, R17 ;  /* 0x0000001100067202 */ /* 0x010fe20000000f00 */
[----:B------:R-:W-:Y:S02]  /*11b10*/  IMAD.MOV.U32 R7, RZ, RZ, R16 ;  /* 0x000000ffff077224 */ /* 0x000fe400078e0010 */
[----:B------:R-:W0:Y:S02]  /*11b20*/  LDSM.16.MT88.4 R16, [R2+UR5+0x2180] ;  /* 0x002180050210783b */ /* 0x000e240008004200 */
[----:B0-----:R-:W-:Y:S01]  /*11b30*/  MOV R3, R18 ;  /* 0x0000001200037202 */ /* 0x001fe20000000f00 */
[----:B------:R-:W-:Y:S01]  /*11b40*/  IMAD.MOV.U32 R29, RZ, RZ, R19 ;  /* 0x000000ffff1d7224 */ /* 0x000fe200078e0013 */
[----:B------:R-:W-:Y:S01]  /*11b50*/  MOV R28, R16 ;  /* 0x00000010001c7202 */ /* 0x000fe20000000f00 */
[----:B------:R-:W-:Y:S01]  /*11b60*/  IMAD.MOV.U32 R0, RZ, RZ, R17 ;  /* 0x000000ffff007224 */ /* 0x000fe200078e0011 */
[----:B------:R-:W2:Y:S04]  /*11b70*/  LDL.LU.64 R18, [R1+0x5978] ;  /* 0x0059780001127983 */ /* 0x000ea80000300a00 */
[----:B------:R-:W2:Y:S02]  /*11b80*/  LDL.LU.64 R16, [R1+0x5970] ;  /* 0x0059700001107983 */ /* 0x000ea40000300a00 */
[----:B--2---:R-:W-:-:S15]  /*11b90*/  HMMA.16816.F32 R16, R16, R12, RZ ;  /* 0x0000000c1010723c */ /* 0x004fde00000018ff */
[----:B------:R-:W-:-:S04]  /*11ba0*/  NOP ;  /* 0x0000000000007918 */ /* 0x000fc80000000000 */
[----:B------:R0:W-:Y:S04]  /*11bb0*/  STL.64 [R1+0x58d0], R18 ;  /* 0x0058d01201007387 */ /* 0x0001e80000100a00 */
[----:B------:R1:W-:Y:S01]  /*11bc0*/  STL.64 [R1+0x58c8], R16 ;  /* 0x0058c81001007387 */ /* 0x0003e20000100a00 */
[----:B0-----:R-:W-:Y:S01]  /*11bd0*/  MOV R18, R22 ;  /* 0x0000001600127202 */ /* 0x001fe20000000f00 */
[----:B------:R-:W-:Y:S01]  /*11be0*/  IMAD.MOV.U32 R19, RZ, RZ, R23 ;  /* 0x000000ffff137224 */ /* 0x000fe200078e0017 */
[----:B-1----:R-:W-:Y:S01]  /*11bf0*/  MOV R16, R20 ;  /* 0x0000001400107202 */ /* 0x002fe20000000f00 */
[----:B------:R-:W-:Y:S01]  /*11c00*/  IMAD.MOV.U32 R17, RZ, RZ, R21 ;  /* 0x000000ffff117224 */ /* 0x000fe200078e0015 */
[----:B------:R-:W2:Y:S04]  /*11c10*/  LDL.LU R20, [R1+0x596c] ;  /* 0x00596c0001147983 */ /* 0x000ea80000300800 */
[----:B------:R-:W2:Y:S04]  /*11c20*/  LDL.LU R21, [R1+0x5968] ;  /* 0x0059680001157983 */ /* 0x000ea80000300800 */
[----:B------:R-:W2:Y:S04]  /*11c30*/  LDL.LU R22, [R1+0x5964] ;  /* 0x0059640001167983 */ /* 0x000ea80000300800 */
[----:B------:R-:W2:Y:S04]  /*11c40*/  LDL.LU R23, [R1+0x5960] ;  /* 0x0059600001177983 */ /* 0x000ea80000300800 */
[----:B------:R0:W-:Y:S04]  /*11c50*/  STL.64 [R1+0x5900], R18 ;  /* 0x0059001201007387 */ /* 0x0001e80000100a00 */
[----:B------:R1:W-:Y:S01]  /*11c60*/  STL.64 [R1+0x58f8], R16 ;  /* 0x0058f81001007387 */ /* 0x0003e20000100a00 */
[----:B0-----:R-:W-:Y:S01]  /*11c70*/  MOV R18, R24 ;  /* 0x0000001800127202 */ /* 0x001fe20000000f00 */
[----:B------:R-:W-:-:S02]  /*11c80*/  IMAD.MOV.U32 R19, RZ, RZ, R25 ;  /* 0x000000ffff137224 */ /* 0x000fc400078e0019 */
[----:B-1----:R-:W3:Y:S04]  /*11c90*/  LDL.LU R16, [R1+0x50] ;  /* 0x0000500001107983 */ /* 0x002ee80000300800 */
[----:B------:R-:W3:Y:S04]  /*11ca0*/  LDL.LU R17, [R1+0x54] ;  /* 0x0000540001117983 */ /* 0x000ee80000300800 */
[----:B------:R-:W4:Y:S04]  /*11cb0*/  LDL.LU R24, [R1+0x595c] ;  /* 0x00595c0001187983 */ /* 0x000f280000300800 */
[----:B------:R-:W4:Y:S01]  /*11cc0*/  LDL.LU R25, [R1+0x5958] ;  /* 0x0059580001197983 */ /* 0x000f220000300800 */
        /* <DEDUP_REMOVED lines=8> */
[----:B------:R-:W4:Y:S04]  /*11d50*/  LDL.LU R26, [R1+0x5954] ;  /* 0x00595400011a7983 */ /* 0x000f280000300800 */
[----:B------:R-:W4:Y:S04]  /*11d60*/  LDL.LU R27, [R1+0x5950] ;  /* 0x00595000011b7983 */ /* 0x000f280000300800 */
[----:B------:R-:W2:Y:S04]  /*11d70*/  LDL.LU R14, [R1+0x594c] ;  /* 0x00594c00010e7983 */ /* 0x000ea80000300800 */
[----:B------:R-:W2:Y:S04]  /*11d80*/  LDL.LU R15, [R1+0x5948] ;  /* 0x00594800010f7983 */ /* 0x000ea80000300800 */
[----:B------:R-:W-:Y:S04]  /*11d90*/  STL.64 [R1+0x58e0], R22 ;  /* 0x0058e01601007387 */ /* 0x000fe80000100a00 */
[----:B------:R0:W-:Y:S04]  /*11da0*/  STL.64 [R1+0x58d8], R20 ;  /* 0x0058d81401007387 */ /* 0x0001e80000100a00 */
[----:B0-----:R-:W5:Y:S04]  /*11db0*/  LDL.LU R20, [R1] ;  /* 0x0000000001147983 */ /* 0x001f680000300800 */
[----:B------:R-:W5:Y:S04]  /*11dc0*/  LDL.LU R21, [R1+0x4] ;  /* 0x0000040001157983 */ /* 0x000f680000300800 */
[----:B------:R-:W5:Y:S04]  /*11dd0*/  LDL.LU R22, [R1+0x8] ;  /* 0x0000080001167983 */ /* 0x000f680000300800 */
[----:B------:R-:W5:Y:S01]  /*11de0*/  LDL.LU R23, [R1+0xc] ;  /* 0x00000c0001177983 */ /* 0x000f620000300800 */
[----:B--2---:R-:W-:Y:S03]  /*11df0*/  HMMA.16816.F32 R8, R8, R14, R4 ;  /* 0x0000000e0808723c */ /* 0x004fe60000001804 */
[----:B------:R-:W2:Y:S04]  /*11e00*/  LDL.LU.64 R6, [R1+0x5940] ;  /* 0x0059400001067983 */ /* 0x000ea80000300a00 */
[----:B------:R-:W2:-:S12]  /*11e10*/  LDL.LU.64 R4, [R1+0x5938] ;  /* 0x0059380001047983 */ /* 0x000e980000300a00 */
[----:B------:R-:W-:Y:S04]  /*11e20*/  STL.64 [R1+0x110], R8 ;  /* 0x0001100801007387 */ /* 0x000fe80000100a00 */
[----:B------:R0:W-:Y:S04]  /*11e30*/  STL.64 [R1+0x118], R10 ;  /* 0x0001180a01007387 */ /* 0x0001e80000100a00 */
[----:B0-----:R-:W2:Y:S04]  /*11e40*/  LDL.LU.64 R10, [R1+0x5930] ;  /* 0x00593000010a7983 */ /* 0x001ea80000300a00 */
[----:B------:R-:W2:Y:S02]  /*11e50*/  LDL.LU.64 R8, [R1+0x5928] ;  /* 0x0059280001087983 */ /* 0x000ea40000300a00 */
[----:B--2---:R-:W-:Y:S02]  /*11e60*/  HMMA.16816.F32 R8, R4, R14, R8 ;  /* 0x0000000e0408723c */ /* 0x004fe40000001808 */
[----:B------:R-:W3:Y:S04]  /*11e70*/  LDL.LU.64 R6, [R1+0x5920] ;  /* 0x0059200001067983 */ /* 0x000ee80000300a00 */
[----:B------:R-:W3:-:S13]  /*11e80*/  LDL.LU.64 R4, [R1+0x5918] ;  /* 0x0059180001047983 */ /* 0x000eda0000300a00 */
[----:B------:R0:W-:Y:S04]  /*11e90*/  STL.64 [R1+0x100], R8 ;  /* 0x0001000801007387 */ /* 0x0001e80000100a00 */
[----:B------:R1:W-:Y:S01]  /*11ea0*/  STL.64 [R1+0x108], R10 ;  /* 0x0001080a01007387 */ /* 0x0003e20000100a00 */
[----:B0-----:R-:W-:Y:S01]  /*11eb0*/  MOV R8, R28 ;  /* 0x0000001c00087202 */ /* 0x001fe20000000f00 */
[----:B------:R-:W-:Y:S02]  /*11ec0*/  IMAD.MOV.U32 R9, RZ, RZ, R0 ;  /* 0x000000ffff097224 */ /* 0x000fe400078e0000 */
[----:B------:R-:W2:Y:S01]  /*11ed0*/  LDL.LU R28, [R1+0x5914] ;  /* 0x00591400011c7983 */ /* 0x000ea20000300800 */
[----:B-1----:R-:W-:Y:S01]  /*11ee0*/  MOV R10, R3 ;  /* 0x00000003000a7202 */ /* 0x002fe20000000f00 */
[----:B------:R-:W-:-:S02]  /*11ef0*/  IMAD.MOV.U32 R11, RZ, RZ, R29 ;  /* 0x000000ffff0b7224 */ /* 0x000fc400078e001d */
[----:B------:R-:W4:Y:S04]  /*11f00*/  LDL.LU R0, [R1+0x5910] ;  /* 0x0059100001007983 */ /* 0x000f280000300800 */
[----:B------:R-:W5:Y:S04]  /*11f10*/  LDL.LU R3, [R1+0x590c] ;  /* 0x00590c0001037983 */ /* 0x000f680000300800 */
[----:B------:R-:W5:Y:S01]  /*11f20*/  LDL.LU R29, [R1+0x5908] ;  /* 0x00590800011d7983 */ /* 0x000f620000300800 */
[----:B---3--:R-:W-:Y:S03]  /*11f30*/  HMMA.16816.F32 R4, R16, R14, R4 ;  /* 0x0000000e1004723c */ /* 0x008fe60000001804 */
[----:B------:R-:W3:Y:S04]  /*11f40*/  LDL.LU.64 R18, [R1+0x5900] ;  /* 0x0059000001127983 */ /* 0x000ee80000300a00 */
[----:B------:R-:W3:-:S12]  /*11f50*/  LDL.LU.64 R16, [R1+0x58f8] ;  /* 0x0058f80001107983 */ /* 0x000ed80000300a00 */
[----:B------:R2:W-:Y:S04]  /*11f60*/  STL.64 [R1+0xf0], R4 ;  /* 0x0000f00401007387 */ /* 0x0005e80000100a00 */
[----:B------:R5:W-:Y:S01]  /*11f70*/  STL.64 [R1+0xf8], R6 ;  /* 0x0000f80601007387 */ /* 0x000be20000100a00 */
[----:B--2---:R-:W-:Y:S01]  /*11f80*/  MOV R4, R28 ;  /* 0x0000001c00047202 */ /* 0x004fe20000000f00 */
[----:B----4-:R-:W-:Y:S02]  /*11f90*/  IMAD.MOV.U32 R5, RZ, RZ, R0 ;  /* 0x000000ffff057224 */ /* 0x010fe400078e0000 */
[----:B------:R-:W2:Y:S01]  /*11fa0*/  LDL.LU R28, [R1+0x58f4] ;  /* 0x0058f400011c7983 */ /* 0x000ea20000300800 */
[----:B-----5:R-:W-:-:S03]  /*11fb0*/  MOV R6, R3 ;  /* 0x0000000300067202 */ /* 0x020fc60000000f00 */
[----:B------:R-:W4:Y:S01]  /*11fc0*/  LDL.LU R0, [R1+0x58f0] ;  /* 0x0058f00001007983 */ /* 0x000f220000300800 */
[----:B------:R-:W-:-:S03]  /*11fd0*/  IMAD.MOV.U32 R7, RZ, RZ, R29 ;  /* 0x000000ffff077224 */ /* 0x000fc600078e001d */
[----:B------:R-:W5:Y:S04]  /*11fe0*/  LDL.LU R3, [R1+0x58ec] ;  /* 0x0058ec0001037983 */ /* 0x000f680000300800 */
[----:B------:R-:W2:Y:S01]  /*11ff0*/  LDL.LU R29, [R1+0x58e8] ;  /* 0x0058e800011d7983 */ /* 0x000ea20000300800 */
[----:B---3--:R-:W-:Y:S03]  /*12000*/  HMMA.16816.F32 R16, R16, R14, R20 ;  /* 0x0000000e1010723c */ /* 0x008fe60000001814 */
[----:B------:R-:W3:Y:S04]  /*12010*/  LDL.LU.64 R22, [R1+0x58e0] ;  /* 0x0058e00001167983 */ /* 0x000ee80000300a00 */
[----:B------:R-:W3:-:S12]  /*12020*/  LDL.LU.64 R20, [R1+0x58d8] ;  /* 0x0058d80001147983 */ /* 0x000ed80000300a00 */
[----:B------:R-:W-:Y:S04]  /*12030*/  STL.64 [R1+0xe0], R16 ;  /* 0x0000e01001007387 */ /* 0x000fe80000100a00 */
[----:B------:R0:W-:Y:S04]  /*12040*/  STL.64 [R1+0xe8], R18 ;  /* 0x0000e81201007387 */ /* 0x0001e80000100a00 */
[----:B0-----:R-:W3:Y:S04]  /*12050*/  LDL.LU.64 R18, [R1+0x58d0] ;  /* 0x0058d00001127983 */ /* 0x001ee80000300a00 */
[----:B------:R-:W3:Y:S01]  /*12060*/  LDL.LU.64 R16, [R1+0x58c8] ;  /* 0x0058c80001107983 */ /* 0x000ee20000300a00 */
[----:B------:R-:W-:Y:S08]  /*12070*/  HMMA.16816.F32 R24, R24, R12, RZ ;  /* 0x0000000c1818723c */ /* 0x000ff000000018ff */
[----:B---3--:R-:W-:Y:S01]  /*12080*/  HMMA.16816.F32 R16, R20, R14, R16 ;  /* 0x0000000e1410723c */ /* 0x008fe20000001810 */
[----:B------:R-:W3:Y:S04]  /*12090*/  LDL.LU.64 R22, [R1+0x58c0] ;  /* 0x0058c00001167983 */ /* 0x000ee80000300a00 */
[----:B------:R-:W3:-:S14]  /*120a0*/  LDL.LU.64 R20, [R1+0x58b8] ;  /* 0x0058b80001147983 */ /* 0x000edc0000300a00 */
[----:B------:R-:W-:Y:S04]  /*120b0*/  STL.64 [R1+0xd0], R16 ;  /* 0x0000d01001007387 */ /* 0x000fe80000100a00 */
[----:B------:R3:W-:Y:S01]  /*120c0*/  STL.64 [R1+0xd8], R18 ;  /* 0x0000d81201007387 */ /* 0x0007e20000100a00 */
[----:B--2---:R-:W-:Y:S01]  /*120d0*/  LOP3.LUT R29, R29, 0x40, RZ, 0x3c, !PT ;  /* 0x000000401d1d7812 */ /* 0x004fe200078e3cff */
[-C--:B---3--:R-:W-:Y:S02]  /*120e0*/  HMMA.16816.F32 R16, R4, R14.reuse, R20 ;  /* 0x0000000e0410723c */ /* 0x088fe40000001814 */
[----:B------:R-:W-:Y:S06]  /*120f0*/  LDSM.16.MT88.4 R20, [R2+UR5+0x4100] ;  /* 0x004100050214783b */ /* 0x000fec0008004200 */
[----:B------:R-:W-:Y:S01]  /*12100*/  HMMA.16816.F32 R4, R8, R14, R24 ;  /* 0x0000000e0804723c */ /* 0x000fe20000001818 */
[----:B----4-:R-:W0:Y:S04]  /*12110*/  LDSM.16.MT88.4 R8, [R0+UR5+0x4000] ;  /* 0x004000050008783b */ /* 0x010e280008004200 */
[----:B------:R-:W-:Y:S06]  /*12120*/  LDSM.16.MT88.4 R12, [R0+UR5+0x4180] ;  /* 0x00418005000c783b */ /* 0x000fec0008004200 */
[----:B------:R-:W-:Y:S04]  /*12130*/  STL.64 [R1+0xc0], R16 ;  /* 0x0000c01001007387 */ /* 0x000fe80000100a00 */
[----:B------:R-:W-:Y:S04]  /*12140*/  STL.64 [R1+0xc8], R18 ;  /* 0x0000c81201007387 */ /* 0x000fe80000100a00 */
[----:B------:R-:W-:Y:S04]  /*12150*/  STL.64 [R1+0x5708], R6 ;  /* 0x0057080601007387 */ /* 0x000fe80000100a00 */
[----:B------:R-:W-:Y:S04]  /*12160*/  STL.64 [R1+0x5700], R4 ;  /* 0x0057000401007387 */ /* 0x000fe80000100a00 */
[----:B------:R-:W1:Y:S01]  /*12170*/  LDSM.16.MT88.4 R4, [R0+UR5+0x4080] ;  /* 0x004080050004783b */ /* 0x000e620008004200 */
[----:B0-----:R-:W-:Y:S01]  /*12180*/  MOV R27, R8 ;  /* 0x00000008001b7202 */ /* 0x001fe20000000f00 */
[----:B------:R-:W-:Y:S01]  /*12190*/  IMAD.MOV.U32 R26, RZ, RZ, R9 ;  /* 0x000000ffff1a7224 */ /* 0x000fe200078e0009 */
[----:B------:R-:W-:Y:S01]  /*121a0*/  MOV R25, R10 ;  /* 0x0000000a00197202 */ /* 0x000fe20000000f00 */
[----:B------:R-:W-:-:S02]  /*121b0*/  IMAD.MOV.U32 R24, RZ, RZ, R11 ;  /* 0x000000ffff187224 */ /* 0x000fc400078e000b */
[----:B------:R-:W0:Y:S01]  /*121c0*/  LDSM.16.M88.4 R8, [R29+UR5+0x40000] ;  /* 0x040000051d08783b */ /* 0x000e220008000200 */
[----:B-1----:R-:W-:Y:S01]  /*121d0*/  MOV R17, R4 ;  /* 0x0000000400117202 */ /* 0x002fe20000000f00 */
[----:B------:R-:W-:Y:S02]  /*121e0*/  IMAD.MOV.U32 R16, RZ, RZ, R5 ;  /* 0x000000ffff107224 */ /* 0x000fe400078e0005 */
[----:B0-----:R0:W-:Y:S04]  /*121f0*/  STL [R1+0x567c], R10 ;  /* 0x00567c0a01007387 */ /* 0x0011e80000100800 */
[----:B------:R1:W-:Y:S01]  /*12200*/  STL [R1+0x5678], R11 ;  /* 0x0056780b01007387 */ /* 0x0003e20000100800 */
[----:B0-----:R-:W-:Y:S01]  /*12210*/  IMAD.MOV.U32 R10, RZ, RZ, R7 ;  /* 0x000000ffff0a7224 */ /* 0x001fe200078e0007 */
[----:B-1----:R-:W-:-:S02]  /*12220*/  MOV R11, R6 ;  /* 0x00000006000b7202 */ /* 0x002fc40000000f00 */
[----:B------:R-:W0:Y:S04]  /*12230*/  LDSM.16.MT88.4 R4, [R0+UR5+0x4100] ;  /* 0x004100050004783b */ /* 0x000e280008004200 */
[----:B------:R1:W-:Y:S02]  /*12240*/  STL [R1+0x50f8], R29 ;  /* 0x0050f81d01007387 */ /* 0x0003e40000100800 */
[----:B-1----:R-:W-:Y:S02]  /*12250*/  MOV R29, R15 ;  /* 0x0000000f001d7202 */ /* 0x002fe40000000f00 */
[----:B0-----:R-:W-:Y:S04]  /*12260*/  STL [R1+0x585c], R4 ;  /* 0x00585c0401007387 */ /* 0x001fe80000100800 */
[----:B------:R-:W-:Y:S04]  /*12270*/  STL [R1+0x5858], R5 ;  /* 0x0058580501007387 */ /* 0x000fe80000100800 */
[----:B------:R-:W-:Y:S04]  /*12280*/  STL [R1+0x5854], R6 ;  /* 0x0058540601007387 */ /* 0x000fe80000100800 */
[----:B------:R-:W-:Y:S04]  /*12290*/  STL [R1+0x5850], R7 ;  /* 0x0058500701007387 */ /* 0x000fe80000100800 */
[----:B------:R-:W-:Y:S04]  /*122a0*/  STL.64 [R1+0x80], R12 ;  /* 0x0000800c01007387 */ /* 0x000fe80000100a00 */
[----:B------:R-:W-:Y:S04]  /*122b0*/  STL [R1+0x88], R14 ;  /* 0x0000880e01007387 */ /* 0x000fe80000100800 */
[----:B-----5:R-:W0:Y:S04]  /*122c0*/  LDSM.16.MT88.4 R12, [R3+UR5+0x4000] ;  /* 0x00400005030c783b */ /* 0x020e280008004200 */
[----:B------:R-:W-:Y:S01]  /*122d0*/  STL [R1+0x5864], R29 ;  /* 0x0058641d01007387 */ /* 0x000fe20000100800 */
[----:B0-----:R-:W-:Y:S01]  /*122e0*/  IMAD.MOV.U32 R4, RZ, RZ, R12 ;  /* 0x000000ffff047224 */ /* 0x001fe200078e000c */
[----:B------:R-:W-:Y:S01]  /*122f0*/  MOV R5, R13 ;  /* 0x0000000d00057202 */ /* 0x000fe20000000f00 */
[----:B------:R-:W-:Y:S01]  /*12300*/  IMAD.MOV.U32 R6, RZ, RZ, R14 ;  /* 0x000000ffff067224 */ /* 0x000fe200078e000e */
[----:B------:R-:W-:-:S02]  /*12310*/  MOV R7, R15 ;  /* 0x0000000f00077202 */ /* 0x000fc40000000f00 */
[----:B------:R-:W0:Y:S04]  /*12320*/  LDSM.16.MT88.4 R12, [R3+UR5+0x4080] ;  /* 0x00408005030c783b */ /* 0x000e280008004200 */
[----:B------:R1:W-:Y:S04]  /*12330*/  STL [R1+0x5860], R0 ;  /* 0x0058600001007387 */ /* 0x0003e80000100800 */
[----:B------:R-:W-:Y:S04]  /*12340*/  STL [R1+0x5874], R7 ;  /* 0x0058740701007387 */ /* 0x000fe80000100800 */
[----:B------:R-:W-:Y:S04]  /*12350*/  STL [R1+0x5870], R6 ;  /* 0x0058700601007387 */ /* 0x000fe80000100800 */
[----:B------:R-:W-:Y:S04]  /*12360*/  STL [R1+0x586c], R5 ;  /* 0x00586c0501007387 */ /* 0x000fe80000100800 */
[----:B------:R-:W-:Y:S01]  /*12370*/  STL [R1+0x5868], R4 ;  /* 0x0058680401007387 */ /* 0x000fe20000100800 */
[----:B0-----:R-:W-:-:S03]  /*12380*/  IMAD.MOV.U32 R29, RZ, RZ, R14 ;  /* 0x000000ffff1d7224 */ /* 0x001fc600078e000e */
[----:B------:R-:W-:Y:S01]  /*12390*/  STL.64 [R1+0x60], R12 ;  /* 0x0000600c01007387 */ /* 0x000fe20000100a00 */
[----:B-1----:R-:W-:-:S03]  /*123a0*/  MOV R0, R15 ;  /* 0x0000000f00007202 */ /* 0x002fc60000000f00 */
[----:B------:R-:W0:Y:S04]  /*123b0*/  LDSM.16.MT88.4 R12, [R3+UR5+0x4100] ;  /* 0x00410005030c783b */ /* 0x000e280008004200 */
[----:B------:R-:W-:Y:S01]  /*123c0*/  STL [R1+0x587c], R0 ;  /* 0x00587c0001007387 */ /* 0x000fe20000100800 */
[----:B0-----:R-:W-:Y:S01]  /*123d0*/  IMAD.MOV.U32 R7, RZ, RZ, R12 ;  /* 0x000000ffff077224 */ /* 0x001fe200078e000c */
[----:B------:R-:W-:Y:S01]  /*123e0*/  MOV R6, R13 ;  /* 0x0000000d00067202 */ /* 0x000fe20000000f00 */
[----:B------:R-:W-:Y:S01]  /*123f0*/  IMAD.MOV.U32 R5, RZ, RZ, R14 ;  /* 0x000000ffff057224 */ /* 0x000fe200078e000e */
[----:B------:R-:W-:Y:S02]  /*12400*/  MOV R4, R15 ;  /* 0x0000000f00047202 */ /* 0x000fe40000000f00 */
        /* <DEDUP_REMOVED lines=17> */
[----:B------:R2:W-:Y:S04]  /*12520*/  STL [R1+0x5890], R3 ;  /* 0x0058900301007387 */ /* 0x0005e80000100800 */
[----:B------:R-:W-:Y:S04]  /*12530*/  STL [R1+0x58a8], R7 ;  /* 0x0058a80701007387 */ /* 0x000fe80000100800 */
[----:B------:R-:W-:Y:S04]  /*12540*/  STL [R1+0x58a4], R6 ;  /* 0x0058a40601007387 */ /* 0x000fe80000100800 */
[----:B------:R-:W-:Y:S04]  /*12550*/  STL [R1+0x58a0], R5 ;  /* 0x0058a00501007387 */ /* 0x000fe80000100800 */
[----:B------:R-:W-:Y:S01]  /*12560*/  STL [R1+0x589c], R4 ;  /* 0x00589c0401007387 */ /* 0x000fe20000100800 */
[----:B0-----:R-:W-:Y:S01]  /*12570*/  IMAD.MOV.U32 R29, RZ, RZ, R13 ;  /* 0x000000ffff1d7224 */ /* 0x001fe200078e000d */
[----:B-1----:R-:W-:-:S02]  /*12580*/  MOV R0, R14 ;  /* 0x0000000e00007202 */ /* 0x002fc40000000f00 */
[----:B------:R-:W-:Y:S01]  /*12590*/  STL [R1+0x20], R12 ;  /* 0x0000200c01007387 */ /* 0x000fe20000100800 */
[----:B--2---:R-:W-:-:S03]  /*125a0*/  IMAD.MOV.U32 R3, RZ, RZ, R15 ;  /* 0x000000ffff037224 */ /* 0x004fc600078e000f */
[----:B------:R-:W0:Y:S02]  /*125b0*/  LDSM.16.MT88.4 R12, [R28+UR5+0x4100] ;  /* 0x004100051c0c783b */ /* 0x000e240008004200 */
[----:B0-----:R-:W-:Y:S01]  /*125c0*/  MOV R7, R12 ;  /* 0x0000000c00077202 */ /* 0x001fe20000000f00 */
[----:B------:R-:W-:Y:S01]  /*125d0*/  IMAD.MOV.U32 R6, RZ, RZ, R13 ;  /* 0x000000ffff067224 */ /* 0x000fe200078e000d */
[----:B------:R-:W-:Y:S01]  /*125e0*/  MOV R5, R14 ;  /* 0x0000000e00057202 */ /* 0x000fe20000000f00 */
[----:B------:R-:W-:Y:S02]  /*125f0*/  IMAD.MOV.U32 R4, RZ, RZ, R15 ;  /* 0x000000ffff047224 */ /* 0x000fe400078e000f */
[----:B------:R-:W0:Y:S04]  /*12600*/  LDSM.16.MT88.4 R12, [R28+UR5+0x4180] ;  /* 0x004180051c0c783b */ /* 0x000e280008004200 */
[----:B------:R0:W-:Y:S04]  /*12610*/  STL [R1+0x58b4], R3 ;  /* 0x0058b40301007387 */ /* 0x0001e80000100800 */
[----:B------:R1:W-:Y:S04]  /*12620*/  STL [R1+0x58b0], R0 ;  /* 0x0058b00001007387 */ /* 0x0003e80000100800 */
[----:B------:R2:W-:Y:S01]  /*12630*/  STL [R1+0x58ac], R29 ;  /* 0x0058ac1d01007387 */ /* 0x0005e20000100800 */
[----:B0-----:R-:W-:Y:S01]  /*12640*/  MOV R3, R13 ;  /* 0x0000000d00037202 */ /* 0x001fe20000000f00 */
[----:B-1----:R-:W-:-:S02]  /*12650*/  IMAD.MOV.U32 R0, RZ, RZ, R14 ;  /* 0x000000ffff007224 */ /* 0x002fc400078e000e */
[----:B------:R-:W-:Y:S01]  /*12660*/  STL [R1], R12 ;  /* 0x0000000c01007387 */ /* 0x000fe20000100800 */
[----:B--2---:R-:W-:-:S03]  /*12670*/  MOV R29, R15 ;  /* 0x0000000f001d7202 */ /* 0x004fc60000000f00 */
[----:B------:R-:W0:Y:S04]  /*12680*/  LDSM.16.MT88.4 R12, [R2+UR5+0x4000] ;  /* 0x00400005020c783b */ /* 0x000e280008004200 */
[----:B0-----:R-:W-:Y:S04]  /*12690*/  STL.64 [R1+0x5738], R14 ;  /* 0x0057380e01007387 */ /* 0x001fe80000100a00 */
[----:B------:R0:W-:Y:S02]  /*126a0*/  STL.64 [R1+0x5730], R12 ;  /* 0x0057300c01007387 */ /* 0x0001e40000100a00 */
[----:B0-----:R-:W-:Y:S01]  /*126b0*/  IMAD.MOV.U32 R12, RZ, RZ, R17 ;  /* 0x000000ffff0c7224 */ /* 0x001fe200078e0011 */
[----:B------:R-:W-:-:S02]  /*126c0*/  MOV R13, R16 ;  /* 0x00000010000d7202 */ /* 0x000fc40000000f00 */
[----:B------:R-:W0:Y:S04]  /*126d0*/  LDSM.16.MT88.4 R16, [R2+UR5+0x4080] ;  /* 0x004080050210783b */ /* 0x000e280008004200 */
[----:B0-----:R-:W-:Y:S04]  /*126e0*/  STL.64 [R1+0x5728], R18 ;  /* 0x0057281201007387 */ /* 0x001fe80000100a00 */
[----:B------:R0:W-:Y:S04]  /*126f0*/  STL.64 [R1+0x5720], R16 ;  /* 0x0057201001007387 */ /* 0x0001e80000100a00 */
[----:B0-----:R-:W2:Y:S04]  /*12700*/  LDL.LU R16, [R1+0x190] ;  /* 0x0001900001107983 */ /* 0x001ea80000300800 */
[----:B------:R-:W2:Y:S04]  /*12710*/  LDL.LU R17, [R1+0x194] ;  /* 0x0001940001117983 */ /* 0x000ea80000300800 */
[----:B------:R-:W2:Y:S04]  /*12720*/  LDL.LU R18, [R1+0x198] ;  /* 0x0001980001127983 */ /* 0x000ea80000300800 */
[----:B------:R-:W2:Y:S04]  /*12730*/  LDL.LU R19, [R1+0x19c] ;  /* 0x00019c0001137983 */ /* 0x000ea80000300800 */
[----:B------:R0:W-:Y:S04]  /*12740*/  STL.64 [R1+0x5718], R22 ;  /* 0x0057181601007387 */ /* 0x0001e80000100a00 */
[----:B------:R1:W-:Y:S01]  /*12750*/  STL.64 [R1+0x5710], R20 ;  /* 0x0057101401007387 */ /* 0x0003e20000100a00 */
[----:B0-----:R-:W-:Y:S01]  /*12760*/  IMAD.MOV.U32 R22, RZ, RZ, R25 ;  /* 0x000000ffff167224 */ /* 0x001fe200078e0019 */
[----:B------:R-:W-:Y:S01]  /*12770*/  MOV R23, R24 ;  /* 0x0000001800177202 */ /* 0x000fe20000000f00 */
[----:B-1----:R-:W-:Y:S01]  /*12780*/  IMAD.MOV.U32 R20, RZ, RZ, R27 ;  /* 0x000000ffff147224 */ /* 0x002fe200078e001b */
[----:B------:R-:W-:-:S02]  /*12790*/  MOV R21, R26 ;  /* 0x0000001a00157202 */ /* 0x000fc40000000f00 */
[----:B------:R-:W0:Y:S04]  /*127a0*/  LDSM.16.MT88.4 R24, [R2+UR5+0x4180] ;  /* 0x004180050218783b */ /* 0x000e280008004200 */
[----:B0-----:R-:W-:Y:S04]  /*127b0*/  STL.64 [R1+0x5748], R26 ;  /* 0x0057481a01007387 */ /* 0x001fe80000100a00 */
[----:B------:R0:W-:Y:S04]  /*127c0*/  STL.64 [R1+0x5740], R24 ;  /* 0x0057401801007387 */ /* 0x0001e80000100a00 */
[----:B0-----:R-:W3:Y:S04]  /*127d0*/  LDL.LU R24, [R1+0x1a0] ;  /* 0x0001a00001187983 */ /* 0x001ee80000300800 */
[----:B------:R-:W3:Y:S04]  /*127e0*/  LDL.LU R25, [R1+0x1a4] ;  /* 0x0001a40001197983 */ /* 0x000ee80000300800 */
[----:B------:R-:W3:Y:S04]  /*127f0*/  LDL.LU R26, [R1+0x1a8] ;  /* 0x0001a800011a7983 */ /* 0x000ee80000300800 */
[----:B------:R-:W3:Y:S01]  /*12800*/  LDL.LU R27, [R1+0x1ac] ;  /* 0x0001ac00011b7983 */ /* 0x000ee20000300800 */
[----:B------:R-:W-:Y:S01]  /*12810*/  IMAD.MOV.U32 R14, RZ, RZ, R11 ;  /* 0x000000ffff0e7224 */ /* 0x000fe200078e000b */
[----:B------:R-:W-:-:S02]  /*12820*/  MOV R15, R10 ;  /* 0x0000000a000f7202 */ /* 0x000fc40000000f00 */
[----:B------:R-:W-:Y:S05]  /*12830*/  STL [R1+0x56d4], R2 ;  /* 0x0056d40201007387 */ /* 0x000fea0000100800 */
[-C--:B--2---:R-:W-:Y:S08]  /*12840*/  HMMA.16816.F32 R12, R12, R8.reuse, R16 ;  /* 0x000000080c0c723c */ /* 0x084ff00000001810 */
[----:B---3--:R-:W-:-:S15]  /*12850*/  HMMA.16816.F32 R20, R20, R8, R24 ;  /* 0x000000081414723c */ /* 0x008fde0000001818 */
[----:B------:R-:W-:-:S04]  /*12860*/  NOP ;  /* 0x0000000000007918 */ /* 0x000fc80000000000 */
[----:B------:R-:W-:Y:S04]  /*12870*/  STL.64 [R1+0x1a0], R20 ;  /* 0x0001a01401007387 */ /* 0x000fe80000100a00 */
[----:B------:R-:W-:Y:S04]  /*12880*/  STL.64 [R1+0x1a8], R22 ;  /* 0x0001a81601007387 */ /* 0x000fe80000100a00 */
[----:B------:R0:W-:Y:S04]  /*12890*/  STL.64 [R1+0x190], R12 ;  /* 0x0001900c01007387 */ /* 0x0001e80000100a00 */
[----:B------:R-:W2:Y:S04]  /*128a0*/  LDL.LU R16, [R1+0xe0] ;  /* 0x0000e00001107983 */ /* 0x000ea80000300800 */
[----:B------:R-:W2:Y:S04]  /*128b0*/  LDL.LU R17, [R1+0xe4] ;  /* 0x0000e40001117983 */ /* 0x000ea80000300800 */
[----:B------:R-:W3:Y:S04]  /*128c0*/  LDL.LU R18, [R1+0xe8] ;  /* 0x0000e80001127983 */ /* 0x000ee80000300800 */
[----:B------:R-:W3:Y:S01]  /*128d0*/  LDL.LU R19, [R1+0xec] ;  /* 0x0000ec0001137983 */ /* 0x000ee20000300800 */
[----:B------:R-:W-:Y:S01]  /*128e0*/  IMAD.MOV.U32 R10, RZ, RZ, R14 ;  /* 0x000000ffff0a7224 */ /* 0x000fe200078e000e */
[----:B------:R-:W-:Y:S01]  /*128f0*/  MOV R11, R15 ;  /* 0x0000000f000b7202 */ /* 0x000fe20000000f00 */
[----:B------:R-:W-:Y:S01]  /*12900*/  IMAD.MOV.U32 R15, RZ, RZ, R29 ;  /* 0x000000ffff0f7224 */ /* 0x000fe200078e001d */
[----:B------:R-:W-:Y:S01]  /*12910*/  MOV R14, R0 ;  /* 0x00000000000e7202 */ /* 0x000fe20000000f00 */
[----:B---3--:R-:W-:Y:S04]  /*12920*/  STL.64 [R1+0x5758], R18 ;  /* 0x0057581201007387 */ /* 0x008fe80000100a00 */
[----:B--2---:R1:W-:Y:S04]  /*12930*/  STL.64 [R1+0x5750], R16 ;  /* 0x0057501001007387 */ /* 0x0043e80000100a00 */
[----:B0-----:R-:W2:Y:S01]  /*12940*/  LDL.LU R12, [R1] ;  /* 0x00000000010c7983 */ /* 0x001ea20000300800 */
[----:B------:R-:W-:-:S03]  /*12950*/  IMAD.MOV.U32 R13, RZ, RZ, R3 ;  /* 0x000000ffff0d7224 */ /* 0x000fc600078e0003 */
[----:B------:R-:W3:Y:S04]  /*12960*/  LDL.LU R3, [R1+0x58b4] ;  /* 0x0058b40001037983 */ /* 0x000ee80000300800 */
[----:B------:R-:W4:Y:S04]  /*12970*/  LDL.LU R0, [R1+0x58b0] ;  /* 0x0058b00001007983 */ /* 0x000f280000300800 */
[----:B------:R-:W5:Y:S04]  /*12980*/  LDL.LU R29, [R1+0x58ac] ;  /* 0x0058ac00011d7983 */ /* 0x000f680000300800 */
[----:B------:R-:W-:Y:S04]  /*12990*/  STL.64 [R1+0x5768], R14 ;  /* 0x0057680e01007387 */ /* 0x000fe80000100a00 */
[----:B--2---:R-:W-:Y:S04]  /*129a0*/  STL.64 [R1+0x5760], R12 ;  /* 0x0057600c01007387 */ /* 0x004fe80000100a00 */
[----:B------:R-:W2:Y:S04]  /*129b0*/  LDL.LU R24, [R1+0xf0] ;  /* 0x0000f00001187983 */ /* 0x000ea80000300800 */
[----:B------:R-:W2:Y:S04]  /*129c0*/  LDL.LU R25, [R1+0xf4] ;  /* 0x0000f40001197983 */ /* 0x000ea80000300800 */
[----:B------:R-:W2:Y:S04]  /*129d0*/  LDL.LU R26, [R1+0xf8] ;  /* 0x0000f800011a7983 */ /* 0x000ea80000300800 */
[----:B------:R-:W2:Y:S01]  /*129e0*/  LDL.LU R27, [R1+0xfc] ;  /* 0x0000fc00011b7983 */ /* 0x000ea20000300800 */
[----:B-1----:R-:W-:Y:S01]  /*129f0*/  MOV R16, R7 ;  /* 0x0000000700107202 */ /* 0x002fe20000000f00 */
[----:B------:R-:W-:Y:S01]  /*12a00*/  IMAD.MOV.U32 R19, RZ, RZ, R4 ;  /* 0x000000ffff137224 */ /* 0x000fe200078e0004 */
[----:B------:R-:W-:Y:S01]  /*12a10*/  MOV R18, R5 ;  /* 0x0000000500127202 */ /* 0x000fe20000000f00 */
[----:B------:R-:W-:Y:S01]  /*12a20*/  IMAD.MOV.U32 R17, RZ, RZ, R6 ;  /* 0x000000ffff117224 */ /* 0x000fe200078e0006 */
[----:B--2---:R-:W-:Y:S04]  /*12a30*/  STL.64 [R1+0x5778], R26 ;  /* 0x0057781a01007387 */ /* 0x004fe80000100a00 */
[----:B------:R0:W-:Y:S04]  /*12a40*/  STL.64 [R1+0x5770], R24 ;  /* 0x0057701801007387 */ /* 0x0001e80000100a00 */
[----:B------:R-:W2:Y:S04]  /*12a50*/  LDL.LU R7, [R1+0x58a8] ;  /* 0x0058a80001077983 */ /* 0x000ea80000300800 */
[----:B------:R-:W2:Y:S04]  /*12a60*/  LDL.LU R6, [R1+0x58a4] ;  /* 0x0058a40001067983 */ /* 0x000ea80000300800 */
[----:B------:R-:W2:Y:S04]  /*12a70*/  LDL.LU R5, [R1+0x58a0] ;  /* 0x0058a00001057983 */ /* 0x000ea80000300800 */
[----:B------:R-:W2:Y:S04]  /*12a80*/  LDL.LU R4, [R1+0x589c] ;  /* 0x00589c0001047983 */ /* 0x000ea80000300800 */
[----:B------:R-:W-:Y:S04]  /*12a90*/  STL.64 [R1+0x5788], R18 ;  /* 0x0057881201007387 */ /* 0x000fe80000100a00 */
[----:B------:R1:W-:Y:S04]  /*12aa0*/  STL.64 [R1+0x5780], R16 ;  /* 0x0057801001007387 */ /* 0x0003e80000100a00 */
[----:B0-----:R-:W2:Y:S01]  /*12ab0*/  LDL.LU R24, [R1+0x20] ;  /* 0x0000200001187983 */ /* 0x001ea20000300800 */
[----:B----4-:R-:W-:Y:S01]  /*12ac0*/  IMAD.MOV.U32 R26, RZ, RZ, R0 ;  /* 0x000000ffff1a7224 */ /* 0x010fe200078e0000 */
[----:B---3--:R-:W-:-:S02]  /*12ad0*/  MOV R27, R3 ;  /* 0x00000003001b7202 */ /* 0x008fc40000000f00 */
[----:B-----5:R-:W-:Y:S02]  /*12ae0*/  MOV R25, R29 ;  /* 0x0000001d00197202 */ /* 0x020fe40000000f00 */
[----:B------:R-:W3:Y:S04]  /*12af0*/  LDL.LU R29, [R1+0x5898] ;  /* 0x00589800011d7983 */ /* 0x000ee80000300800 */
[----:B------:R-:W4:Y:S04]  /*12b00*/  LDL.LU R0, [R1+0x5894] ;  /* 0x0058940001007983 */ /* 0x000f280000300800 */
[----:B------:R-:W5:Y:S04]  /*12b10*/  LDL.LU R3, [R1+0x5890] ;  /* 0x0058900001037983 */ /* 0x000f680000300800 */
[----:B------:R-:W-:Y:S04]  /*12b20*/  STL.64 [R1+0x5798], R26 ;  /* 0x0057981a01007387 */ /* 0x000fe80000100a00 */
[----:B--2---:R0:W-:Y:S04]  /*12b30*/  STL.64 [R1+0x5790], R24 ;  /* 0x0057901801007387 */ /* 0x0041e80000100a00 */
[----:B-1----:R-:W2:Y:S04]  /*12b40*/  LDL.LU R16, [R1+0x110] ;  /* 0x0001100001107983 */ /* 0x002ea80000300800 */
[----:B------:R-:W2:Y:S04]  /*12b50*/  LDL.LU R17, [R1+0x114] ;  /* 0x0001140001117983 */ /* 0x000ea80000300800 */
[----:B------:R-:W2:Y:S04]  /*12b60*/  LDL.LU R18, [R1+0x118] ;  /* 0x0001180001127983 */ /* 0x000ea80000300800 */
[----:B------:R-:W2:Y:S01]  /*12b70*/  LDL.LU R19, [R1+0x11c] ;  /* 0x00011c0001137983 */ /* 0x000ea20000300800 */
[----:B0-----:R-:W-:Y:S01]  /*12b80*/  IMAD.MOV.U32 R24, RZ, RZ, R4 ;  /* 0x000000ffff187224 */ /* 0x001fe200078e0004 */
[----:B------:R-:W-:Y:S01]  /*12b90*/  MOV R27, R7 ;  /* 0x00000007001b7202 */ /* 0x000fe20000000f00 */
[----:B------:R-:W-:Y:S01]  /*12ba0*/  IMAD.MOV.U32 R26, RZ, RZ, R6 ;  /* 0x000000ffff1a7224 */ /* 0x000fe200078e0006 */
[----:B------:R-:W-:Y:S01]  /*12bb0*/  MOV R25, R5 ;  /* 0x0000000500197202 */ /* 0x000fe20000000f00 */
[----:B--2---:R-:W-:Y:S04]  /*12bc0*/  STL.64 [R1+0x57a8], R18 ;  /* 0x0057a81201007387 */ /* 0x004fe80000100a00 */
[----:B------:R-:W-:Y:S04]  /*12bd0*/  STL.64 [R1+0x57a0], R16 ;  /* 0x0057a01001007387 */ /* 0x000fe80000100a00 */
[----:B------:R-:W2:Y:S04]  /*12be0*/  LDL.LU R4, [R1+0x588c] ;  /* 0x00588c0001047983 */ /* 0x000ea80000300800 */
[----:B------:R-:W5:Y:S04]  /*12bf0*/  LDL.LU R5, [R1+0x5888] ;  /* 0x0058880001057983 */ /* 0x000f680000300800 */
[----:B------:R-:W5:Y:S04]  /*12c00*/  LDL.LU R6, [R1+0x5884] ;  /* 0x0058840001067983 */ /* 0x000f680000300800 */
[----:B------:R-:W5:Y:S04]  /*12c10*/  LDL.LU R7, [R1+0x5880] ;  /* 0x0058800001077983 */ /* 0x000f680000300800 */
[----:B------:R-:W-:Y:S04]  /*12c20*/  STL.64 [R1+0x57b8], R26 ;  /* 0x0057b81a01007387 */ /* 0x000fe80000100a00 */
[----:B------:R0:W-:Y:S04]  /*12c30*/  STL.64 [R1+0x57b0], R24 ;  /* 0x0057b01801007387 */ /* 0x0001e80000100a00 */
[----:B0-----:R-:W5:Y:S04]  /*12c40*/  LDL.LU R24, [R1+0x40] ;  /* 0x0000400001187983 */ /* 0x001f680000300800 */
[----:B------:R-:W5:Y:S01]  /*12c50*/  LDL.LU R25, [R1+0x44] ;  /* 0x0000440001197983 */ /* 0x000f620000300800 */
[----:B----4-:R-:W-:Y:S01]  /*12c60*/  IMAD.MOV.U32 R26, RZ, RZ, R0 ;  /* 0x000000ffff1a7224 */ /* 0x010fe200078e0000 */
[----:B---3--:R-:W-:-:S02]  /*12c70*/  MOV R27, R29 ;  /* 0x0000001d001b7202 */ /* 0x008fc40000000f00 */
[----:B------:R-:W3:Y:S04]  /*12c80*/  LDL.LU R0, [R1+0x587c] ;  /* 0x00587c0001007983 */ /* 0x000ee80000300800 */
[----:B------:R-:W4:Y:S04]  /*12c90*/  LDL.LU R29, [R1+0x5878] ;  /* 0x00587800011d7983 */ /* 0x000f280000300800 */
[----:B------:R2:W-:Y:S02]  /*12ca0*/  STL.64 [R1+0x57d8], R26 ;  /* 0x0057d81a01007387 */ /* 0x0005e40000100a00 */
[----:B--2---:R-:W-:Y:S01]  /*12cb0*/  MOV R27, R4 ;  /* 0x00000004001b7202 */ /* 0x004fe20000000f00 */
[----:B-----5:R-:W-:Y:S01]  /*12cc0*/  IMAD.MOV.U32 R26, RZ, RZ, R5 ;  /* 0x000000ffff1a7224 */ /* 0x020fe200078e0005 */
[----:B------:R0:W-:Y:S04]  /*12cd0*/  STL.64 [R1+0x57d0], R24 ;  /* 0x0057d01801007387 */ /* 0x0001e80000100a00 */
[----:B------:R-:W2:Y:S04]  /*12ce0*/  LDL.LU R16, [R1+0x120] ;  /* 0x0001200001107983 */ /* 0x000ea80000300800 */
[----:B------:R-:W2:Y:S04]  /*12cf0*/  LDL.LU R17, [R1+0x124] ;  /* 0x0001240001117983 */ /* 0x000ea80000300800 */
[----:B------:R-:W5:Y:S01]  /*12d00*/  LDL.LU R18, [R1+0x128] ;  /* 0x0001280001127983 */ /* 0x000f620000300800 */
[----:B0-----:R-:W-:Y:S01]  /*12d10*/  IMAD.MOV.U32 R24, RZ, RZ, R7 ;  /* 0x000000ffff187224 */ /* 0x001fe200078e0007 */
[----:B------:R-:W-:-:S02]  /*12d20*/  MOV R25, R6 ;  /* 0x0000000600197202 */ /* 0x000fc40000000f00 */
[----:B------:R-:W5:Y:S04]  /*12d30*/  LDL.LU R19, [R1+0x12c] ;  /* 0x00012c0001137983 */ /* 0x000f680000300800 */
[----:B------:R-:W2:Y:S04]  /*12d40*/  LDL.LU R7, [R1+0x5874] ;  /* 0x0058740001077983 */ /* 0x000ea80000300800 */
[----:B------:R-:W2:Y:S04]  /*12d50*/  LDL.LU R6, [R1+0x5870] ;  /* 0x0058700001067983 */ /* 0x000ea80000300800 */
[----:B------:R-:W2:Y:S04]  /*12d60*/  LDL.LU R5, [R1+0x586c] ;  /* 0x00586c0001057983 */ /* 0x000ea80000300800 */
[----:B------:R-:W2:Y:S04]  /*12d70*/  LDL.LU R4, [R1+0x5868] ;  /* 0x0058680001047983 */ /* 0x000ea80000300800 */
[----:B------:R-:W-:Y:S04]  /*12d80*/  STL.64 [R1+0x57f8], R26 ;  /* 0x0057f81a01007387 */ /* 0x000fe80000100a00 */
[----:B------:R0:W-:Y:S04]  /*12d90*/  STL.64 [R1+0x57f0], R24 ;  /* 0x0057f01801007387 */ /* 0x0001e80000100a00 */
[----:B0-----:R-:W2:Y:S04]  /*12da0*/  LDL.LU R24, [R1+0x60] ;  /* 0x0000600001187983 */ /* 0x001ea80000300800 */
[----:B------:R-:W2:Y:S01]  /*12db0*/  LDL.LU R25, [R1+0x64] ;  /* 0x0000640001197983 */ /* 0x000ea20000300800 */
[----:B----4-:R-:W-:Y:S01]  /*12dc0*/  IMAD.MOV.U32 R26, RZ, RZ, R29 ;  /* 0x000000ffff1a7224 */ /* 0x010fe200078e001d */
[----:B---3--:R-:W-:-:S02]  /*12dd0*/  MOV R27, R0 ;  /* 0x00000000001b7202 */ /* 0x008fc40000000f00 */
[----:B------:R-:W3:Y:S04]  /*12de0*/  LDL.LU R29, [R1+0x5864] ;  /* 0x00586400011d7983 */ /* 0x000ee80000300800 */
[----:B------:R-:W4:Y:S04]  /*12df0*/  LDL.LU R0, [R1+0x5860] ;  /* 0x0058600001007983 */ /* 0x000f280000300800 */
[----:B------:R-:W-:Y:S04]  /*12e00*/  STL.64 [R1+0x5818], R26 ;  /* 0x0058181a01007387 */ /* 0x000fe80000100a00 */
[----:B--2---:R-:W-:Y:S04]  /*12e10*/  STL.64 [R1+0x5810], R24 ;  /* 0x0058101801007387 */ /* 0x004fe80000100a00 */
[----:B-----5:R-:W-:Y:S04]  /*12e20*/  STL.64 [R1+0x57c8], R18 ;  /* 0x0057c81201007387 */ /* 0x020fe80000100a00 */
[----:B------:R0:W-:Y:S04]  /*12e30*/  STL.64 [R1+0x57c0], R16 ;  /* 0x0057c01001007387 */ /* 0x0001e80000100a00 */
[----:B0-----:R-:W2:Y:S04]  /*12e40*/  LDL.LU R16, [R1+0x130] ;  /* 0x0001300001107983 */ /* 0x001ea80000300800 */
[----:B------:R-:W2:Y:S04]  /*12e50*/  LDL.LU R17, [R1+0x134] ;  /* 0x0001340001117983 */ /* 0x000ea80000300800 */
[----:B------:R-:W5:Y:S04]  /*12e60*/  LDL.LU R18, [R1+0x138] ;  /* 0x0001380001127983 */ /* 0x000f680000300800 */
[----:B------:R-:W5:Y:S01]  /*12e70*/  LDL.LU R19, [R1+0x13c] ;  /* 0x00013c0001137983 */ /* 0x000f620000300800 */
[----:B------:R-:W-:Y:S01]  /*12e80*/  IMAD.MOV.U32 R24, RZ, RZ, R4 ;  /* 0x000000ffff187224 */ /* 0x000fe200078e0004 */
[----:B------:R-:W-:Y:S01]  /*12e90*/  MOV R27, R7 ;  /* 0x00000007001b7202 */ /* 0x000fe20000000f00 */
[----:B------:R-:W-:Y:S01]  /*12ea0*/  IMAD.MOV.U32 R26, RZ, RZ, R6 ;  /* 0x000000ffff1a7224 */ /* 0x000fe200078e0006 */
[----:B------:R-:W2:Y:S01]  /*12eb0*/  LDL.LU R4, [R1+0x585c] ;  /* 0x00585c0001047983 */ /* 0x000ea20000300800 */
[----:B------:R-:W-:-:S03]  /*12ec0*/  MOV R25, R5 ;  /* 0x0000000500197202 */ /* 0x000fc60000000f00 */
[----:B------:R-:W3:Y:S04]  /*12ed0*/  LDL.LU R5, [R1+0x5858] ;  /* 0x0058580001057983 */ /* 0x000ee80000300800 */
[----:B------:R-:W3:Y:S04]  /*12ee0*/  LDL.LU R6, [R1+0x5854] ;  /* 0x0058540001067983 */ /* 0x000ee80000300800 */
[----:B------:R-:W3:Y:S04]  /*12ef0*/  LDL.LU R7, [R1+0x5850] ;  /* 0x0058500001077983 */ /* 0x000ee80000300800 */
[----:B------:R-:W-:Y:S04]  /*12f00*/  STL.64 [R1+0x5838], R26 ;  /* 0x0058381a01007387 */ /* 0x000fe80000100a00 */
[----:B------:R0:W-:Y:S04]  /*12f10*/  STL.64 [R1+0x5830], R24 ;  /* 0x0058301801007387 */ /* 0x0001e80000100a00 */
[----:B0-----:R-:W3:Y:S04]  /*12f20*/  LDL.LU R24, [R1+0x80] ;  /* 0x0000800001187983 */ /* 0x001ee80000300800 */
[----:B------:R-:W3:Y:S04]  /*12f30*/  LDL.LU R25, [R1+0x84] ;  /* 0x0000840001197983 */ /* 0x000ee80000300800 */
[----:B------:R-:W3:Y:S04]  /*12f40*/  LDL.LU R26, [R1+0x88] ;  /* 0x00008800011a7983 */ /* 0x000ee80000300800 */
[----:B------:R-:W3:Y:S04]  /*12f50*/  LDL.LU R20, [R1+0x180] ;  /* 0x0001800001147983 */ /* 0x000ee80000300800 */
[----:B------:R-:W3:Y:S04]  /*12f60*/  LDL.LU R21, [R1+0x184] ;  /* 0x0001840001157983 */ /* 0x000ee80000300800 */
[----:B------:R-:W3:Y:S04]  /*12f70*/  LDL.LU R22, [R1+0x188] ;  /* 0x0001880001167983 */ /* 0x000ee80000300800 */
[----:B------:R-:W3:Y:S04]  /*12f80*/  LDL.LU R23, [R1+0x18c] ;  /* 0x00018c0001177983 */ /* 0x000ee80000300800 */
[----:B-----5:R-:W-:Y:S04]  /*12f90*/  STL.64 [R1+0x57e8], R18 ;  /* 0x0057e81201007387 */ /* 0x020fe80000100a00 */
[----:B--2---:R0:W-:Y:S04]  /*12fa0*/  STL.64 [R1+0x57e0], R16 ;  /* 0x0057e01001007387 */ /* 0x0041e80000100a00 */
[----:B0-----:R-:W2:Y:S04]  /*12fb0*/  LDL.LU R16, [R1+0x140] ;  /* 0x0001400001107983 */ /* 0x001ea80000300800 */
[----:B------:R-:W2:Y:S04]  /*12fc0*/  LDL.LU R17, [R1+0x144] ;  /* 0x0001440001117983 */ /* 0x000ea80000300800 */
[----:B------:R-:W5:Y:S04]  /*12fd0*/  LDL.LU R18, [R1+0x148] ;  /* 0x0001480001127983 */ /* 0x000f680000300800 */
[----:B------:R-:W5:Y:S04]  /*12fe0*/  LDL.LU R19, [R1+0x14c] ;  /* 0x00014c0001137983 */ /* 0x000f680000300800 */
        /* <DEDUP_REMOVED lines=11> */
[----:B------:R-:W5:Y:S01]  /*130a0*/  LDL.LU R19, [R1+0x16c] ;  /* 0x00016c0001137983 */ /* 0x000f620000300800 */
[----:B---3--:R-:W-:Y:S01]  /*130b0*/  HMMA.16816.F32 R4, R4, R8, R20 ;  /* 0x000000080404723c */ /* 0x008fe20000001814 */
[----:B------:R-:W-:-:S02]  /*130c0*/  IMAD.MOV.U32 R27, RZ, RZ, R29 ;  /* 0x000000ffff1b7224 */ /* 0x000fc400078e001d */
[----:B-----5:R-:W-:Y:S04]  /*130d0*/  STL.64 [R1+0x5848], R18 ;  /* 0x0058481201007387 */ /* 0x020fe80000100a00 */
[----:B--2---:R0:W-:Y:S04]  /*130e0*/  STL.64 [R1+0x5840], R16 ;  /* 0x0058401001007387 */ /* 0x0041e80000100a00 */
[----:B0-----:R-:W2:Y:S04]  /*130f0*/  LDL.LU R16, [R1+0x170] ;  /* 0x0001700001107983 */ /* 0x001ea80000300800 */
[----:B------:R-:W2:Y:S04]  /*13100*/  LDL.LU R17, [R1+0x174] ;  /* 0x0001740001117983 */ /* 0x000ea80000300800 */
[----:B------:R-:W2:Y:S04]  /*13110*/  LDL.LU R18, [R1+0x178] ;  /* 0x0001780001127983 */ /* 0x000ea80000300800 */
[----:B------:R-:W2:Y:S04]  /*13120*/  LDL.LU R19, [R1+0x17c] ;  /* 0x00017c0001137983 */ /* 0x000ea80000300800 */
[----:B------:R-:W3:Y:S04]  /*13130*/  LDL.LU R12, [R1+0x100] ;  /* 0x00010000010c7983 */ /* 0x000ee80000300800 */
[----:B------:R-:W3:Y:S04]  /*13140*/  LDL.LU R13, [R1+0x104] ;  /* 0x00010400010d7983 */ /* 0x000ee80000300800 */
[----:B------:R-:W3:Y:S04]  /*13150*/  LDL.LU R14, [R1+0x108] ;  /* 0x00010800010e7983 */ /* 0x000ee80000300800 */
[----:B------:R-:W3:Y:S04]  /*13160*/  LDL.LU R15, [R1+0x10c] ;  /* 0x00010c00010f7983 */ /* 0x000ee80000300800 */
[----:B------:R-:W-:Y:S04]  /*13170*/  STL [R1+0x5684], R11 ;  /* 0x0056840b01007387 */ /* 0x000fe80000100800 */
[----:B------:R-:W-:Y:S04]  /*13180*/  STL [R1+0x5680], R10 ;  /* 0x0056800a01007387 */ /* 0x000fe80000100800 */
[----:B------:R-:W5:Y:S04]  /*13190*/  LDL.LU R20, [R1+0xd0] ;  /* 0x0000d00001147983 */ /* 0x000f680000300800 */
[----:B------:R0:W-:Y:S04]  /*131a0*/  STL.64 [R1+0x180], R4 ;  /* 0x0001800401007387 */ /* 0x0001e80000100a00 */
[----:B------:R1:W-:Y:S04]  /*131b0*/  STL.64 [R1+0x188], R6 ;  /* 0x0001880601007387 */ /* 0x0003e80000100a00 */
[----:B------:R-:W5:Y:S04]  /*131c0*/  LDL.LU R21, [R1+0xd4] ;  /* 0x0000d40001157983 */ /* 0x000f680000300800 */
[----:B------:R-:W5:Y:S04]  /*131d0*/  LDL.LU R22, [R1+0xd8] ;  /* 0x0000d80001167983 */ /* 0x000f680000300800 */
[----:B------:R-:W5:Y:S04]  /*131e0*/  LDL.LU R23, [R1+0xdc] ;  /* 0x0000dc0001177983 */ /* 0x000f680000300800 */
[----:B0-----:R-:W3:Y:S04]  /*131f0*/  LDL.LU R4, [R1+0xc0] ;  /* 0x0000c00001047983 */ /* 0x001ee80000300800 */
[----:B------:R-:W3:Y:S04]  /*13200*/  LDL.LU R5, [R1+0xc4] ;  /* 0x0000c40001057983 */ /* 0x000ee80000300800 */
[----:B-1----:R-:W3:Y:S04]  /*13210*/  LDL.LU R6, [R1+0xc8] ;  /* 0x0000c80001067983 */ /* 0x002ee80000300800 */
[----:B------:R-:W3:Y:S01]  /*13220*/  LDL.LU R7, [R1+0xcc] ;  /* 0x0000cc0001077983 */ /* 0x000ee20000300800 */
[----:B--2---:R-:W-:Y:S03]  /*13230*/  HMMA.16816.F32 R24, R24, R8, R16 ;  /* 0x000000081818723c */ /* 0x004fe60000001810 */
[----:B------:R-:W2:Y:S04]  /*13240*/  LDL.LU.64 R18, [R1+0x5848] ;  /* 0x0058480001127983 */ /* 0x000ea80000300a00 */
[----:B------:R-:W2:-:S12]  /*13250*/  LDL.LU.64 R16, [R1+0x5840] ;  /* 0x0058400001107983 */ /* 0x000e980000300a00 */
[----:B------:R-:W-:Y:S01]  /*13260*/  MOV R11, R26 ;  /* 0x0000001a000b7202 */ /* 0x000fe20000000f00 */
[----:B------:R0:W-:Y:S01]  /*13270*/  STL.64 [R1+0x170], R24 ;  /* 0x0001701801007387 */ /* 0x0001e20000100a00 */
[----:B------:R-:W-:-:S03]  /*13280*/  IMAD.MOV.U32 R10, RZ, RZ, R27 ;  /* 0x000000ffff0a7224 */ /* 0x000fc600078e001b */
[----:B------:R-:W2:Y:S04]  /*13290*/  LDL.LU.64 R26, [R1+0x5838] ;  /* 0x00583800011a7983 */ /* 0x000ea80000300a00 */
[----:B0-----:R-:W2:Y:S04]  /*132a0*/  LDL.LU.64 R24, [R1+0x5830] ;  /* 0x0058300001187983 */ /* 0x001ea80000300a00 */
[----:B------:R-:W-:Y:S04]  /*132b0*/  STL [R1+0x568c], R10 ;  /* 0x00568c0a01007387 */ /* 0x000fe80000100800 */
[----:B------:R-:W-:Y:S01]  /*132c0*/  STL [R1+0x5688], R11 ;  /* 0x0056880b01007387 */ /* 0x000fe20000100800 */
        /* <DEDUP_REMOVED lines=8> */
[----:B------:R-:W2:Y:S04]  /*13350*/  LDL.LU.64 R18, [R1+0x5808] ;  /* 0x0058080001127983 */ /* 0x000ea80000300a00 */
[----:B------:R-:W2:-:S13]  /*13360*/  LDL.LU.64 R16, [R1+0x5800] ;  /* 0x0058000001107983 */ /* 0x000e9a0000300a00 */
        /* <DEDUP_REMOVED lines=34> */
[----:B------:R-:W-:Y:S04]  /*13590*/  STL.64 [R1+0x110], R24 ;  /* 0x0001101801007387 */ /* 0x000fe80000100a00 */
[----:B------:R0:W-:Y:S04]  /*135a0*/  STL.64 [R1+0x118], R26 ;  /* 0x0001181a01007387 */ /* 0x0001e80000100a00 */
[----:B0-----:R-:W2:Y:S04]  /*135b0*/  LDL.LU.64 R26, [R1+0x5778] ;  /* 0x00577800011a7983 */ /* 0x001ea80000300a00 */
[----:B------:R-:W2:Y:S01]  /*135c0*/  LDL.LU.64 R24, [R1+0x5770] ;  /* 0x0057700001187983 */ /* 0x000ea20000300a00 */
[----:B---3--:R-:W-:Y:S03]  /*135d0*/  HMMA.16816.F32 R16, R16, R8, R12 ;  /* 0x000000081010723c */ /* 0x008fe6000000180c */
[----:B------:R-:W2:Y:S04]  /*135e0*/  LDL.LU.64 R14, [R1+0x5768] ;  /* 0x00576800010e7983 */ /* 0x000ea80000300a00 */
[----:B------:R-:W2:-:S12]  /*135f0*/  LDL.LU.64 R12, [R1+0x5760] ;  /* 0x00576000010c7983 */ /* 0x000e980000300a00 */
[----:B------:R-:W-:Y:S04]  /*13600*/  STL.64 [R1+0x100], R16 ;  /* 0x0001001001007387 */ /* 0x000fe80000100a00 */
[----:B------:R0:W-:Y:S04]  /*13610*/  STL.64 [R1+0x108], R18 ;  /* 0x0001081201007387 */ /* 0x0001e80000100a00 */
[----:B0-----:R-:W3:Y:S04]  /*13620*/  LDL.LU.64 R18, [R1+0x5758] ;  /* 0x0057580001127983 */ /* 0x001ee80000300a00 */
[----:B------:R-:W3:Y:S01]  /*13630*/  LDL.LU.64 R16, [R1+0x5750] ;  /* 0x0057500001107983 */ /* 0x000ee20000300a00 */
[----:B--2---:R-:W-:Y:S03]  /*13640*/  HMMA.16816.F32 R12, R12, R8, R24 ;  /* 0x000000080c0c723c */ /* 0x004fe60000001818 */
[----:B------:R-:W2:Y:S04]  /*13650*/  LDL.LU.64 R26, [R1+0x5748] ;  /* 0x00574800011a7983 */ /* 0x000ea80000300a00 */
[----:B------:R-:W2:-:S12]  /*13660*/  LDL.LU.64 R24, [R1+0x5740] ;  /* 0x0057400001187983 */ /* 0x000e980000300a00 */
[----:B------:R-:W-:Y:S04]  /*13670*/  STL.64 [R1+0xf0], R12 ;  /* 0x0000f00c01007387 */ /* 0x000fe80000100a00 */
[----:B------:R0:W-:Y:S04]  /*13680*/  STL.64 [R1+0xf8], R14 ;  /* 0x0000f80e01007387 */ /* 0x0001e80000100a00 */
[----:B0-----:R-:W3:Y:S04]  /*13690*/  LDL.LU.64 R14, [R1+0x5738] ;  /* 0x00573800010e7983 */ /* 0x001ee80000300a00 */
[----:B------:R-:W3:Y:S02]  /*136a0*/  LDL.LU.64 R12, [R1+0x5730] ;  /* 0x00573000010c7983 */ /* 0x000ee40000300a00 */
[----:B---3--:R-:W-:-:S15]  /*136b0*/  HMMA.16816.F32 R16, R12, R8, R16 ;  /* 0x000000080c10723c */ /* 0x008fde0000001810 */
[----:B------:R-:W-:-:S04]  /*136c0*/  NOP ;  /* 0x0000000000007918 */ /* 0x000fc80000000000 */
[----:B------:R-:W-:Y:S01]  /*136d0*/  MOV R10, R18 ;  /* 0x00000012000a7202 */ /* 0x000fe20000000f00 */
[----:B------:R-:W-:Y:S01]  /*136e0*/  IMAD.MOV.U32 R2, RZ, RZ, R19 ;  /* 0x000000ffff027224 */ /* 0x000fe200078e0013 */
[----:B------:R-:W-:Y:S01]  /*136f0*/  MOV R12, R16 ;  /* 0x00000010000c7202 */ /* 0x000fe20000000f00 */
[----:B------:R-:W-:Y:S01]  /*13700*/  IMAD.MOV.U32 R11, RZ, RZ, R17 ;  /* 0x000000ffff0b7224 */ /* 0x000fe200078e0011 */
[----:B------:R-:W5:Y:S04]  /*13710*/  LDL.LU.64 R18, [R1+0x5728] ;  /* 0x0057280001127983 */ /* 0x000f680000300a00 */
[----:B------:R-:W5:Y:S02]  /*13720*/  LDL.LU.64 R16, [R1+0x5720] ;  /* 0x0057200001107983 */ /* 0x000f640000300a00 */
[----:B-----5:R-:W-:-:S15]  /*13730*/  HMMA.16816.F32 R20, R16, R8, R20 ;  /* 0x000000081014723c */ /* 0x020fde0000001814 */
[----:B------:R-:W-:-:S04]  /*13740*/  NOP ;  /* 0x0000000000007918 */ /* 0x000fc80000000000 */
[----:B------:R-:W-:Y:S01]  /*13750*/  MOV R14, R22 ;  /* 0x00000016000e7202 */ /* 0x000fe20000000f00 */
[----:B------:R-:W-:Y:S01]  /*13760*/  IMAD.MOV.U32 R13, RZ, RZ, R23 ;  /* 0x000000ffff0d7224 */ /* 0x000fe200078e0017 */
[----:B------:R-:W-:Y:S01]  /*13770*/  MOV R16, R20 ;  /* 0x0000001400107202 */ /* 0x000fe20000000f00 */
[----:B------:R-:W-:Y:S01]  /*13780*/  IMAD.MOV.U32 R15, RZ, RZ, R21 ;  /* 0x000000ffff0f7224 */ /* 0x000fe200078e0015 */
[----:B------:R-:W3:Y:S04]  /*13790*/  LDL.LU.64 R22, [R1+0x5718] ;  /* 0x0057180001167983 */ /* 0x000ee80000300a00 */
[----:B------:R-:W3:Y:S02]  /*137a0*/  LDL.LU.64 R20, [R1+0x5710] ;  /* 0x0057100001147983 */ /* 0x000ee40000300a00 */
[----:B---3--:R-:W-:Y:S02]  /*137b0*/  HMMA.16816.F32 R20, R20, R8, R4 ;  /* 0x000000081414723c */ /* 0x008fe40000001804 */
[----:B------:R-:W2:Y:S04]  /*137c0*/  LDL.LU.64 R6, [R1+0x5708] ;  /* 0x0057080001067983 */ /* 0x000ea80000300a00 */
[----:B------:R-:W2:-:S13]  /*137d0*/  LDL.LU.64 R4, [R1+0x5700] ;  /* 0x0057000001047983 */ /* 0x000e9a0000300a00 */
[----:B------:R-:W-:Y:S01]  /*137e0*/  MOV R29, R23 ;  /* 0x00000017001d7202 */ /* 0x000fe20000000f00 */
[----:B------:R-:W-:Y:S04]  /*137f0*/  STL.64 [R1+0xc0], R20 ;  /* 0x0000c01401007387 */ /* 0x000fe80000100a00 */
[----:B------:R-:W-:Y:S04]  /*13800*/  STL [R1+0xc8], R22 ;  /* 0x0000c81601007387 */ /* 0x000fe80000100800 */
[----:B------:R-:W-:Y:S01]  /*13810*/  STL [R1+0x56a0], R29 ;  /* 0x0056a01d01007387 */ /* 0x000fe20000100800 */
[----:B--2---:R-:W-:-:S15]  /*13820*/  HMMA.16816.F32 R4, R24, R8, R4 ;  /* 0x000000081804723c */ /* 0x004fde0000001804 */
[----:B------:R-:W-:-:S04]  /*13830*/  NOP ;  /* 0x0000000000007918 */ /* 0x000fc80000000000 */
[----:B------:R0:W-:Y:S04]  /*13840*/  STL.64 [R1+0x54e0], R6 ;  /* 0x0054e00601007387 */ /* 0x0001e80000100a00 */
[----:B------:R1:W-:Y:S01]  /*13850*/  STL.64 [R1+0x54d8], R4 ;  /* 0x0054d80401007387 */ /* 0x0003e20000100a00 */
[----:B0-----:R-:W-:Y:S01]  /*13860*/  IMAD.MOV.U32 R6, RZ, RZ, R14 ;  /* 0x000000ffff067224 */ /* 0x001fe200078e000e */
[----:B------:R-:W-:Y:S01]  /*13870*/  MOV R7, R13 ;  /* 0x0000000d00077202 */ /* 0x000fe20000000f00 */
[----:B-1----:R-:W-:Y:S01]  /*13880*/  IMAD.MOV.U32 R4, RZ, RZ, R16 ;  /* 0x000000ffff047224 */ /* 0x002fe200078e0010 */
[----:B------:R-:W-:-:S03]  /*13890*/  MOV R5, R15 ;  /* 0x0000000f00057202 */ /* 0x000fc60000000f00 */
[----:B------:R0:W-:Y:S04]  /*138a0*/  STL.64 [R1+0x54f0], R6 ;  /* 0x0054f00601007387 */ /* 0x0001e80000100a00 */
[----:B------:R1:W-:Y:S01]  /*138b0*/  STL.64 [R1+0x54e8], R4 ;  /* 0x0054e80401007387 */ /* 0x0003e20000100a00 */
[----:B0-----:R-:W-:Y:S01]  /*138c0*/  IMAD.MOV.U32 R6, RZ, RZ, R10 ;  /* 0x000000ffff067224 */ /* 0x001fe200078e000a */
[----:B------:R-:W-:Y:S01]  /*138d0*/  MOV R7, R2 ;  /* 0x0000000200077202 */ /* 0x000fe20000000f00 */
[----:B-1----:R-:W-:Y:S01]  /*138e0*/  IMAD.MOV.U32 R4, RZ, RZ, R12 ;  /* 0x000000ffff047224 */ /* 0x002fe200078e000c */
[----:B------:R-:W-:-:S03]  /*138f0*/  MOV R5, R11 ;  /* 0x0000000b00057202 */ /* 0x000fc60000000f00 */
[----:B------:R-:W-:Y:S04]  /*13900*/  STL.64 [R1+0x5500], R6 ;  /* 0x0055000601007387 */ /* 0x000fe80000100a00 */
[----:B------:R-:W-:Y:S04]  /*13910*/  STL.64 [R1+0x54f8], R4 ;  /* 0x0054f80401007387 */ /* 0x000fe80000100a00 */
[----:B----4-:R-:W0:Y:S04]  /*13920*/  LDSM.16.MT88.4 R4, [R0+UR5+0x6080] ;  /* 0x006080050004783b */ /* 0x010e280008004200 */
[----:B------:R-:W-:Y:S01]  /*13930*/  LDSM.16.MT88.4 R12, [R0+UR5+0x6000] ;  /* 0x00600005000c783b */ /* 0x000fe20008004200 */
[----:B0-----:R-:W-:Y:S01]  /*13940*/  IMAD.MOV.U32 R21, RZ, RZ, R4 ;  /* 0x000000ffff157224 */ /* 0x001fe200078e0004 */
[----:B------:R-:W-:Y:S01]  /*13950*/  MOV R20, R5 ;  /* 0x0000000500147202 */ /* 0x000fe20000000f00 */
[----:B------:R-:W-:Y:S01]  /*13960*/  IMAD.MOV.U32 R19, RZ, RZ, R6 ;  /* 0x000000ffff137224 */ /* 0x000fe200078e0006 */
[----:B------:R-:W-:-:S02]  /*13970*/  MOV R18, R7 ;  /* 0x0000000700127202 */ /* 0x000fc40000000f00 */
[----:B------:R-:W0:Y:S02]  /*13980*/  LDSM.16.MT88.4 R4, [R0+UR5+0x6100] ;  /* 0x006100050004783b */ /* 0x000e240008004200 */
[----:B0-----:R-:W-:Y:S01]  /*13990*/  IMAD.MOV.U32 R25, RZ, RZ, R4 ;  /* 0x000000ffff197224 */ /* 0x001fe200078e0004 */
[----:B------:R-:W-:Y:S01]  /*139a0*/  MOV R24, R5 ;  /* 0x0000000500187202 */ /* 0x000fe20000000f00 */
[----:B------:R-:W-:Y:S01]  /*139b0*/  IMAD.MOV.U32 R23, RZ, RZ, R6 ;  /* 0x000000ffff177224 */ /* 0x000fe200078e0006 */
[----:B------:R-:W-:Y:S02]  /*139c0*/  MOV R22, R7 ;  /* 0x0000000700167202 */ /* 0x000fe40000000f00 */
[----:B------:R-:W0:Y:S01]  /*139d0*/  LDSM.16.MT88.4 R4, [R0+UR5+0x6180] ;  /* 0x006180050004783b */ /* 0x000e220008004200 */
[----:B------:R-:W-:Y:S01]  /*139e0*/  MOV R8, R15 ;  /* 0x0000000f00087202 */ /* 0x000fe20000000f00 */
[----:B------:R-:W-:Y:S01]  /*139f0*/  IMAD.MOV.U32 R9, RZ, RZ, R14 ;  /* 0x000000ffff097224 */ /* 0x000fe200078e000e */
[----:B------:R-:W-:Y:S01]  /*13a00*/  MOV R16, R13 ;  /* 0x0000000d00107202 */ /* 0x000fe20000000f00 */
[----:B------:R-:W-:-:S02]  /*13a10*/  IMAD.MOV.U32 R17, RZ, RZ, R12 ;  /* 0x000000ffff117224 */ /* 0x000fc400078e000c */
[----:B0-----:R-:W-:Y:S01]  /*13a20*/  IMAD.MOV.U32 R10, RZ, RZ, R4 ;  /* 0x000000ffff0a7224 */ /* 0x001fe200078e0004 */
[----:B------:R-:W-:Y:S01]  /*13a30*/  MOV R11, R5 ;  /* 0x00000005000b7202 */ /* 0x000fe20000000f00 */
[----:B------:R-:W-:Y:S01]  /*13a40*/  IMAD.MOV.U32 R27, RZ, RZ, R6 ;  /* 0x000000ffff1b7224 */ /* 0x000fe200078e0006 */
[----:B------:R-:W-:Y:S02]  /*13a50*/  MOV R26, R7 ;  /* 0x00000007001a7202 */ /* 0x000fe40000000f00 */
[----:B------:R-:W0:Y:S04]  /*13a60*/  LDSM.16.MT88.4 R4, [R3+UR5+0x6000] ;  /* 0x006000050304783b */ /* 0x000e280008004200 */
[----:B------:R-:W-:Y:S04]  /*13a70*/  STL [R1+0x56b0], R8 ;  /* 0x0056b00801007387 */ /* 0x000fe80000100800 */
[----:B------:R0:W-:Y:S04]  /*13a80*/  STL [R1+0x56ac], R9 ;  /* 0x0056ac0901007387 */ /* 0x0001e80000100800 */
[----:B------:R1:W-:Y:S04]  /*13a90*/  STL [R1+0x56a8], R16 ;  /* 0x0056a81001007387 */ /* 0x0003e80000100800 */
[----:B------:R2:W-:Y:S01]  /*13aa0*/  STL [R1+0x56a4], R17 ;  /* 0x0056a41101007387 */ /* 0x0005e20000100800 */
[----:B0-----:R-:W-:Y:S01]  /*13ab0*/  IMAD.MOV.U32 R9, RZ, RZ, R4 ;  /* 0x000000ffff097224 */ /* 0x001fe200078e0004 */
[----:B-1----:R-:W-:Y:S01]  /*13ac0*/  MOV R16, R5 ;  /* 0x0000000500107202 */ /* 0x002fe20000000f00 */
[----:B--2---:R-:W-:Y:S01]  /*13ad0*/  IMAD.MOV.U32 R17, RZ, RZ, R6 ;  /* 0x000000ffff117224 */ /* 0x004fe200078e0006 */
[----:B------:R-:W-:-:S02]  /*13ae0*/  MOV R29, R7 ;  /* 0x00000007001d7202 */ /* 0x000fc40000000f00 */
        /* <DEDUP_REMOVED lines=19> */
[----:B------:R-:W-:Y:S01]  /*13c20*/  STL [R1+0x56e8], R26 ;  /* 0x0056e81a01007387 */ /* 0x000fe20000100800 */
[----:B0-----:R-:W-:Y:S01]  /*13c30*/  IMAD.MOV.U32 R15, RZ, RZ, R4 ;  /* 0x000000ffff0f7224 */ /* 0x001fe200078e0004 */
[----:B------:R-:W-:Y:S01]  /*13c40*/  MOV R14, R5 ;  /* 0x00000005000e7202 */ /* 0x000fe20000000f00 */
[----:B------:R-:W-:Y:S01]  /*13c50*/  IMAD.MOV.U32 R13, RZ, RZ, R6 ;  /* 0x000000ffff0d7224 */ /* 0x000fe200078e0006 */
[----:B------:R-:W-:Y:S02]  /*13c60*/  MOV R12, R7 ;  /* 0x00000007000c7202 */ /* 0x000fe40000000f00 */
[----:B------:R-:W0:Y:S04]  /*13c70*/  LDSM.16.MT88.4 R4, [R28+UR5+0x6000] ;  /* 0x006000051c04783b */ /* 0x000e280008004200 */
[----:B------:R-:W-:Y:S04]  /*13c80*/  STL [R1+0x56e4], R27 ;  /* 0x0056e41b01007387 */ /* 0x000fe80000100800 */
[----:B------:R-:W-:Y:S04]  /*13c90*/  STL [R1+0x56e0], R11 ;  /* 0x0056e00b01007387 */ /* 0x000fe80000100800 */
[----:B------:R0:W-:Y:S04]  /*13ca0*/  STL [R1+0x56dc], R10 ;  /* 0x0056dc0a01007387 */ /* 0x0001e80000100800 */
[----:B------:R1:W-:Y:S01]  /*13cb0*/  STL [R1+0x56d8], R0 ;  /* 0x0056d80001007387 */ /* 0x0003e20000100800 */
[----:B0-----:R-:W-:Y:S01]  /*13cc0*/  IMAD.MOV.U32 R10, RZ, RZ, R4 ;  /* 0x000000ffff0a7224 */ /* 0x001fe200078e0004 */
[----:B-1----:R-:W-:Y:S01]  /*13cd0*/  MOV R0, R5 ;  /* 0x0000000500007202 */ /* 0x002fe20000000f00 */
[----:B------:R-:W-:Y:S01]  /*13ce0*/  IMAD.MOV.U32 R2, RZ, RZ, R6 ;  /* 0x000000ffff027224 */ /* 0x000fe200078e0006 */
[----:B------:R-:W-:-:S02]  /*13cf0*/  MOV R22, R7 ;  /* 0x0000000700167202 */ /* 0x000fc40000000f00 */
[----:B------:R-:W0:Y:S04]  /*13d00*/  LDSM.16.MT88.4 R4, [R28+UR5+0x6080] ;  /* 0x006080051c04783b */ /* 0x000e280008004200 */
[----:B------:R-:W-:Y:S04]  /*13d10*/  STL [R1+0x56f8], R29 ;  /* 0x0056f81d01007387 */ /* 0x000fe80000100800 */
[----:B------:R-:W-:Y:S04]  /*13d20*/  STL [R1+0x56f4], R17 ;  /* 0x0056f41101007387 */ /* 0x000fe80000100800 */
[----:B------:R-:W-:Y:S04]  /*13d30*/  STL [R1+0x56f0], R16 ;  /* 0x0056f01001007387 */ /* 0x000fe80000100800 */
[----:B------:R0:W-:Y:S02]  /*13d40*/  STL [R1+0x56ec], R9 ;  /* 0x0056ec0901007387 */ /* 0x0001e40000100800 */
[----:B0-----:R-:W-:Y:S01]  /*13d50*/  IMAD.MOV.U32 R9, RZ, RZ, R4 ;  /* 0x000000ffff097224 */ /* 0x001fe200078e0004 */
[----:B------:R-:W-:Y:S01]  /*13d60*/  MOV R26, R5 ;  /* 0x00000005001a7202 */ /* 0x000fe20000000f00 */
[----:B------:R-:W-:Y:S01]  /*13d70*/  IMAD.MOV.U32 R27, RZ, RZ, R6 ;  /* 0x000000ffff1b7224 */ /* 0x000fe200078e0006 */
[----:B------:R-:W-:-:S02]  /*13d80*/  MOV R11, R7 ;  /* 0x00000007000b7202 */ /* 0x000fc40000000f00 */
[----:B------:R-:W0:Y:S04]  /*13d90*/  LDSM.16.MT88.4 R4, [R28+UR5+0x6100] ;  /* 0x006100051c04783b */ /* 0x000e280008004200 */
[----:B------:R0:W-:Y:S02]  /*13da0*/  STL [R1+0x56fc], R19 ;  /* 0x0056fc1301007387 */ /* 0x0001e40000100800 */
[----:B0-----:R-:W-:Y:S01]  /*13db0*/  IMAD.MOV.U32 R19, RZ, RZ, R4 ;  /* 0x000000ffff137224 */ /* 0x001fe200078e0004 */
[----:B------:R-:W-:Y:S01]  /*13dc0*/  MOV R29, R5 ;  /* 0x00000005001d7202 */ /* 0x000fe20000000f00 */
[----:B------:R-:W-:Y:S01]  /*13dd0*/  IMAD.MOV.U32 R17, RZ, RZ, R6 ;  /* 0x000000ffff117224 */ /* 0x000fe200078e0006 */
[----:B------:R-:W-:Y:S02]  /*13de0*/  MOV R16, R7 ;  /* 0x0000000700107202 */ /* 0x000fe40000000f00 */
[----:B------:R-:W0:Y:S04]  /*13df0*/  LDSM.16.MT88.4 R4, [R28+UR5+0x6180] ;  /* 0x006180051c04783b */ /* 0x000e280008004200 */
[----:B0-----:R0:W-:Y:S04]  /*13e00*/  STL.64 [R1+0x5520], R6 ;  /* 0x0055200601007387 */ /* 0x0011e80000100a00 */
[----:B------:R1:W-:Y:S01]  /*13e10*/  STL.64 [R1+0x5518], R4 ;  /* 0x0055180401007387 */ /* 0x0003e20000100a00 */
[----:B0-----:R-:W-:Y:S01]  /*13e20*/  IMAD.MOV.U32 R6, RZ, RZ, R17 ;  /* 0x000000ffff067224 */ /* 0x001fe200078e0011 */
[----:B------:R-:W-:Y:S01]  /*13e30*/  MOV R7, R16 ;  /* 0x0000001000077202 */ /* 0x000fe20000000f00 */
[----:B-1----:R-:W-:Y:S01]  /*13e40*/  IMAD.MOV.U32 R4, RZ, RZ, R19 ;  /* 0x000000ffff047224 */ /* 0x002fe200078e0013 */
[----:B------:R-:W-:Y:S01]  /*13e50*/  MOV R5, R29 ;  /* 0x0000001d00057202 */ /* 0x000fe20000000f00 */
[----:B------:R-:W2:Y:S04]  /*13e60*/  LDL.LU R19, [R1+0x56fc] ;  /* 0x0056fc0001137983 */ /* 0x000ea80000300800 */
[----:B------:R-:W3:Y:S04]  /*13e70*/  LDL.LU R29, [R1+0x56f8] ;  /* 0x0056f800011d7983 */ /* 0x000ee80000300800 */
[----:B------:R-:W4:Y:S04]  /*13e80*/  LDL.LU R17, [R1+0x56f4] ;  /* 0x0056f40001117983 */ /* 0x000f280000300800 */
[----:B------:R-:W5:Y:S04]  /*13e90*/  LDL.LU R16, [R1+0x56f0] ;  /* 0x0056f00001107983 */ /* 0x000f680000300800 */
[----:B------:R0:W-:Y:S04]  /*13ea0*/  STL.64 [R1+0x5540], R6 ;  /* 0x0055400601007387 */ /* 0x0001e80000100a00 */
[----:B------:R1:W-:Y:S01]  /*13eb0*/  STL.64 [R1+0x5538], R4 ;  /* 0x0055380401007387 */ /* 0x0003e20000100a00 */
[----:B0-----:R-:W-:Y:S01]  /*13ec0*/  IMAD.MOV.U32 R6, RZ, RZ, R27 ;  /* 0x000000ffff067224 */ /* 0x001fe200078e001b */
[----:B------:R-:W-:Y:S01]  /*13ed0*/  MOV R7, R11 ;  /* 0x0000000b00077202 */ /* 0x000fe20000000f00 */
[----:B-1----:R-:W-:Y:S01]  /*13ee0*/  IMAD.MOV.U32 R4, RZ, RZ, R9 ;  /* 0x000000ffff047224 */ /* 0x002fe200078e0009 */
[----:B------:R-:W-:Y:S01]  /*13ef0*/  MOV R5, R26 ;  /* 0x0000001a00057202 */ /* 0x000fe20000000f00 */
[----:B------:R-:W2:Y:S04]  /*13f00*/  LDL.LU R9, [R1+0x56ec] ;  /* 0x0056ec0001097983 */ /* 0x000ea80000300800 */
[----:B------:R-:W2:Y:S04]  /*13f10*/  LDL.LU R26, [R1+0x56e8] ;  /* 0x0056e800011a7983 */ /* 0x000ea80000300800 */
[----:B------:R-:W2:Y:S04]  /*13f20*/  LDL.LU R27, [R1+0x56e4] ;  /* 0x0056e400011b7983 */ /* 0x000ea80000300800 */
[----:B------:R-:W2:Y:S04]  /*13f30*/  LDL.LU R11, [R1+0x56e0] ;  /* 0x0056e000010b7983 */ /* 0x000ea80000300800 */
[----:B------:R0:W-:Y:S04]  /*13f40*/  STL.64 [R1+0x5560], R6 ;  /* 0x0055600601007387 */ /* 0x0001e80000100a00 */
[----:B------:R1:W-:Y:S01]  /*13f50*/  STL.64 [R1+0x5558], R4 ;  /* 0x0055580401007387 */ /* 0x0003e20000100a00 */
[----:B0-----:R-:W-:-:S02]  /*13f60*/  IMAD.MOV.U32 R6, RZ, RZ, R2 ;  /* 0x000000ffff067224 */ /* 0x001fc400078e0002 */
[----:B-1----:R-:W-:Y:S01]  /*13f70*/  IMAD.MOV.U32 R4, RZ, RZ, R10 ;  /* 0x000000ffff047224 */ /* 0x002fe200078e000a */
[----:B------:R-:W-:Y:S01]  /*13f80*/  MOV R5, R0 ;  /* 0x0000000000057202 */ /* 0x000fe20000000f00 */
[----:B------:R-:W2:Y:S04]  /*13f90*/  LDL.LU R10, [R1+0x56dc] ;  /* 0x0056dc00010a7983 */ /* 0x000ea80000300800 */
[----:B------:R-:W2:Y:S04]  /*13fa0*/  LDL.LU R0, [R1+0x56d8] ;  /* 0x0056d80001007983 */ /* 0x000ea80000300800 */
[----:B------:R-:W2:Y:S01]  /*13fb0*/  LDL.LU R2, [R1+0x56d4] ;  /* 0x0056d40001027983 */ /* 0x000ea20000300800 */
[----:B------:R-:W-:-:S03]  /*13fc0*/  MOV R7, R22 ;  /* 0x0000001600077202 */ /* 0x000fc60000000f00 */
[----:B------:R-:W3:Y:S04]  /*13fd0*/  LDL.LU R22, [R1+0x56d0] ;  /* 0x0056d00001167983 */ /* 0x000ee80000300800 */
        /* <DEDUP_REMOVED lines=8> */
[----:B--2---:R-:W0:Y:S04]  /*14060*/  LDSM.16.MT88.4 R12, [R2+UR5+0x6000] ;  /* 0x00600005020c783b */ /* 0x004e280008004200 */
[----:B0-----:R-:W-:Y:S04]  /*14070*/  STL.64 [R1+0x5510], R14 ;  /* 0x0055100e01007387 */ /* 0x001fe80000100a00 */
[----:B------:R0:W-:Y:S04]  /*14080*/  STL.64 [R1+0x5508], R12 ;  /* 0x0055080c01007387 */ /* 0x0001e80000100a00 */
[----:B0-----:R-:W2:Y:S04]  /*14090*/  LDL.LU R12, [R1+0xf0] ;  /* 0x0000f000010c7983 */ /* 0x001ea80000300800 */
[----:B------:R-:W2:Y:S04]  /*140a0*/  LDL.LU R13, [R1+0xf4] ;  /* 0x0000f400010d7983 */ /* 0x000ea80000300800 */
[----:B------:R-:W2:Y:S04]  /*140b0*/  LDL.LU R14, [R1+0xf8] ;  /* 0x0000f800010e7983 */ /* 0x000ea80000300800 */
[----:B------:R-:W2:Y:S01]  /*140c0*/  LDL.LU R15, [R1+0xfc] ;  /* 0x0000fc00010f7983 */ /* 0x000ea20000300800 */
[----:B------:R-:W-:Y:S01]  /*140d0*/  IMAD.MOV.U32 R4, RZ, RZ, R23 ;  /* 0x000000ffff047224 */ /* 0x000fe200078e0017 */
[----:B------:R-:W-:Y:S01]  /*140e0*/  MOV R7, R18 ;  /* 0x0000001200077202 */ /* 0x000fe20000000f00 */
[----:B------:R-:W-:Y:S01]  /*140f0*/  IMAD.MOV.U32 R6, RZ, RZ, R25 ;  /* 0x000000ffff067224 */ /* 0x000fe200078e0019 */
[----:B------:R-:W3:Y:S01]  /*14100*/  LDL.LU R23, [R1+0x56cc] ;  /* 0x0056cc0001177983 */ /* 0x000ee20000300800 */
[----:B------:R-:W-:-:S03]  /*14110*/  MOV R5, R24 ;  /* 0x0000001800057202 */ /* 0x000fc60000000f00 */
[----:B------:R-:W3:Y:S04]  /*14120*/  LDL.LU R24, [R1+0x56c8] ;  /* 0x0056c80001187983 */ /* 0x000ee80000300800 */
[----:B------:R-:W3:Y:S04]  /*14130*/  LDL.LU R25, [R1+0x56c4] ;  /* 0x0056c40001197983 */ /* 0x000ee80000300800 */
[----:B------:R-:W3:Y:S04]  /*14140*/  LDL.LU R18, [R1+0x56c0] ;  /* 0x0056c00001127983 */ /* 0x000ee80000300800 */
[----:B------:R-:W-:Y:S04]  /*14150*/  STL.64 [R1+0x55c0], R6 ;  /* 0x0055c00601007387 */ /* 0x000fe80000100a00 */
[----:B------:R-:W-:Y:S04]  /*14160*/  STL.64 [R1+0x55b8], R4 ;  /* 0x0055b80401007387 */ /* 0x000fe80000100a00 */
[----:B--2---:R-:W-:Y:S04]  /*14170*/  STL.64 [R1+0x5530], R14 ;  /* 0x0055300e01007387 */ /* 0x004fe80000100a00 */
        /* <DEDUP_REMOVED lines=22> */
[----:B---3--:R-:W-:Y:S01]  /*142e0*/  MOV R7, R29 ;  /* 0x0000001d00077202 */ /* 0x008fe20000000f00 */
[----:B----4-:R-:W-:Y:S01]  /*142f0*/  IMAD.MOV.U32 R6, RZ, RZ, R17 ;  /* 0x000000ffff067224 */ /* 0x010fe200078e0011 */
[----:B------:R-:W3:Y:S01]  /*14300*/  LDL.LU R9, [R1+0x56ac] ;  /* 0x0056ac0001097983 */ /* 0x000ee20000300800 */
[----:B-----5:R-:W-:-:S03]  /*14310*/  MOV R5, R16 ;  /* 0x0000001000057202 */ /* 0x020fc60000000f00 */
[----:B------:R-:W4:Y:S04]  /*14320*/  LDL.LU R16, [R1+0x56a8] ;  /* 0x0056a80001107983 */ /* 0x000f280000300800 */
[----:B------:R-:W5:Y:S04]  /*14330*/  LDL.LU R17, [R1+0x56a4] ;  /* 0x0056a40001117983 */ /* 0x000f680000300800 */
        /* <DEDUP_REMOVED lines=12> */
[----:B------:R-:W-:Y:S01]  /*14400*/  MOV R5, R11 ;  /* 0x0000000b00057202 */ /* 0x000fe20000000f00 */
[----:B------:R-:W3:Y:S04]  /*14410*/  LDL.LU R10, [R1+0x569c] ;  /* 0x00569c00010a7983 */ /* 0x000ee80000300800 */
        /* <DEDUP_REMOVED lines=9> */
[----:B------:R-:W-:Y:S04]  /*144b0*/  LDSM.16.MT88.4 R24, [R2+UR5+0x6180] ;  /* 0x006180050218783b */ /* 0x000fe80008004200 */
[----:B--2---:R-:W-:Y:S04]  /*144c0*/  STL.64 [R1+0x5590], R14 ;  /* 0x0055900e01007387 */ /* 0x004fe80000100a00 */
[----:B------:R0:W-:Y:S04]  /*144d0*/  STL.64 [R1+0x5588], R12 ;  /* 0x0055880c01007387 */ /* 0x0001e80000100a00 */
[----:B0-----:R-:W2:Y:S04]  /*144e0*/  LDL.LU R12, [R1+0x130] ;  /* 0x00013000010c7983 */ /* 0x001ea80000300800 */
[----:B------:R-:W2:Y:S01]  /*144f0*/  LDL.LU R13, [R1+0x134] ;  /* 0x00013400010d7983 */ /* 0x000ea20000300800 */
[----:B------:R-:W-:Y:S01]  /*14500*/  IMAD.MOV.U32 R6, RZ, RZ, R19 ;  /* 0x000000ffff067224 */ /* 0x000fe200078e0013 */
[----:B------:R-:W-:Y:S01]  /*14510*/  MOV R7, R18 ;  /* 0x0000001200077202 */ /* 0x000fe20000000f00 */
[----:B------:R-:W-:Y:S01]  /*14520*/  IMAD.MOV.U32 R4, RZ, RZ, R21 ;  /* 0x000000ffff047224 */ /* 0x000fe200078e0015 */
[----:B------:R-:W-:Y:S01]  /*14530*/  MOV R5, R20 ;  /* 0x0000001400057202 */ /* 0x000fe20000000f00 */
[----:B---3--:R-:W-:Y:S01]  /*14540*/  IMAD.MOV.U32 R14, RZ, RZ, R11 ;  /* 0x000000ffff0e7224 */ /* 0x008fe200078e000b */
[----:B------:R-:W-:Y:S01]  /*14550*/  MOV R15, R10 ;  /* 0x0000000a000f7202 */ /* 0x000fe20000000f00 */
[----:B------:R-:W3:Y:S04]  /*14560*/  LDL.LU R11, [R1+0x5694] ;  /* 0x00569400010b7983 */ /* 0x000ee80000300800 */
[----:B------:R-:W3:Y:S04]  /*14570*/  LDL.LU R10, [R1+0x5690] ;  /* 0x00569000010a7983 */ /* 0x000ee80000300800 */
[----:B------:R-:W-:Y:S04]  /*14580*/  STL.64 [R1+0x5660], R6 ;  /* 0x0056600601007387 */ /* 0x000fe80000100a00 */
[----:B------:R-:W-:Y:S04]  /*14590*/  STL.64 [R1+0x5658], R4 ;  /* 0x0056580401007387 */ /* 0x000fe80000100a00 */
[----:B------:R-:W-:Y:S04]  /*145a0*/  STL.64 [R1+0x55b0], R14 ;  /* 0x0055b00e01007387 */ /* 0x000fe80000100a00 */
[----:B------:R-:W-:Y:S04]  /*145b0*/  LDSM.16.MT88.4 R20, [R2+UR5+0x6100] ;  /* 0x006100050214783b */ /* 0x000fe80008004200 */
[----:B--2---:R0:W-:Y:S04]  /*145c0*/  STL.64 [R1+0x55a8], R12 ;  /* 0x0055a80c01007387 */ /* 0x0041e80000100a00 */
[----:B0-----:R-:W2:Y:S04]  /*145d0*/  LDL.LU R12, [R1+0x140] ;  /* 0x00014000010c7983 */ /* 0x001ea80000300800 */
[----:B------:R-:W2:Y:S04]  /*145e0*/  LDL.LU R13, [R1+0x144] ;  /* 0x00014400010d7983 */ /* 0x000ea80000300800 */
[----:B------:R-:W2:Y:S04]  /*145f0*/  LDL.LU R14, [R1+0x148] ;  /* 0x00014800010e7983 */ /* 0x000ea80000300800 */
[----:B------:R-:W2:Y:S04]  /*14600*/  LDL.LU R15, [R1+0x14c] ;  /* 0x00014c00010f7983 */ /* 0x000ea80000300800 */
[----:B--2---:R-:W-:Y:S04]  /*14610*/  STL.64 [R1+0x55d0], R14 ;  /* 0x0055d00e01007387 */ /* 0x004fe80000100a00 */
[----:B------:R0:W-:Y:S04]  /*14620*/  STL.64 [R1+0x55c8], R12 ;  /* 0x0055c80c01007387 */ /* 0x0001e80000100a00 */
[----:B0-----:R-:W2:Y:S04]  /*14630*/  LDL.LU R12, [R1+0x150] ;  /* 0x00015000010c7983 */ /* 0x001ea80000300800 */
[----:B------:R-:W2:Y:S01]  /*14640*/  LDL.LU R13, [R1+0x154] ;  /* 0x00015400010d7983 */ /* 0x000ea20000300800 */
[----:B---3--:R-:W-:Y:S01]  /*14650*/  IMAD.MOV.U32 R14, RZ, RZ, R10 ;  /* 0x000000ffff0e7224 */ /* 0x008fe200078e000a */
[----:B------:R-:W-:-:S02]  /*14660*/  MOV R15, R11 ;  /* 0x0000000b000f7202 */ /* 0x000fc40000000f00 */
[----:B------:R-:W3:Y:S04]  /*14670*/  LDL.LU R10, [R1+0x568c] ;  /* 0x00568c00010a7983 */ /* 0x000ee80000300800 */
[----:B------:R-:W3:Y:S04]  /*14680*/  LDL.LU R11, [R1+0x5688] ;  /* 0x00568800010b7983 */ /* 0x000ee80000300800 */
[----:B------:R-:W-:Y:S04]  /*14690*/  STL.64 [R1+0x55f0], R14 ;  /* 0x0055f00e01007387 */ /* 0x000fe80000100a00 */
        /* <DEDUP_REMOVED lines=29> */
[----:B0-----:R-:W3:Y:S04]  /*14870*/  LDL.LU R12, [R1+0x1a0] ;  /* 0x0001a000010c7983 */ /* 0x001ee80000300800 */
[----:B------:R-:W3:Y:S04]  /*14880*/  LDL.LU R13, [R1+0x1a4] ;  /* 0x0001a400010d7983 */ /* 0x000ee80000300800 */
[----:B------:R-:W3:Y:S04]  /*14890*/  LDL.LU R14, [R1+0x1a8] ;  /* 0x0001a800010e7983 */ /* 0x000ee80000300800 */
[----:B------:R-:W3:Y:S01]  /*148a0*/  LDL.LU R15, [R1+0x1ac] ;  /* 0x0001ac00010f7983 */ /* 0x000ee20000300800 */
[----:B-----5:R-:W-:Y:S01]  /*148b0*/  IMAD.MOV.U32 R4, RZ, RZ, R17 ;  /* 0x000000ffff047224 */ /* 0x020fe200078e0011 */
[----:B----4-:R-:W-:Y:S01]  /*148c0*/  MOV R5, R16 ;  /* 0x0000001000057202 */ /* 0x010fe20000000f00 */
[----:B------:R-:W-:Y:S01]  /*148d0*/  IMAD.MOV.U32 R6, RZ, RZ, R9 ;  /* 0x000000ffff067224 */ /* 0x000fe200078e0009 */
[----:B------:R-:W-:Y:S01]  /*148e0*/  MOV R7, R8 ;  /* 0x0000000800077202 */ /* 0x000fe20000000f00 */
[----:B------:R-:W0:Y:S06]  /*148f0*/  LDSM.16.MT88.4 R16, [R2+UR5+0x6080] ;  /* 0x006080050210783b */ /* 0x000e2c0008004200 */
[----:B---3--:R-:W-:Y:S01]  /*14900*/  HMMA.16816.F32 R4, R4, R10, R12 ;  /* 0x0000000a0404723c */ /* 0x008fe2000000180c */
[----:B------:R-:W2:Y:S04]  /*14910*/  LDL.LU.64 R14, [R1+0x5670] ;  /* 0x00567000010e7983 */ /* 0x000ea80000300a00 */
[----:B------:R-:W2:-:S14]  /*14920*/  LDL.LU.64 R12, [R1+0x5668] ;  /* 0x00566800010c7983 */ /* 0x000e9c0000300a00 */
[----:B------:R-:W-:Y:S04]  /*14930*/  STL.64 [R1+0x1a0], R4 ;  /* 0x0001a00401007387 */ /* 0x000fe80000100a00 */
[----:B------:R1:W-:Y:S04]  /*14940*/  STL.64 [R1+0x1a8], R6 ;  /* 0x0001a80601007387 */ /* 0x0003e80000100a00 */
[----:B-1----:R-:W2:Y:S04]  /*14950*/  LDL.LU.64 R6, [R1+0x5660] ;  /* 0x0056600001067983 */ /* 0x002ea80000300a00 */
[----:B------:R-:W2:Y:S02]  /*14960*/  LDL.LU.64 R4, [R1+0x5658] ;  /* 0x0056580001047983 */ /* 0x000ea40000300a00 */
[----:B--2---:R-:W-:Y:S02]  /*14970*/  HMMA.16816.F32 R4, R4, R10, R12 ;  /* 0x0000000a0404723c */ /* 0x004fe4000000180c */
[----:B------:R-:W2:Y:S04]  /*14980*/  LDL.LU.64 R14, [R1+0x5650] ;  /* 0x00565000010e7983 */ /* 0x000ea80000300a00 */
[----:B------:R-:W2:-:S13]  /*14990*/  LDL.LU.64 R12, [R1+0x5648] ;  /* 0x00564800010c7983 */ /* 0x000e9a0000300a00 */
        /* <DEDUP_REMOVED lines=75> */
[----:B------:R-:W0:Y:S04]  /*14e50*/  LDL.LU.64 R6, [R1+0x54f0] ;  /* 0x0054f00001067983 */ /* 0x000e280000300a00 */
[----:B------:R-:W0:-:S13]  /*14e60*/  LDL.LU.64 R4, [R1+0x54e8] ;  /* 0x0054e80001047983 */ /* 0x000e1a0000300a00 */
[----:B------:R-:W-:Y:S04]  /*14e70*/  STL.64 [R1+0xe0], R12 ;  /* 0x0000e00c01007387 */ /* 0x000fe80000100a00 */
[----:B------:R1:W-:Y:S04]  /*14e80*/  STL.64 [R1+0xe8], R14 ;  /* 0x0000e80e01007387 */ /* 0x0003e80000100a00 */
[----:B-1----:R-:W2:Y:S01]  /*14e90*/  LDL R15, [R1+0x1b0] ;  /* 0x0001b000010f7983 */ /* 0x002ea20000100800 */
[----:B0-----:R-:W-:Y:S03]  /*14ea0*/  HMMA.16816.F32 R16, R16, R10, R4 ;  /* 0x0000000a1010723c */ /* 0x001fe60000001804 */
[----:B------:R-:W3:Y:S04]  /*14eb0*/  LDL.LU.64 R6, [R1+0x54e0] ;  /* 0x0054e00001067983 */ /* 0x000ee80000300a00 */
[----:B------:R-:W3:-:S12]  /*14ec0*/  LDL.LU.64 R4, [R1+0x54d8] ;  /* 0x0054d80001047983 */ /* 0x000ed80000300a00 */
[----:B------:R0:W-:Y:S04]  /*14ed0*/  STL.64 [R1+0xd0], R16 ;  /* 0x0000d01001007387 */ /* 0x0001e80000100a00 */
[----:B------:R1:W-:Y:S04]  /*14ee0*/  STL.64 [R1+0xd8], R18 ;  /* 0x0000d81201007387 */ /* 0x0003e80000100a00 */
[----:B0-----:R-:W4:Y:S04]  /*14ef0*/  LDL.LU R16, [R1+0xc0] ;  /* 0x0000c00001107983 */ /* 0x001f280000300800 */
[----:B------:R-:W4:Y:S04]  /*14f00*/  LDL.LU R17, [R1+0xc4] ;  /* 0x0000c40001117983 */ /* 0x000f280000300800 */
[----:B-1----:R-:W4:Y:S01]  /*14f10*/  LDL.LU R18, [R1+0xc8] ;  /* 0x0000c80001127983 */ /* 0x002f220000300800 */
[----:B------:R-:W-:-:S07]  /*14f20*/  IMAD.MOV.U32 R19, RZ, RZ, R29 ;  /* 0x000000ffff137224 */ /* 0x000fce00078e001d */
[-C--:B----4-:R-:W-:Y:S01]  /*14f30*/  HMMA.16816.F32 R20, R20, R10.reuse, R16 ;  /* 0x0000000a1414723c */ /* 0x090fe20000001810 */
[----:B------:R-:W0:Y:S07]  /*14f40*/  LDSM.16.MT88.4 R16, [R0+UR5+0x8000] ;  /* 0x008000050010783b */ /* 0x000e2e0008004200 */
[----:B---3--:R-:W-:Y:S01]  /*14f50*/  HMMA.16816.F32 R8, R24, R10, R4 ;  /* 0x0000000a1808723c */ /* 0x008fe20000001804 */
[----:B--2---:R-:W1:Y:S04]  /*14f60*/  LDSM.16.M88.4 R4, [R15+UR5+0x40080] ;  /* 0x040080050f04783b */ /* 0x004e680008000200 */
[----:B------:R-:W-:Y:S06]  /*14f70*/  LDSM.16.MT88.4 R12, [R0+UR5+0x8180] ;  /* 0x00818005000c783b */ /* 0x000fec0008004200 */
[----:B------:R-:W-:Y:S01]  /*14f80*/  MOV R29, R23 ;  /* 0x00000017001d7202 */ /* 0x000fe20000000f00 */
[----:B------:R-:W-:Y:S04]  /*14f90*/  STL.64 [R1+0xc0], R20 ;  /* 0x0000c01401007387 */ /* 0x000fe80000100a00 */
[----:B------:R-:W-:Y:S04]  /*14fa0*/  STL [R1+0xc8], R22 ;  /* 0x0000c81601007387 */ /* 0x000fe80000100800 */
[----:B------:R-:W-:Y:S04]  /*14fb0*/  STL [R1+0x5468], R29 ;  /* 0x0054681d01007387 */ /* 0x000fe80000100800 */
[----:B------:R-:W-:Y:S04]  /*14fc0*/  STL.64 [R1+0x5320], R10 ;  /* 0x0053200a01007387 */ /* 0x000fe80000100a00 */
[----:B------:R-:W-:Y:S04]  /*14fd0*/  STL.64 [R1+0x5318], R8 ;  /* 0x0053180801007387 */ /* 0x000fe80000100a00 */
[----:B------:R-:W2:Y:S01]  /*14fe0*/  LDSM.16.MT88.4 R8, [R0+UR5+0x8080] ;  /* 0x008080050008783b */ /* 0x000ea20008004200 */
[----:B0-----:R-:W-:Y:S01]  /*14ff0*/  IMAD.MOV.U32 R27, RZ, RZ, R16 ;  /* 0x000000ffff1b7224 */ /* 0x001fe200078e0010 */
[----:B------:R-:W-:Y:S01]  /*15000*/  MOV R26, R17 ;  /* 0x00000011001a7202 */ /* 0x000fe20000000f00 */
[----:B------:R-:W-:Y:S01]  /*15010*/  IMAD.MOV.U32 R25, RZ, RZ, R18 ;  /* 0x000000ffff197224 */ /* 0x000fe200078e0012 */
[----:B------:R-:W-:Y:S01]  /*15020*/  MOV R24, R19 ;  /* 0x0000001300187202 */ /* 0x000fe20000000f00 */
[----:B------:R-:W-:Y:S04]  /*15030*/  LDSM.16.MT88.4 R20, [R2+UR5+0x8100] ;  /* 0x008100050214783b */ /* 0x000fe80008004200 */
[----:B-1----:R-:W-:Y:S04]  /*15040*/  STL [R1+0x5294], R6 ;  /* 0x0052940601007387 */ /* 0x002fe80000100800 */
[----:B------:R0:W-:Y:S01]  /*15050*/  STL [R1+0x5290], R7 ;  /* 0x0052900701007387 */ /* 0x0001e20000100800 */
[----:B--2---:R-:W-:Y:S01]  /*15060*/  IMAD.MOV.U32 R17, RZ, RZ, R8 ;  /* 0x000000ffff117224 */ /* 0x004fe200078e0008 */
[----:B------:R-:W-:Y:S01]  /*15070*/  MOV R16, R9 ;  /* 0x0000000900107202 */ /* 0x000fe20000000f00 */
[----:B0-----:R-:W-:Y:S01]  /*15080*/  IMAD.MOV.U32 R7, RZ, RZ, R10 ;  /* 0x000000ffff077224 */ /* 0x001fe200078e000a */
[----:B------:R-:W-:-:S02]  /*15090*/  MOV R6, R11 ;  /* 0x0000000b00067202 */ /* 0x000fc40000000f00 */
[----:B------:R-:W0:Y:S01]  /*150a0*/  LDSM.16.MT88.4 R8, [R0+UR5+0x8100] ;  /* 0x008100050008783b */ /* 0x000e220008004200 */
[----:B------:R-:W-:-:S03]  /*150b0*/  IMAD.MOV.U32 R29, RZ, RZ, R15 ;  /* 0x000000ffff1d7224 */ /* 0x000fc600078e000f */
[----:B0-----:R-:W-:Y:S04]  /*150c0*/  STL [R1+0x5478], R8 ;  /* 0x0054780801007387 */ /* 0x001fe80000100800 */
[----:B------:R-:W-:Y:S04]  /*150d0*/  STL [R1+0x5474], R9 ;  /* 0x0054740901007387 */ /* 0x000fe80000100800 */
[----:B------:R-:W-:Y:S04]  /*150e0*/  STL [R1+0x5470], R10 ;  /* 0x0054700a01007387 */ /* 0x000fe80000100800 */
[----:B------:R-:W-:Y:S04]  /*150f0*/  STL [R1+0x546c], R11 ;  /* 0x00546c0b01007387 */ /* 0x000fe80000100800 */
[----:B------:R-:W-:Y:S04]  /*15100*/  STL.64 [R1+0x80], R12 ;  /* 0x0000800c01007387 */ /* 0x000fe80000100a00 */
[----:B------:R-:W-:Y:S04]  /*15110*/  STL [R1+0x88], R14 ;  /* 0x0000880e01007387 */ /* 0x000fe80000100800 */
[----:B------:R-:W0:Y:S04]  /*15120*/  LDSM.16.MT88.4 R12, [R3+UR5+0x8000] ;  /* 0x00800005030c783b */ /* 0x000e280008004200 */
[----:B------:R-:W-:Y:S01]  /*15130*/  STL [R1+0x5480], R29 ;  /* 0x0054801d01007387 */ /* 0x000fe20000100800 */
[----:B0-----:R-:W-:Y:S01]  /*15140*/  MOV R8, R12 ;  /* 0x0000000c00087202 */ /* 0x001fe20000000f00 */
[----:B------:R-:W-:Y:S01]  /*15150*/  IMAD.MOV.U32 R9, RZ, RZ, R13 ;  /* 0x000000ffff097224 */ /* 0x000fe200078e000d */
[----:B------:R-:W-:Y:S01]  /*15160*/  MOV R10, R14 ;  /* 0x0000000e000a7202 */ /* 0x000fe20000000f00 */
[----:B------:R-:W-:-:S02]  /*15170*/  IMAD.MOV.U32 R11, RZ, RZ, R15 ;  /* 0x000000ffff0b7224 */ /* 0x000fc400078e000f */
[----:B------:R-:W0:Y:S04]  /*15180*/  LDSM.16.MT88.4 R12, [R3+UR5+0x8080] ;  /* 0x00808005030c783b */ /* 0x000e280008004200 */
[----:B------:R1:W-:Y:S04]  /*15190*/  STL [R1+0x547c], R0 ;  /* 0x00547c0001007387 */ /* 0x0003e80000100800 */
[----:B------:R-:W-:Y:S04]  /*151a0*/  STL [R1+0x5490], R11 ;  /* 0x0054900b01007387 */ /* 0x000fe80000100800 */
[----:B------:R-:W-:Y:S04]  /*151b0*/  STL [R1+0x548c], R10 ;  /* 0x00548c0a01007387 */ /* 0x000fe80000100800 */
[----:B------:R-:W-:Y:S04]  /*151c0*/  STL [R1+0x5488], R9 ;  /* 0x0054880901007387 */ /* 0x000fe80000100800 */
[----:B------:R-:W-:Y:S01]  /*151d0*/  STL [R1+0x5484], R8 ;  /* 0x0054840801007387 */ /* 0x000fe20000100800 */
[----:B0-----:R-:W-:-:S03]  /*151e0*/  MOV R29, R14 ;  /* 0x0000000e001d7202 */ /* 0x001fc60000000f00 */
[----:B------:R-:W-:Y:S01]  /*151f0*/  STL.64 [R1+0x60], R12 ;  /* 0x0000600c01007387 */ /* 0x000fe20000100a00 */
[----:B-1----:R-:W-:-:S03]  /*15200*/  IMAD.MOV.U32 R0, RZ, RZ, R15 ;  /* 0x000000ffff007224 */ /* 0x002fc600078e000f */
[----:B------:R-:W0:Y:S04]  /*15210*/  LDSM.16.MT88.4 R12, [R3+UR5+0x8100] ;  /* 0x00810005030c783b */ /* 0x000e280008004200 */
[----:B------:R-:W-:Y:S01]  /*15220*/  STL [R1+0x5498], R0 ;  /* 0x0054980001007387 */ /* 0x000fe20000100800 */
[----:B0-----:R-:W-:Y:S01]  /*15230*/  MOV R11, R12 ;  /* 0x0000000c000b7202 */ /* 0x001fe20000000f00 */
[----:B------:R-:W-:Y:S01]  /*15240*/  IMAD.MOV.U32 R10, RZ, RZ, R13 ;  /* 0x000000ffff0a7224 */ /* 0x000fe200078e000d */
[----:B------:R-:W-:Y:S01]  /*15250*/  MOV R9, R14 ;  /* 0x0000000e00097202 */ /* 0x000fe20000000f00 */
[----:B------:R-:W-:Y:S02]  /*15260*/  IMAD.MOV.U32 R8, RZ, RZ, R15 ;  /* 0x000000ffff087224 */ /* 0x000fe400078e000f */
        /* <DEDUP_REMOVED lines=17> */
[----:B------:R2:W-:Y:S04]  /*15380*/  STL [R1+0x54ac], R3 ;  /* 0x0054ac0301007387 */ /* 0x0005e80000100800 */
[----:B------:R-:W-:Y:S04]  /*15390*/  STL [R1+0x54c4], R11 ;  /* 0x0054c40b01007387 */ /* 0x000fe80000100800 */
[----:B------:R-:W-:Y:S04]  /*153a0*/  STL [R1+0x54c0], R10 ;  /* 0x0054c00a01007387 */ /* 0x000fe80000100800 */
[----:B------:R-:W-:Y:S04]  /*153b0*/  STL [R1+0x54bc], R9 ;  /* 0x0054bc0901007387 */ /* 0x000fe80000100800 */
[----:B------:R-:W-:Y:S01]  /*153c0*/  STL [R1+0x54b8], R8 ;  /* 0x0054b80801007387 */ /* 0x000fe20000100800 */
[----:B0-----:R-:W-:Y:S01]  /*153d0*/  MOV R29, R13 ;  /* 0x0000000d001d7202 */ /* 0x001fe20000000f00 */
[----:B-1----:R-:W-:-:S02]  /*153e0*/  IMAD.MOV.U32 R0, RZ, RZ, R14 ;  /* 0x000000ffff007224 */ /* 0x002fc400078e000e */
[----:B------:R-:W-:Y:S01]  /*153f0*/  STL [R1+0x20], R12 ;  /* 0x0000200c01007387 */ /* 0x000fe20000100800 */
[----:B--2---:R-:W-:-:S03]  /*15400*/  MOV R3, R15 ;  /* 0x0000000f00037202 */ /* 0x004fc60000000f00 */
[----:B------:R-:W0:Y:S02]  /*15410*/  LDSM.16.MT88.4 R12, [R28+UR5+0x8100] ;  /* 0x008100051c0c783b */ /* 0x000e240008004200 */
[----:B0-----:R-:W-:Y:S01]  /*15420*/  IMAD.MOV.U32 R11, RZ, RZ, R12 ;  /* 0x000000ffff0b7224 */ /* 0x001fe200078e000c */
[----:B------:R-:W-:Y:S01]  /*15430*/  MOV R10, R13 ;  /* 0x0000000d000a7202 */ /* 0x000fe20000000f00 */
[----:B------:R-:W-:Y:S01]  /*15440*/  IMAD.MOV.U32 R9, RZ, RZ, R14 ;  /* 0x000000ffff097224 */ /* 0x000fe200078e000e */
[----:B------:R-:W-:Y:S02]  /*15450*/  MOV R8, R15 ;  /* 0x0000000f00087202 */ /* 0x000fe40000000f00 */
[----:B------:R-:W0:Y:S04]  /*15460*/  LDSM.16.MT88.4 R12, [R28+UR5+0x8180] ;  /* 0x008180051c0c783b */ /* 0x000e280008004200 */
[----:B------:R0:W-:Y:S04]  /*15470*/  STL [R1+0x54d0], R3 ;  /* 0x0054d00301007387 */ /* 0x0001e80000100800 */
[----:B------:R1:W-:Y:S04]  /*15480*/  STL [R1+0x54cc], R0 ;  /* 0x0054cc0001007387 */ /* 0x0003e80000100800 */
[----:B------:R2:W-:Y:S01]  /*15490*/  STL [R1+0x54c8], R29 ;  /* 0x0054c81d01007387 */ /* 0x0005e20000100800 */
[----:B0-----:R-:W-:Y:S01]  /*154a0*/  IMAD.MOV.U32 R3, RZ, RZ, R13 ;  /* 0x000000ffff037224 */ /* 0x001fe200078e000d */
[----:B-1----:R-:W-:-:S02]  /*154b0*/  MOV R0, R14 ;  /* 0x0000000e00007202 */ /* 0x002fc40000000f00 */
[----:B------:R-:W-:Y:S01]  /*154c0*/  STL [R1], R12 ;  /* 0x0000000c01007387 */ /* 0x000fe20000100800 */
[----:B--2---:R-:W-:-:S03]  /*154d0*/  IMAD.MOV.U32 R29, RZ, RZ, R15 ;  /* 0x000000ffff1d7224 */ /* 0x004fc600078e000f */
[----:B------:R-:W0:Y:S04]  /*154e0*/  LDSM.16.MT88.4 R12, [R2+UR5+0x8000] ;  /* 0x00800005020c783b */ /* 0x000e280008004200 */
[----:B0-----:R-:W-:Y:S04]  /*154f0*/  STL.64 [R1+0x5350], R14 ;  /* 0x0053500e01007387 */ /* 0x001fe80000100a00 */
[----:B------:R0:W-:Y:S02]  /*15500*/  STL.64 [R1+0x5348], R12 ;  /* 0x0053480c01007387 */ /* 0x0001e40000100a00 */
[----:B0-----:R-:W-:Y:S01]  /*15510*/  MOV R12, R17 ;  /* 0x00000011000c7202 */ /* 0x001fe20000000f00 */
[----:B------:R-:W-:-:S02]  /*15520*/  IMAD.MOV.U32 R13, RZ, RZ, R16 ;  /* 0x000000ffff0d7224 */ /* 0x000fc400078e0010 */
        /* <DEDUP_REMOVED lines=9> */
[----:B0-----:R-:W-:Y:S01]  /*155c0*/  MOV R22, R25 ;  /* 0x0000001900167202 */ /* 0x001fe20000000f00 */
[----:B------:R-:W-:Y:S01]  /*155d0*/  IMAD.MOV.U32 R23, RZ, RZ, R24 ;  /* 0x000000ffff177224 */ /* 0x000fe200078e0018 */
[----:B-1----:R-:W-:Y:S01]  /*155e0*/  MOV R20, R27 ;  /* 0x0000001b00147202 */ /* 0x002fe20000000f00 */
[----:B------:R-:W-:-:S02]  /*155f0*/  IMAD.MOV.U32 R21, RZ, RZ, R26 ;  /* 0x000000ffff157224 */ /* 0x000fc400078e001a */
[----:B------:R-:W0:Y:S04]  /*15600*/  LDSM.16.MT88.4 R24, [R2+UR5+0x8180] ;  /* 0x008180050218783b */ /* 0x000e280008004200 */
[----:B0-----:R-:W-:Y:S04]  /*15610*/  STL.64 [R1+0x5360], R26 ;  /* 0x0053601a01007387 */ /* 0x001fe80000100a00 */
[----:B------:R0:W-:Y:S04]  /*15620*/  STL.64 [R1+0x5358], R24 ;  /* 0x0053581801007387 */ /* 0x0001e80000100a00 */
[----:B0-----:R-:W3:Y:S04]  /*15630*/  LDL.LU R24, [R1+0x1a0] ;  /* 0x0001a00001187983 */ /* 0x001ee80000300800 */
[----:B------:R-:W3:Y:S04]  /*15640*/  LDL.LU R25, [R1+0x1a4] ;  /* 0x0001a40001197983 */ /* 0x000ee80000300800 */
[----:B------:R-:W3:Y:S04]  /*15650*/  LDL.LU R26, [R1+0x1a8] ;  /* 0x0001a800011a7983 */ /* 0x000ee80000300800 */
[----:B------:R-:W3:Y:S01]  /*15660*/  LDL.LU R27, [R1+0x1ac] ;  /* 0x0001ac00011b7983 */ /* 0x000ee20000300800 */
[----:B------:R-:W-:Y:S01]  /*15670*/  MOV R14, R7 ;  /* 0x00000007000e7202 */ /* 0x000fe20000000f00 */
[----:B------:R-:W-:-:S02]  /*15680*/  IMAD.MOV.U32 R15, RZ, RZ, R6 ;  /* 0x000000ffff0f7224 */ /* 0x000fc400078e0006 */
        /* <DEDUP_REMOVED lines=11> */
[----:B------:R-:W-:Y:S01]  /*15740*/  MOV R6, R14 ;  /* 0x0000000e00067202 */ /* 0x000fe20000000f00 */
[----:B------:R-:W-:Y:S01]  /*15750*/  IMAD.MOV.U32 R7, RZ, RZ, R15 ;  /* 0x000000ffff077224 */ /* 0x000fe200078e000f */
[----:B------:R-:W-:Y:S01]  /*15760*/  MOV R15, R29 ;  /* 0x0000001d000f7202 */ /* 0x000fe20000000f00 */
[----:B------:R-:W-:Y:S01]  /*15770*/  IMAD.MOV.U32 R14, RZ, RZ, R0 ;  /* 0x000000ffff0e7224 */ /* 0x000fe200078e0000 */
[----:B---3--:R-:W-:Y:S04]  /*15780*/  STL.64 [R1+0x5370], R18 ;  /* 0x0053701201007387 */ /* 0x008fe80000100a00 */
[----:B--2---:R1:W-:Y:S04]  /*15790*/  STL.64 [R1+0x5368], R16 ;  /* 0x0053681001007387 */ /* 0x0043e80000100a00 */
[----:B0-----:R-:W2:Y:S01]  /*157a0*/  LDL.LU R12, [R1] ;  /* 0x00000000010c7983 */ /* 0x001ea20000300800 */
[----:B------:R-:W-:-:S03]  /*157b0*/  MOV R13, R3 ;  /* 0x00000003000d7202 */ /* 0x000fc60000000f00 */
        /* <DEDUP_REMOVED lines=9> */
[----:B-1----:R-:W-:Y:S01]  /*15850*/  IMAD.MOV.U32 R16, RZ, RZ, R11 ;  /* 0x000000ffff107224 */ /* 0x002fe200078e000b */
[----:B------:R-:W-:Y:S01]  /*15860*/  MOV R19, R8 ;  /* 0x0000000800137202 */ /* 0x000fe20000000f00 */
[----:B------:R-:W-:Y:S01]  /*15870*/  IMAD.MOV.U32 R18, RZ, RZ, R9 ;  /* 0x000000ffff127224 */ /* 0x000fe200078e0009 */
[----:B------:R-:W-:Y:S01]  /*15880*/  MOV R17, R10 ;  /* 0x0000000a00117202 */ /* 0x000fe20000000f00 */
        /* <DEDUP_REMOVED lines=9> */
[----:B----4-:R-:W-:Y:S01]  /*15920*/  MOV R26, R0 ;  /* 0x00000000001a7202 */ /* 0x010fe20000000f00 */
[----:B---3--:R-:W-:-:S02]  /*15930*/  IMAD.MOV.U32 R27, RZ, RZ, R3 ;  /* 0x000000ffff1b7224 */ /* 0x008fc400078e0003 */
[----:B-----5:R-:W-:Y:S02]  /*15940*/  IMAD.MOV.U32 R25, RZ, RZ, R29 ;  /* 0x000000ffff197224 */ /* 0x020fe400078e001d */
        /* <DEDUP_REMOVED lines=9> */
[----:B0-----:R-:W-:Y:S01]  /*159e0*/  MOV R24, R8 ;  /* 0x0000000800187202 */ /* 0x001fe20000000f00 */
[----:B------:R-:W-:Y:S01]  /*159f0*/  IMAD.MOV.U32 R27, RZ, RZ, R11 ;  /* 0x000000ffff1b7224 */ /* 0x000fe200078e000b */
[----:B------:R-:W-:Y:S01]  /*15a00*/  MOV R26, R10 ;  /* 0x0000000a001a7202 */ /* 0x000fe20000000f00 */
[----:B------:R-:W-:Y:S01]  /*15a10*/  IMAD.MOV.U32 R25, RZ, RZ, R9 ;  /* 0x000000ffff197224 */ /* 0x000fe200078e0009 */
        /* <DEDUP_REMOVED lines=10> */
[----:B----4-:R-:W-:Y:S01]  /*15ac0*/  MOV R26, R0 ;  /* 0x00000000001a7202 */ /* 0x010fe20000000f00 */
[----:B---3--:R-:W-:-:S02]  /*15ad0*/  IMAD.MOV.U32 R27, RZ, RZ, R29 ;  /* 0x000000ffff1b7224 */ /* 0x008fc400078e001d */
[----:B------:R-:W3:Y:S04]  /*15ae0*/  LDL.LU R0, [R1+0x5498] ;  /* 0x0054980001007983 */ /* 0x000ee80000300800 */
[----:B------:R-:W4:Y:S04]  /*15af0*/  LDL.LU R29, [R1+0x5494] ;  /* 0x00549400011d7983 */ /* 0x000f280000300800 */
[----:B------:R2:W-:Y:S02]  /*15b00*/  STL.64 [R1+0x53f0], R26 ;  /* 0x0053f01a01007387 */ /* 0x0005e40000100a00 */
[----:B--2---:R-:W-:Y:S01]  /*15b10*/  IMAD.MOV.U32 R27, RZ, RZ, R8 ;  /* 0x000000ffff1b7224 */ /* 0x004fe200078e0008 */
[----:B-----5:R-:W-:Y:S01]  /*15b20*/  MOV R26, R9 ;  /* 0x00000009001a7202 */ /* 0x020fe20000000f00 */
[----:B------:R0:W-:Y:S04]  /*15b30*/  STL.64 [R1+0x53e8], R24 ;  /* 0x0053e81801007387 */ /* 0x0001e80000100a00 */
[----:B------:R-:W2:Y:S04]  /*15b40*/  LDL.LU R16, [R1+0x120] ;  /* 0x0001200001107983 */ /* 0x000ea80000300800 */
[----:B------:R-:W2:Y:S04]  /*15b50*/  LDL.LU R17, [R1+0x124] ;  /* 0x0001240001117983 */ /* 0x000ea80000300800 */
[----:B------:R-:W5:Y:S01]  /*15b60*/  LDL.LU R18, [R1+0x128] ;  /* 0x0001280001127983 */ /* 0x000f620000300800 */
[----:B0-----:R-:W-:Y:S01]  /*15b70*/  MOV R24, R11 ;  /* 0x0000000b00187202 */ /* 0x001fe20000000f00 */
[----:B------:R-:W-:-:S02]  /*15b80*/  IMAD.MOV.U32 R25, RZ, RZ, R10 ;  /* 0x000000ffff197224 */ /* 0x000fc400078e000a */
        /* <DEDUP_REMOVED lines=9> */
[----:B----4-:R-:W-:Y:S01]  /*15c20*/  MOV R26, R29 ;  /* 0x0000001d001a7202 */ /* 0x010fe20000000f00 */
[----:B---3--:R-:W-:-:S02]  /*15c30*/  IMAD.MOV.U32 R27, RZ, RZ, R0 ;  /* 0x000000ffff1b7224 */ /* 0x008fc400078e0000 */
        /* <DEDUP_REMOVED lines=10> */
[----:B------:R-:W-:Y:S01]  /*15ce0*/  MOV R24, R8 ;  /* 0x0000000800187202 */ /* 0x000fe20000000f00 */
[----:B------:R-:W-:Y:S01]  /*15cf0*/  IMAD.MOV.U32 R27, RZ, RZ, R11 ;  /* 0x000000ffff1b7224 */ /* 0x000fe200078e000b */
[----:B------:R-:W-:Y:S01]  /*15d00*/  MOV R26, R10 ;  /* 0x0000000a001a7202 */ /* 0x000fe20000000f00 */
[----:B------:R-:W2:Y:S01]  /*15d10*/  LDL.LU R8, [R1+0x5478] ;  /* 0x0054780001087983 */ /* 0x000ea20000300800 */
[----:B------:R-:W-:-:S03]  /*15d20*/  IMAD.MOV.U32 R25, RZ, RZ, R9 ;  /* 0x000000ffff197224 */ /* 0x000fc600078e0009 */
[----:B------:R-:W4:Y:S04]  /*15d30*/  LDL.LU R9, [R1+0x5474] ;  /* 0x0054740001097983 */ /* 0x000f280000300800 */
[----:B------:R-:W4:Y:S04]  /*15d40*/  LDL.LU R10, [R1+0x5470] ;  /* 0x00547000010a7983 */ /* 0x000f280000300800 */
[----:B------:R-:W4:Y:S04]  /*15d50*/  LDL.LU R11, [R1+0x546c] ;  /* 0x00546c00010b7983 */ /* 0x000f280000300800 */
[----:B------:R3:W-:Y:S04]  /*15d60*/  STL.64 [R1+0x5450], R26 ;  /* 0x0054501a01007387 */ /* 0x0007e80000100a00 */
[----:B------:R0:W-:Y:S01]  /*15d70*/  STL.64 [R1+0x5448], R24 ;  /* 0x0054481801007387 */ /* 0x0001e20000100a00 */
[----:B---3--:R-:W-:-:S03]  /*15d80*/  MOV R27, R29 ;  /* 0x0000001d001b7202 */ /* 0x008fc60000000f00 */
[----:B0-----:R-:W3:Y:S04]  /*15d90*/  LDL.LU R24, [R1+0x80] ;  /* 0x0000800001187983 */ /* 0x001ee80000300800 */
[----:B------:R-:W3:Y:S04]  /*15da0*/  LDL.LU R25, [R1+0x84] ;  /* 0x0000840001197983 */ /* 0x000ee80000300800 */
[----:B------:R-:W3:Y:S04]  /*15db0*/  LDL.LU R26, [R1+0x88] ;  /* 0x00008800011a7983 */ /* 0x000ee80000300800 */
[----:B------:R-:W3:Y:S04]  /*15dc0*/  LDL.LU R29, [R1+0x5468] ;  /* 0x00546800011d7983 */ /* 0x000ee80000300800 */
[----:B------:R-:W4:Y:S04]  /*15dd0*/  LDL.LU R20, [R1+0x180] ;  /* 0x0001800001147983 */ /* 0x000f280000300800 */
[----:B------:R-:W4:Y:S04]  /*15de0*/  LDL.LU R21, [R1+0x184] ;  /* 0x0001840001157983 */ /* 0x000f280000300800 */
[----:B------:R-:W4:Y:S04]  /*15df0*/  LDL.LU R22, [R1+0x188] ;  /* 0x0001880001167983 */ /* 0x000f280000300800 */
[----:B------:R-:W4:Y:S04]  /*15e00*/  LDL.LU R23, [R1+0x18c] ;  /* 0x00018c0001177983 */ /* 0x000f280000300800 */
        /* <DEDUP_REMOVED lines=18> */
[-C--:B----4-:R-:W-:Y:S03]  /*15f30*/  HMMA.16816.F32 R8, R8, R4.reuse, R20 ;  /* 0x000000040808723c */ /* 0x090fe60000001814 */
[----:B-----5:R-:W-:Y:S04]  /*15f40*/  STL.64 [R1+0x5460], R18 ;  /* 0x0054601201007387 */ /* 0x020fe80000100a00 */
[----:B--2---:R0:W-:Y:S04]  /*15f50*/  STL.64 [R1+0x5458], R16 ;  /* 0x0054581001007387 */ /* 0x0041e80000100a00 */
[----:B0-----:R-:W3:Y:S04]  /*15f60*/  LDL.LU R16, [R1+0x170] ;  /* 0x0001700001107983 */ /* 0x001ee80000300800 */
[----:B------:R-:W3:Y:S04]  /*15f70*/  LDL.LU R17, [R1+0x174] ;  /* 0x0001740001117983 */ /* 0x000ee80000300800 */
[----:B------:R-:W3:Y:S04]  /*15f80*/  LDL.LU R18, [R1+0x178] ;  /* 0x0001780001127983 */ /* 0x000ee80000300800 */
[----:B------:R-:W3:Y:S04]  /*15f90*/  LDL.LU R19, [R1+0x17c] ;  /* 0x00017c0001137983 */ /* 0x000ee80000300800 */
[----:B------:R-:W2:Y:S04]  /*15fa0*/  LDL.LU R12, [R1+0x100] ;  /* 0x00010000010c7983 */ /* 0x000ea80000300800 */
[----:B------:R-:W2:Y:S04]  /*15fb0*/  LDL.LU R13, [R1+0x104] ;  /* 0x00010400010d7983 */ /* 0x000ea80000300800 */
[----:B------:R-:W2:Y:S04]  /*15fc0*/  LDL.LU R14, [R1+0x108] ;  /* 0x00010800010e7983 */ /* 0x000ea80000300800 */
[----:B------:R-:W2:Y:S04]  /*15fd0*/  LDL.LU R15, [R1+0x10c] ;  /* 0x00010c00010f7983 */ /* 0x000ea80000300800 */
[----:B------:R-:W-:Y:S04]  /*15fe0*/  STL [R1+0x529c], R7 ;  /* 0x00529c0701007387 */ /* 0x000fe80000100800 */
[----:B------:R-:W-:Y:S04]  /*15ff0*/  STL [R1+0x5298], R6 ;  /* 0x0052980601007387 */ /* 0x000fe80000100800 */
[----:B------:R-:W4:Y:S04]  /*16000*/  LDL.LU R20, [R1+0xd0] ;  /* 0x0000d00001147983 */ /* 0x000f280000300800 */
[----:B------:R0:W-:Y:S04]  /*16010*/  STL.64 [R1+0x180], R8 ;  /* 0x0001800801007387 */ /* 0x0001e80000100a00 */
[----:B------:R1:W-:Y:S04]  /*16020*/  STL.64 [R1+0x188], R10 ;  /* 0x0001880a01007387 */ /* 0x0003e80000100a00 */
[----:B------:R-:W4:Y:S04]  /*16030*/  LDL.LU R21, [R1+0xd4] ;  /* 0x0000d40001157983 */ /* 0x000f280000300800 */
[----:B------:R-:W4:Y:S04]  /*16040*/  LDL.LU R22, [R1+0xd8] ;  /* 0x0000d80001167983 */ /* 0x000f280000300800 */
[----:B------:R-:W4:Y:S04]  /*16050*/  LDL.LU R23, [R1+0xdc] ;  /* 0x0000dc0001177983 */ /* 0x000f280000300800 */
[----:B0-----:R-:W5:Y:S04]  /*16060*/  LDL.LU R8, [R1+0xc0] ;  /* 0x0000c00001087983 */ /* 0x001f680000300800 */
[----:B------:R-:W5:Y:S04]  /*16070*/  LDL.LU R9, [R1+0xc4] ;  /* 0x0000c40001097983 */ /* 0x000f680000300800 */
[----:B-1----:R-:W5:Y:S01]  /*16080*/  LDL.LU R10, [R1+0xc8] ;  /* 0x0000c800010a7983 */ /* 0x002f620000300800 */
[----:B---3--:R-:W-:Y:S03]  /*16090*/  HMMA.16816.F32 R24, R24, R4, R16 ;  /* 0x000000041818723c */ /* 0x008fe60000001810 */
[----:B------:R-:W3:Y:S04]  /*160a0*/  LDL.LU.64 R18, [R1+0x5460] ;  /* 0x0054600001127983 */ /* 0x000ee80000300a00 */
[----:B------:R-:W3:-:S12]  /*160b0*/  LDL.LU.64 R16, [R1+0x5458] ;  /* 0x0054580001107983 */ /* 0x000ed80000300a00 */
[----:B------:R-:W-:Y:S01]  /*160c0*/  MOV R7, R26 ;  /* 0x0000001a00077202 */ /* 0x000fe20000000f00 */
[----:B------:R0:W-:Y:S01]  /*160d0*/  STL.64 [R1+0x170], R24 ;  /* 0x0001701801007387 */ /* 0x0001e20000100a00 */
[----:B------:R-:W-:-:S03]  /*160e0*/  IMAD.MOV.U32 R6, RZ, RZ, R27 ;  /* 0x000000ffff067224 */ /* 0x000fc600078e001b */
[----:B------:R-:W3:Y:S04]  /*160f0*/  LDL.LU.64 R26, [R1+0x5450] ;  /* 0x00545000011a7983 */ /* 0x000ee80000300a00 */
[----:B0-----:R-:W3:Y:S04]  /*16100*/  LDL.LU.64 R24, [R1+0x5448] ;  /* 0x0054480001187983 */ /* 0x001ee80000300a00 */
[----:B------:R-:W-:Y:S04]  /*16110*/  STL [R1+0x52a4], R6 ;  /* 0x0052a40601007387 */ /* 0x000fe80000100800 */
[----:B------:R-:W-:Y:S01]  /*16120*/  STL [R1+0x52a0], R7 ;  /* 0x0052a00701007387 */ /* 0x000fe20000100800 */
[----:B---3--:R-:W-:Y:S03]  /*16130*/  HMMA.16816.F32 R24, R24, R4, R16 ;  /* 0x000000041818723c */ /* 0x008fe60000001810 */
[----:B------:R-:W3:Y:S04]  /*16140*/  LDL.LU.64 R18, [R1+0x5440] ;  /* 0x0054400001127983 */ /* 0x000ee80000300a00 */
[----:B------:R-:W3:-:S12]  /*16150*/  LDL.LU.64 R16, [R1+0x5438] ;  /* 0x0054380001107983 */ /* 0x000ed80000300a00 */
[----:B------:R-:W-:Y:S04]  /*16160*/  STL.64 [R1+0x160], R24 ;  /* 0x0001601801007387 */ /* 0x000fe80000100a00 */
[----:B------:R0:W-:Y:S04]  /*16170*/  STL.64 [R1+0x168], R26 ;  /* 0x0001681a01007387 */ /* 0x0001e80000100a00 */
[----:B0-----:R-:W3:Y:S04]  /*16180*/  LDL.LU.64 R26, [R1+0x5430] ;  /* 0x00543000011a7983 */ /* 0x001ee80000300a00 */
[----:B------:R-:W3:Y:S02]  /*16190*/  LDL.LU.64 R24, [R1+0x5428] ;  /* 0x0054280001187983 */ /* 0x000ee40000300a00 */
[----:B---3--:R-:W-:Y:S02]  /*161a0*/  HMMA.16816.F32 R24, R24, R4, R16 ;  /* 0x000000041818723c */ /* 0x008fe40000001810 */
[----:B------:R-:W3:Y:S04]  /*161b0*/  LDL.LU.64 R18, [R1+0x5420] ;  /* 0x0054200001127983 */ /* 0x000ee80000300a00 */
[----:B------:R-:W3:-:S13]  /*161c0*/  LDL.LU.64 R16, [R1+0x5418] ;  /* 0x0054180001107983 */ /* 0x000eda0000300a00 */
        /* <DEDUP_REMOVED lines=32> */
[----:B------:R-:W2:Y:S04]  /*163d0*/  LDL.LU.64 R18, [R1+0x53a0] ;  /* 0x0053a00001127983 */ /* 0x000ea80000300a00 */
[----:B------:R-:W2:-:S13]  /*163e0*/  LDL.LU.64 R16, [R1+0x5398] ;  /* 0x0053980001107983 */ /* 0x000e9a0000300a00 */
[----:B------:R-:W-:Y:S04]  /*163f0*/  STL.64 [R1+0x110], R24 ;  /* 0x0001101801007387 */ /* 0x000fe80000100a00 */
[----:B------:R0:W-:Y:S04]  /*16400*/  STL.64 [R1+0x118], R26 ;  /* 0x0001181a01007387 */ /* 0x0001e80000100a00 */
[----:B0-----:R-:W3:Y:S04]  /*16410*/  LDL.LU.64 R26, [R1+0x5390] ;  /* 0x00539000011a7983 */ /* 0x001ee80000300a00 */
[----:B------:R-:W3:Y:S01]  /*16420*/  LDL.LU.64 R24, [R1+0x5388] ;  /* 0x0053880001187983 */ /* 0x000ee20000300a00 */
[----:B--2---:R-:W-:Y:S03]  /*16430*/  HMMA.16816.F32 R16, R16, R4, R12 ;  /* 0x000000041010723c */ /* 0x004fe6000000180c */
[----:B------:R-:W3:Y:S04]  /*16440*/  LDL.LU.64 R14, [R1+0x5380] ;  /* 0x00538000010e7983 */ /* 0x000ee80000300a00 */
[----:B------:R-:W3:-:S12]  /*16450*/  LDL.LU.64 R12, [R1+0x5378] ;  /* 0x00537800010c7983 */ /* 0x000ed80000300a00 */
[----:B------:R-:W-:Y:S04]  /*16460*/  STL.64 [R1+0x100], R16 ;  /* 0x0001001001007387 */ /* 0x000fe80000100a00 */
[----:B------:R0:W-:Y:S04]  /*16470*/  STL.64 [R1+0x108], R18 ;  /* 0x0001081201007387 */ /* 0x0001e80000100a00 */
[----:B0-----:R-:W2:Y:S04]  /*16480*/  LDL.LU.64 R18, [R1+0x5370] ;  /* 0x0053700001127983 */ /* 0x001ea80000300a00 */
[----:B------:R-:W2:Y:S01]  /*16490*/  LDL.LU.64 R16, [R1+0x5368] ;  /* 0x0053680001107983 */ /* 0x000ea20000300a00 */
[----:B---3--:R-:W-:Y:S03]  /*164a0*/  HMMA.16816.F32 R12, R12, R4, R24 ;  /* 0x000000040c0c723c */ /* 0x008fe60000001818 */
[----:B------:R-:W3:Y:S04]  /*164b0*/  LDL.LU.64 R26, [R1+0x5360] ;  /* 0x00536000011a7983 */ /* 0x000ee80000300a00 */
[----:B------:R-:W3:-:S12]  /*164c0*/  LDL.LU.64 R24, [R1+0x5358] ;  /* 0x0053580001187983 */ /* 0x000ed80000300a00 */
[----:B------:R-:W-:Y:S04]  /*164d0*/  STL.64 [R1+0xf0], R12 ;  /* 0x0000f00c01007387 */ /* 0x000fe80000100a00 */
[----:B------:R0:W-:Y:S04]  /*164e0*/  STL.64 [R1+0xf8], R14 ;  /* 0x0000f80e01007387 */ /* 0x0001e80000100a00 */
[----:B0-----:R-:W2:Y:S04]  /*164f0*/  LDL.LU.64 R14, [R1+0x5350] ;  /* 0x00535000010e7983 */ /* 0x001ea80000300a00 */
[----:B------:R-:W2:Y:S02]  /*16500*/  LDL.LU.64 R12, [R1+0x5348] ;  /* 0x00534800010c7983 */ /* 0x000ea40000300a00 */
[----:B--2---:R-:W-:-:S15]  /*16510*/  HMMA.16816.F32 R16, R12, R4, R16 ;  /* 0x000000040c10723c */ /* 0x004fde0000001810 */
[----:B------:R-:W-:-:S04]  /*16520*/  NOP ;  /* 0x0000000000007918 */ /* 0x000fc80000000000 */
[----:B------:R-:W-:Y:S01]  /*16530*/  MOV R6, R18 ;  /* 0x0000001200067202 */ /* 0x000fe20000000f00 */
[----:B------:R-:W-:Y:S01]  /*16540*/  IMAD.MOV.U32 R2, RZ, RZ, R19 ;  /* 0x000000ffff027224 */ /* 0x000fe200078e0013 */
[----:B------:R-:W-:Y:S01]  /*16550*/  MOV R12, R16 ;  /* 0x00000010000c7202 */ /* 0x000fe20000000f00 */
[----:B------:R-:W-:Y:S01]  /*16560*/  IMAD.MOV.U32 R7, RZ, RZ, R17 ;  /* 0x000000ffff077224 */ /* 0x000fe200078e0011 */
[----:B------:R-:W4:Y:S04]  /*16570*/  LDL.LU.64 R18, [R1+0x5340] ;  /* 0x0053400001127983 */ /* 0x000f280000300a00 */
[----:B------:R-:W4:Y:S02]  /*16580*/  LDL.LU.64 R16, [R1+0x5338] ;  /* 0x0053380001107983 */ /* 0x000f240000300a00 */
[----:B----4-:R-:W-:-:S15]  /*16590*/  HMMA.16816.F32 R20, R16, R4, R20 ;  /* 0x000000041014723c */ /* 0x010fde0000001814 */
[----:B------:R-:W-:-:S04]  /*165a0*/  NOP ;  /* 0x0000000000007918 */ /* 0x000fc80000000000 */
[----:B------:R-:W-:Y:S01]  /*165b0*/  MOV R14, R22 ;  /* 0x00000016000e7202 */ /* 0x000fe20000000f00 */
[----:B------:R-:W-:Y:S01]  /*165c0*/  IMAD.MOV.U32 R13, RZ, RZ, R23 ;  /* 0x000000ffff0d7224 */ /* 0x000fe200078e0017 */
[----:B------:R-:W-:Y:S01]  /*165d0*/  MOV R16, R20 ;  /* 0x0000001400107202 */ /* 0x000fe20000000f00 */
[----:B------:R-:W-:Y:S01]  /*165e0*/  IMAD.MOV.U32 R15, RZ, RZ, R21 ;  /* 0x000000ffff0f7224 */ /* 0x000fe200078e0015 */
[----:B------:R-:W5:Y:S04]  /*165f0*/  LDL.LU.64 R22, [R1+0x5330] ;  /* 0x0053300001167983 */ /* 0x000f680000300a00 */
[----:B------:R-:W5:Y:S01]  /*16600*/  LDL.LU.64 R20, [R1+0x5328] ;  /* 0x0053280001147983 */ /* 0x000f620000300a00 */
[----:B------:R-:W-:-:S07]  /*16610*/  IMAD.MOV.U32 R11, RZ, RZ, R29 ;  /* 0x000000ffff0b7224 */ /* 0x000fce00078e001d */
[----:B-----5:R-:W-:Y:S01]  /*16620*/  HMMA.16816.F32 R20, R20, R4, R8 ;  /* 0x000000041414723c */ /* 0x020fe20000001808 */
[----:B------:R-:W3:Y:S04]  /*16630*/  LDL.LU.64 R10, [R1+0x5320] ;  /* 0x00532000010a7983 */ /* 0x000ee80000300a00 */
[----:B------:R-:W3:-:S14]  /*16640*/  LDL.LU.64 R8, [R1+0x5318] ;  /* 0x0053180001087983 */ /* 0x000edc0000300a00 */
[----:B------:R-:W-:Y:S01]  /*16650*/  MOV R29, R23 ;  /* 0x00000017001d7202 */ /* 0x000fe20000000f00 */
[----:B------:R-:W-:Y:S04]  /*16660*/  STL.64 [R1+0xc0], R20 ;  /* 0x0000c01401007387 */ /* 0x000fe80000100a00 */
[----:B------:R-:W-:Y:S04]  /*16670*/  STL [R1+0xc8], R22 ;  /* 0x0000c81601007387 */ /* 0x000fe80000100800 */
[----:B------:R-:W-:Y:S01]  /*16680*/  STL [R1+0x52b8], R29 ;  /* 0x0052b81d01007387 */ /* 0x000fe20000100800 */
[----:B---3--:R-:W-:-:S15]  /*16690*/  HMMA.16816.F32 R8, R24, R4, R8 ;  /* 0x000000041808723c */ /* 0x008fde0000001808 */
        /* <DEDUP_REMOVED lines=12> */
[----:B------:R-:W-:Y:S01]  /*16760*/  MOV R9, R7 ;  /* 0x0000000700097202 */ /* 0x000fe20000000f00 */
[----:B------:R-:W0:Y:S04]  /*16770*/  LDSM.16.MT88.4 R12, [R0+UR5+0xa000] ;  /* 0x00a00005000c783b */ /* 0x000e280008004200 */
[----:B------:R-:W-:Y:S04]  /*16780*/  STL.64 [R1+0x5118], R10 ;  /* 0x0051180a01007387 */ /* 0x000fe80000100a00 */
[----:B------:R-:W-:Y:S04]  /*16790*/  STL.64 [R1+0x5110], R8 ;  /* 0x0051100801007387 */ /* 0x000fe80000100a00 */
[----:B------:R-:W1:Y:S01]  /*167a0*/  LDSM.16.MT88.4 R8, [R0+UR5+0xa080] ;  /* 0x00a080050008783b */ /* 0x000e620008004200 */
[----:B0-----:R-:W-:Y:S01]  /*167b0*/  MOV R4, R15 ;  /* 0x0000000f00047202 */ /* 0x001fe20000000f00 */
[----:B------:R-:W-:-:S04]  /*167c0*/  IMAD.MOV.U32 R5, RZ, RZ, R14 ;  /* 0x000000ffff057224 */ /* 0x000fc800078e000e */
[----:B------:R-:W-:Y:S04]  /*167d0*/  STL [R1+0x52c8], R4 ;  /* 0x0052c80401007387 */ /* 0x000fe80000100800 */
[----:B------:R-:W-:Y:S01]  /*167e0*/  STL [R1+0x52c4], R5 ;  /* 0x0052c40501007387 */ /* 0x000fe20000100800 */
[----:B-1----:R-:W-:Y:S01]  /*167f0*/  IMAD.MOV.U32 R21, RZ, RZ, R8 ;  /* 0x000000ffff157224 */ /* 0x002fe200078e0008 */
[----:B------:R-:W-:Y:S01]  /*16800*/  MOV R20, R9 ;  /* 0x0000000900147202 */ /* 0x000fe20000000f00 */
[----:B------:R-:W-:Y:S01]  /*16810*/  IMAD.MOV.U32 R19, RZ, RZ, R10 ;  /* 0x000000ffff137224 */ /* 0x000fe200078e000a */
[----:B------:R-:W-:Y:S01]  /*16820*/  MOV R18, R11 ;  /* 0x0000000b00127202 */ /* 0x000fe20000000f00 */
[----:B------:R-:W0:Y:S04]  /*16830*/  LDSM.16.MT88.4 R4, [R0+UR5+0xa100] ;  /* 0x00a100050004783b */ /* 0x000e280008004200 */
[----:B------:R-:W1:Y:S01]  /*16840*/  LDSM.16.MT88.4 R8, [R0+UR5+0xa180] ;  /* 0x00a180050008783b */ /* 0x000e620008004200 */
[----:B------:R-:W-:Y:S01]  /*16850*/  MOV R16, R13 ;  /* 0x0000000d00107202 */ /* 0x000fe20000000f00 */
[----:B0-----:R-:W-:Y:S01]  /*16860*/  IMAD.MOV.U32 R23, RZ, RZ, R6 ;  /* 0x000000ffff177224 */ /* 0x001fe200078e0006 */
[----:B------:R-:W-:Y:S01]  /*16870*/  MOV R22, R7 ;  /* 0x0000000700167202 */ /* 0x000fe20000000f00 */
[----:B-1----:R-:W-:Y:S01]  /*16880*/  IMAD.MOV.U32 R6, RZ, RZ, R8 ;  /* 0x000000ffff067224 */ /* 0x002fe200078e0008 */
[----:B------:R-:W-:Y:S01]  /*16890*/  MOV R7, R9 ;  /* 0x0000000900077202 */ /* 0x000fe20000000f00 */
[----:B------:R-:W-:Y:S01]  /*168a0*/  IMAD.MOV.U32 R27, RZ, RZ, R10 ;  /* 0x000000ffff1b7224 */ /* 0x000fe200078e000a */
[----:B------:R-:W-:-:S02]  /*168b0*/  MOV R26, R11 ;  /* 0x0000000b001a7202 */ /* 0x000fc40000000f00 */
[----:B------:R-:W0:Y:S01]  /*168c0*/  LDSM.16.MT88.4 R8, [R3+UR5+0xa000] ;  /* 0x00a000050308783b */ /* 0x000e220008004200 */
[----:B------:R-:W-:Y:S01]  /*168d0*/  IMAD.MOV.U32 R17, RZ, RZ, R12 ;  /* 0x000000ffff117224 */ /* 0x000fe200078e000c */
[----:B------:R-:W-:Y:S02]  /*168e0*/  MOV R24, R5 ;  /* 0x0000000500187202 */ /* 0x000fe40000000f00 */
[----:B------:R1:W-:Y:S04]  /*168f0*/  STL [R1+0x52c0], R16 ;  /* 0x0052c01001007387 */ /* 0x0003e80000100800 */
[----:B------:R2:W-:Y:S01]  /*16900*/  STL [R1+0x52bc], R17 ;  /* 0x0052bc1101007387 */ /* 0x0005e20000100800 */
[----:B0-----:R-:W-:Y:S01]  /*16910*/  IMAD.MOV.U32 R5, RZ, RZ, R8 ;  /* 0x000000ffff057224 */ /* 0x001fe200078e0008 */
[----:B-1----:R-:W-:Y:S01]  /*16920*/  MOV R16, R9 ;  /* 0x0000000900107202 */ /* 0x002fe20000000f00 */
[----:B--2---:R-:W-:Y:S01]  /*16930*/  IMAD.MOV.U32 R17, RZ, RZ, R10 ;  /* 0x000000ffff117224 */ /* 0x004fe200078e000a */
[----:B------:R-:W-:-:S02]  /*16940*/  MOV R29, R11 ;  /* 0x0000000b001d7202 */ /* 0x000fc40000000f00 */
[----:B------:R-:W0:Y:S01]  /*16950*/  LDSM.16.MT88.4 R8, [R3+UR5+0xa080] ;  /* 0x00a080050308783b */ /* 0x000e220008004200 */
[----:B------:R-:W-:-:S03]  /*16960*/  IMAD.MOV.U32 R25, RZ, RZ, R4 ;  /* 0x000000ffff197224 */ /* 0x000fc600078e0004 */
        /* <DEDUP_REMOVED lines=311> */
[----:B------:R1:W-:Y:S04]  /*17ce0*/  STL.64 [R1+0xe0], R12 ;  /* 0x0000e00c01007387 */ /* 0x0003e80000100a00 */
[----:B------:R2:W-:Y:S04]  /*17cf0*/  STL.64 [R1+0xe8], R14 ;  /* 0x0000e80e01007387 */ /* 0x0005e80000100a00 */
[----:B-1----:R-:W3:Y:S04]  /*17d00*/  LDL.LU R12, [R1+0xc0] ;  /* 0x0000c000010c7983 */ /* 0x002ee80000300800 */
[----:B------:R-:W3:Y:S01]  /*17d10*/  LDL.LU R13, [R1+0xc4] ;  /* 0x0000c400010d7983 */ /* 0x000ee20000300800 */
[----:B--2---:R-:W-:-:S03]  /*17d20*/  IMAD.MOV.U32 R15, RZ, RZ, R29 ;  /* 0x000000ffff0f7224 */ /* 0x004fc600078e001d */
[----:B------:R-:W3:Y:S04]  /*17d30*/  LDL.LU R14, [R1+0xc8] ;  /* 0x0000c800010e7983 */ /* 0x000ee80000300800 */
[----:B------:R-:W2:Y:S01]  /*17d40*/  LDL.LU R29, [R1+0x50f8] ;  /* 0x0050f800011d7983 */ /* 0x000ea20000300800 */
[-C--:B0-----:R-:W-:Y:S03]  /*17d50*/  HMMA.16816.F32 R16, R16, R6.reuse, R8 ;  /* 0x000000061010723c */ /* 0x081fe60000001808 */
[----:B------:R-:W4:Y:S04]  /*17d60*/  LDL.LU.64 R10, [R1+0x50f0] ;  /* 0x0050f000010a7983 */ /* 0x000f280000300a00 */
[----:B------:R-:W4:Y:S01]  /*17d70*/  LDL.LU.64 R8, [R1+0x50e8] ;  /* 0x0050e80001087983 */ /* 0x000f220000300a00 */
[-C--:B---3--:R-:W-:Y:S11]  /*17d80*/  HMMA.16816.F32 R12, R20, R6.reuse, R12 ;  /* 0x00000006140c723c */ /* 0x088ff6000000180c */
[----:B------:R-:W-:Y:S04]  /*17d90*/  STL.64 [R1+0xd0], R16 ;  /* 0x0000d01001007387 */ /* 0x000fe80000100a00 */
[----:B------:R-:W-:Y:S04]  /*17da0*/  STL.64 [R1+0xd8], R18 ;  /* 0x0000d81201007387 */ /* 0x000fe80000100a00 */
[----:B------:R-:W-:Y:S01]  /*17db0*/  LDSM.16.MT88.4 R20, [R2+UR5+0xc100] ;  /* 0x00c100050214783b */ /* 0x000fe20008004200 */
[----:B----4-:R-:W-:Y:S03]  /*17dc0*/  HMMA.16816.F32 R4, R24, R6, R8 ;  /* 0x000000061804723c */ /* 0x010fe60000001808 */
[----:B--2---:R-:W0:-:S15]  /*17dd0*/  LDSM.16.M88.4 R8, [R29+UR5+0x40080] ;  /* 0x040080051d08783b */ /* 0x004e1e0008000200 */
[----:B------:R-:W-:Y:S01]  /*17de0*/  NOP ;  /* 0x0000000000007918 */ /* 0x000fe20000000000 */
[----:B------:R-:W-:Y:S04]  /*17df0*/  STL.64 [R1+0x4f38], R6 ;  /* 0x004f380601007387 */ /* 0x000fe80000100a00 */
[----:B------:R-:W-:Y:S04]  /*17e00*/  STL.64 [R1+0xc0], R12 ;  /* 0x0000c00c01007387 */ /* 0x000fe80000100a00 */
[----:B------:R-:W-:Y:S04]  /*17e10*/  STL.64 [R1+0xc8], R14 ;  /* 0x0000c80e01007387 */ /* 0x000fe80000100a00 */
[----:B------:R-:W-:Y:S04]  /*17e20*/  STL.64 [R1+0x4f30], R4 ;  /* 0x004f300401007387 */ /* 0x000fe80000100a00 */
[----:B------:R-:W1:Y:S04]  /*17e30*/  LDSM.16.MT88.4 R4, [R0+UR5+0xc080] ;  /* 0x00c080050004783b */ /* 0x000e680008004200 */
[----:B------:R-:W2:Y:S04]  /*17e40*/  LDSM.16.MT88.4 R12, [R0+UR5+0xc000] ;  /* 0x00c00005000c783b */ /* 0x000ea80008004200 */
[----:B0-----:R-:W-:Y:S04]  /*17e50*/  STL [R1+0x4eac], R10 ;  /* 0x004eac0a01007387 */ /* 0x001fe80000100800 */
[----:B------:R0:W-:Y:S01]  /*17e60*/  STL [R1+0x4ea8], R11 ;  /* 0x004ea80b01007387 */ /* 0x0001e20000100800 */
[----:B-1----:R-:W-:Y:S01]  /*17e70*/  MOV R17, R4 ;  /* 0x0000000400117202 */ /* 0x002fe20000000f00 */
[----:B------:R-:W-:Y:S01]  /*17e80*/  IMAD.MOV.U32 R16, RZ, RZ, R5 ;  /* 0x000000ffff107224 */ /* 0x000fe200078e0005 */
[----:B0-----:R-:W-:Y:S01]  /*17e90*/  MOV R11, R6 ;  /* 0x00000006000b7202 */ /* 0x001fe20000000f00 */
[----:B------:R-:W-:-:S02]  /*17ea0*/  IMAD.MOV.U32 R10, RZ, RZ, R7 ;  /* 0x000000ffff0a7224 */ /* 0x000fc400078e0007 */
[----:B------:R-:W0:Y:S01]  /*17eb0*/  LDSM.16.MT88.4 R4, [R0+UR5+0xc100] ;  /* 0x00c100050004783b */ /* 0x000e220008004200 */
[----:B--2---:R-:W-:Y:S01]  /*17ec0*/  MOV R27, R12 ;  /* 0x0000000c001b7202 */ /* 0x004fe20000000f00 */
[----:B------:R-:W-:Y:S01]  /*17ed0*/  IMAD.MOV.U32 R26, RZ, RZ, R13 ;  /* 0x000000ffff1a7224 */ /* 0x000fe200078e000d */
[----:B------:R-:W-:Y:S01]  /*17ee0*/  MOV R25, R14 ;  /* 0x0000000e00197202 */ /* 0x000fe20000000f00 */
[----:B------:R-:W-:Y:S02]  /*17ef0*/  IMAD.MOV.U32 R24, RZ, RZ, R15 ;  /* 0x000000ffff187224 */ /* 0x000fe400078e000f */
[----:B------:R-:W1:Y:S04]  /*17f00*/  LDSM.16.MT88.4 R12, [R0+UR5+0xc180] ;  /* 0x00c18005000c783b */ /* 0x000e680008004200 */
[----:B------:R1:W-:Y:S04]  /*17f10*/  STL [R1+0x4928], R29 ;  /* 0x0049281d01007387 */ /* 0x0003e80000100800 */
[----:B0-----:R-:W-:Y:S04]  /*17f20*/  STL [R1+0x508c], R4 ;  /* 0x00508c0401007387 */ /* 0x001fe80000100800 */
[----:B------:R-:W-:Y:S04]  /*17f30*/  STL [R1+0x5088], R5 ;  /* 0x0050880501007387 */ /* 0x000fe80000100800 */
[----:B------:R-:W-:Y:S01]  /*17f40*/  STL [R1+0x5084], R6 ;  /* 0x0050840601007387 */ /* 0x000fe20000100800 */
[----:B-1----:R-:W-:-:S03]  /*17f50*/  MOV R29, R15 ;  /* 0x0000000f001d7202 */ /* 0x002fc60000000f00 */
[----:B------:R-:W-:Y:S04]  /*17f60*/  STL [R1+0x5080], R7 ;  /* 0x0050800701007387 */ /* 0x000fe80000100800 */
[----:B------:R-:W-:Y:S04]  /*17f70*/  STL.64 [R1+0x80], R12 ;  /* 0x0000800c01007387 */ /* 0x000fe80000100a00 */
[----:B------:R-:W-:Y:S04]  /*17f80*/  STL [R1+0x88], R14 ;  /* 0x0000880e01007387 */ /* 0x000fe80000100800 */
[----:B------:R-:W0:Y:S04]  /*17f90*/  LDSM.16.MT88.4 R12, [R3+UR5+0xc000] ;  /* 0x00c00005030c783b */ /* 0x000e280008004200 */
        /* <DEDUP_REMOVED lines=1932> */
[----:B0-----:R-:W-:-:S02]  /*1f860*/  IMAD.MOV.U32 R6, RZ, RZ, R27 ;  /* 0x000000ffff067224 */ /* 0x001fc400078e001b */
[----:B-1----:R-:W-:Y:S01]  /*1f870*/  IMAD.MOV.U32 R4, RZ, RZ, R9 ;  /* 0x000000ffff047224 */ /* 0x002fe200078e0009 */
[----:B------:R-:W-:Y:S01]  /*1f880*/  MOV R7, R11 ;  /* 0x0000000b00077202 */ /* 0x000fe20000000f00 */
[----:B------:R-:W2:Y:S01]  /*1f890*/  LDL.LU R9, [R1+0x474c] ;  /* 0x00474c0001097983 */ /* 0x000ea20000300800 */
[----:B------:R-:W-:-:S03]  /*1f8a0*/  MOV R5, R26 ;  /* 0x0000001a00057202 */ /* 0x000fc60000000f00 */
[----:B------:R-:W2:Y:S04]  /*1f8b0*/  LDL.LU R26, [R1+0x4748] ;  /* 0x00474800011a7983 */ /* 0x000ea80000300800 */
[----:B------:R-:W2:Y:S04]  /*1f8c0*/  LDL.LU R27, [R1+0x4744] ;  /* 0x00474400011b7983 */ /* 0x000ea80000300800 */
[----:B------:R-:W2:Y:S04]  /*1f8d0*/  LDL.LU R11, [R1+0x4740] ;  /* 0x00474000010b7983 */ /* 0x000ea80000300800 */
[----:B------:R-:W-:Y:S04]  /*1f8e0*/  STL.64 [R1+0x45c0], R6 ;  /* 0x0045c00601007387 */ /* 0x000fe80000100a00 */
[----:B------:R0:W-:Y:S02]  /*1f8f0*/  STL.64 [R1+0x45b8], R4 ;  /* 0x0045b80401007387 */ /* 0x0001e40000100a00 */
[----:B0-----:R-:W-:Y:S01]  /*1f900*/  IMAD.MOV.U32 R4, RZ, RZ, R10 ;  /* 0x000000ffff047224 */ /* 0x001fe200078e000a */
[----:B------:R-:W-:Y:S01]  /*1f910*/  MOV R5, R0 ;  /* 0x0000000000057202 */ /* 0x000fe20000000f00 */
[----:B------:R-:W2:Y:S04]  /*1f920*/  LDL.LU R10, [R1+0x473c] ;  /* 0x00473c00010a7983 */ /* 0x000ea80000300800 */
[----:B------:R-:W2:Y:S01]  /*1f930*/  LDL.LU R0, [R1+0x4738] ;  /* 0x0047380001007983 */ /* 0x000ea20000300800 */
[----:B------:R-:W-:-:S03]  /*1f940*/  IMAD.MOV.U32 R6, RZ, RZ, R2 ;  /* 0x000000ffff067224 */ /* 0x000fc600078e0002 */
[----:B------:R-:W2:Y:S01]  /*1f950*/  LDL.LU R2, [R1+0x4734] ;  /* 0x0047340001027983 */ /* 0x000ea20000300800 */
[----:B------:R-:W-:-:S03]  /*1f960*/  MOV R7, R22 ;  /* 0x0000001600077202 */ /* 0x000fc60000000f00 */
[----:B------:R-:W3:Y:S04]  /*1f970*/  LDL.LU R22, [R1+0x4730] ;  /* 0x0047300001167983 */ /* 0x000ee80000300800 */
[----:B------:R0:W-:Y:S04]  /*1f980*/  STL.64 [R1+0x45e0], R6 ;  /* 0x0045e00601007387 */ /* 0x0001e80000100a00 */
[----:B------:R1:W-:Y:S01]  /*1f990*/  STL.64 [R1+0x45d8], R4 ;  /* 0x0045d80401007387 */ /* 0x0003e20000100a00 */
[----:B0-----:R-:W-:Y:S02]  /*1f9a0*/  IMAD.MOV.U32 R6, RZ, RZ, R13 ;  /* 0x000000ffff067224 */ /* 0x001fe400078e000d */
[----:B-1----:R-:W-:Y:S01]  /*1f9b0*/  IMAD.MOV.U32 R4, RZ, RZ, R15 ;  /* 0x000000ffff047224 */ /* 0x002fe200078e000f */
[----:B------:R-:W-:-:S02]  /*1f9c0*/  MOV R5, R14 ;  /* 0x0000000e00057202 */ /* 0x000fc40000000f00 */
[----:B------:R-:W-:-:S05]  /*1f9d0*/  MOV R7, R12 ;  /* 0x0000000c00077202 */ /* 0x000fca0000000f00 */
        /* <DEDUP_REMOVED lines=9> */
[----:B------:R-:W-:-:S02]  /*1fa70*/  IMAD.MOV.U32 R4, RZ, RZ, R23 ;  /* 0x000000ffff047224 */ /* 0x000fc400078e0017 */
[----:B------:R-:W-:Y:S01]  /*1fa80*/  IMAD.MOV.U32 R6, RZ, RZ, R25 ;  /* 0x000000ffff067224 */ /* 0x000fe200078e0019 */
[----:B------:R-:W-:Y:S01]  /*1fa90*/  MOV R7, R18 ;  /* 0x0000001200077202 */ /* 0x000fe20000000f00 */
        /* <DEDUP_REMOVED lines=30> */
[----:B----4-:R-:W-:Y:S01]  /*1fc80*/  IMAD.MOV.U32 R6, RZ, RZ, R17 ;  /* 0x000000ffff067224 */ /* 0x010fe200078e0011 */
[----:B---3--:R-:W-:Y:S01]  /*1fc90*/  MOV R7, R29 ;  /* 0x0000001d00077202 */ /* 0x008fe20000000f00 */
        /* <DEDUP_REMOVED lines=24> */
[----:B------:R-:W-:-:S02]  /*1fe20*/  MOV R5, R24 ;  /* 0x0000001800057202 */ /* 0x000fc40000000f00 */
[----:B------:R-:W-:Y:S04]  /*1fe30*/  LDSM.16.MT88.4 R24, [R2+UR5+0x16180] ;  /* 0x016180050218783b */ /* 0x000fe80008004200 */
[----:B------:R-:W-:Y:S04]  /*1fe40*/  STL.64 [R1+0x46a0], R6 ;  /* 0x0046a00601007387 */ /* 0x000fe80000100a00 */
[----:B------:R-:W-:Y:S04]  /*1fe50*/  STL.64 [R1+0x4698], R4 ;  /* 0x0046980401007387 */ /* 0x000fe80000100a00 */
        /* <DEDUP_REMOVED lines=167> */
[-C--:B----4-:R-:W-:Y:S08]  /*208d0*/  HMMA.16816.F32 R20, R20, R10.reuse, R16 ;  /* 0x0000000a1414723c */ /* 0x090ff00000001810 */
[----:B---3--:R-:W-:Y:S01]  /*208e0*/  HMMA.16816.F32 R8, R24, R10, R4 ;  /* 0x0000000a1808723c */ /* 0x008fe20000001804 */
[----:B--2---:R-:W0:Y:S04]  /*208f0*/  LDSM.16.M88.4 R4, [R15+UR5+0x40180] ;  /* 0x040180050f04783b */ /* 0x004e280008000200 */
[----:B------:R-:W1:Y:S04]  /*20900*/  LDSM.16.MT88.4 R16, [R0+UR5+0x18000] ;  /* 0x018000050010783b */ /* 0x000e680008004200 */
[----:B------:R-:W-:Y:S02]  /*20910*/  LDSM.16.MT88.4 R12, [R0+UR5+0x18180] ;  /* 0x01818005000c783b */ /* 0x000fe40008004200 */
[----:B------:R-:W-:-:S02]  /*20920*/  MOV R29, R23 ;  /* 0x00000017001d7202 */ /* 0x000fc40000000f00 */
[----:B------:R-:W-:Y:S04]  /*20930*/  STL.64 [R1+0xc0], R20 ;  /* 0x0000c01401007387 */ /* 0x000fe80000100a00 */
[----:B------:R-:W-:Y:S04]  /*20940*/  STL [R1+0xc8], R22 ;  /* 0x0000c81601007387 */ /* 0x000fe80000100800 */
[----:B------:R-:W-:Y:S04]  /*20950*/  LDSM.16.MT88.4 R20, [R2+UR5+0x18100] ;  /* 0x018100050214783b */ /* 0x000fe80008004200 */
[----:B------:R-:W-:Y:S04]  /*20960*/  STL [R1+0x44c8], R29 ;  /* 0x0044c81d01007387 */ /* 0x000fe80000100800 */
[----:B------:R-:W-:Y:S04]  /*20970*/  STL.64 [R1+0x4380], R10 ;  /* 0x0043800a01007387 */ /* 0x000fe80000100a00 */
[----:B------:R-:W-:Y:S04]  /*20980*/  STL.64 [R1+0x4378], R8 ;  /* 0x0043780801007387 */ /* 0x000fe80000100a00 */
[----:B------:R-:W2:Y:S04]  /*20990*/  LDSM.16.MT88.4 R8, [R0+UR5+0x18080] ;  /* 0x018080050008783b */ /* 0x000ea80008004200 */
[----:B0-----:R-:W-:Y:S01]  /*209a0*/  STL [R1+0x42f4], R6 ;  /* 0x0042f40601007387 */ /* 0x001fe20000100800 */
[----:B-1----:R-:W-:Y:S01]  /*209b0*/  IMAD.MOV.U32 R27, RZ, RZ, R16 ;  /* 0x000000ffff1b7224 */ /* 0x002fe200078e0010 */
[----:B------:R-:W-:-:S02]  /*209c0*/  MOV R26, R17 ;  /* 0x00000011001a7202 */ /* 0x000fc40000000f00 */
[----:B------:R0:W-:Y:S01]  /*209d0*/  STL [R1+0x42f0], R7 ;  /* 0x0042f00701007387 */ /* 0x0001e20000100800 */
[----:B--2---:R-:W-:Y:S01]  /*209e0*/  IMAD.MOV.U32 R17, RZ, RZ, R8 ;  /* 0x000000ffff117224 */ /* 0x004fe200078e0008 */
[----:B------:R-:W-:Y:S01]  /*209f0*/  MOV R16, R9 ;  /* 0x0000000900107202 */ /* 0x000fe20000000f00 */
[----:B0-----:R-:W-:Y:S01]  /*20a00*/  IMAD.MOV.U32 R7, RZ, RZ, R10 ;  /* 0x000000ffff077224 */ /* 0x001fe200078e000a */
[----:B------:R-:W-:Y:S02]  /*20a10*/  MOV R6, R11 ;  /* 0x0000000b00067202 */ /* 0x000fe40000000f00 */
        /* <DEDUP_REMOVED lines=9> */
[----:B------:R-:W-:Y:S04]  /*20ab0*/  STL [R1+0x44e0], R29 ;  /* 0x0044e01d01007387 */ /* 0x000fe80000100800 */
[----:B------:R-:W-:Y:S01]  /*20ac0*/  STL [R1+0x44dc], R0 ;  /* 0x0044dc0001007387 */ /* 0x000fe20000100800 */
[----:B0-----:R-:W-:Y:S01]  /*20ad0*/  MOV R8, R12 ;  /* 0x0000000c00087202 */ /* 0x001fe20000000f00 */
[----:B------:R-:W-:Y:S01]  /*20ae0*/  IMAD.MOV.U32 R9, RZ, RZ, R13 ;  /* 0x000000ffff097224 */ /* 0x000fe200078e000d */
[----:B------:R-:W-:Y:S01]  /*20af0*/  MOV R10, R14 ;  /* 0x0000000e000a7202 */ /* 0x000fe20000000f00 */
[----:B------:R-:W-:-:S02]  /*20b00*/  IMAD.MOV.U32 R11, RZ, RZ, R15 ;  /* 0x000000ffff0b7224 */ /* 0x000fc400078e000f */
[----:B------:R-:W0:Y:S04]  /*20b10*/  LDSM.16.MT88.4 R12, [R3+UR5+0x18080] ;  /* 0x01808005030c783b */ /* 0x000e280008004200 */
[----:B------:R-:W-:Y:S04]  /*20b20*/  STL [R1+0x44f0], R11 ;  /* 0x0044f00b01007387 */ /* 0x000fe80000100800 */
[----:B------:R-:W-:Y:S04]  /*20b30*/  STL [R1+0x44ec], R10 ;  /* 0x0044ec0a01007387 */ /* 0x000fe80000100800 */
[----:B------:R-:W-:Y:S04]  /*20b40*/  STL [R1+0x44e8], R9 ;  /* 0x0044e80901007387 */ /* 0x000fe80000100800 */
[----:B------:R-:W-:Y:S01]  /*20b50*/  STL [R1+0x44e4], R8 ;  /* 0x0044e40801007387 */ /* 0x000fe20000100800 */
[----:B0-----:R-:W-:-:S03]  /*20b60*/  MOV R29, R14 ;  /* 0x0000000e001d7202 */ /* 0x001fc60000000f00 */
[----:B------:R-:W-:Y:S01]  /*20b70*/  STL.64 [R1+0x60], R12 ;  /* 0x0000600c01007387 */ /* 0x000fe20000100a00 */
[----:B------:R-:W-:-:S03]  /*20b80*/  IMAD.MOV.U32 R0, RZ, RZ, R15 ;  /* 0x000000ffff007224 */ /* 0x000fc600078e000f */
        /* <DEDUP_REMOVED lines=28> */
[----:B0-----:R-:W-:Y:S01]  /*20d50*/  MOV R29, R13 ;  /* 0x0000000d001d7202 */ /* 0x001fe20000000f00 */
[----:B------:R-:W-:-:S02]  /*20d60*/  IMAD.MOV.U32 R0, RZ, RZ, R14 ;  /* 0x000000ffff007224 */ /* 0x000fc400078e000e */
[----:B------:R-:W-:Y:S01]  /*20d70*/  STL [R1+0x20], R12 ;  /* 0x0000200c01007387 */ /* 0x000fe20000100800 */
[----:B-1----:R-:W-:-:S03]  /*20d80*/  MOV R3, R15 ;  /* 0x0000000f00037202 */ /* 0x002fc60000000f00 */
        /* <DEDUP_REMOVED lines=13> */
[----:B------:R-:W0:Y:S01]  /*20e60*/  LDSM.16.MT88.4 R12, [R2+UR5+0x18000] ;  /* 0x01800005020c783b */ /* 0x000e220008004200 */
[----:B------:R-:W-:Y:S01]  /*20e70*/  IMAD.MOV.U32 R25, RZ, RZ, R18 ;  /* 0x000000ffff197224 */ /* 0x000fe200078e0012 */
[----:B------:R-:W-:Y:S02]  /*20e80*/  MOV R24, R19 ;  /* 0x0000001300187202 */ /* 0x000fe40000000f00 */
        /* <DEDUP_REMOVED lines=13> */
[----:B0-----:R-:W-:-:S02]  /*20f60*/  MOV R22, R25 ;  /* 0x0000001900167202 */ /* 0x001fc40000000f00 */
[----:B-1----:R-:W-:Y:S01]  /*20f70*/  MOV R20, R27 ;  /* 0x0000001b00147202 */ /* 0x002fe20000000f00 */
[----:B------:R-:W-:Y:S02]  /*20f80*/  IMAD.MOV.U32 R21, RZ, RZ, R26 ;  /* 0x000000ffff157224 */ /* 0x000fe400078e001a */
[----:B------:R-:W-:Y:S02]  /*20f90*/  IMAD.MOV.U32 R23, RZ, RZ, R24 ;  /* 0x000000ffff177224 */ /* 0x000fe400078e0018 */
        /* <DEDUP_REMOVED lines=21> */
[----:B------:R-:W-:-:S02]  /*210f0*/  IMAD.MOV.U32 R7, RZ, RZ, R15 ;  /* 0x000000ffff077224 */ /* 0x000fc400078e000f */
[----:B------:R-:W-:Y:S01]  /*21100*/  IMAD.MOV.U32 R14, RZ, RZ, R0 ;  /* 0x000000ffff0e7224 */ /* 0x000fe200078e0000 */
[----:B------:R-:W-:Y:S01]  /*21110*/  MOV R15, R29 ;  /* 0x0000001d000f7202 */ /* 0x000fe20000000f00 */
        /* <DEDUP_REMOVED lines=13> */
[----:B-1----:R-:W-:-:S02]  /*211f0*/  IMAD.MOV.U32 R16, RZ, RZ, R11 ;  /* 0x000000ffff107224 */ /* 0x002fc400078e000b */
[----:B------:R-:W-:Y:S01]  /*21200*/  IMAD.MOV.U32 R18, RZ, RZ, R9 ;  /* 0x000000ffff127224 */ /* 0x000fe200078e0009 */
[----:B------:R-:W-:Y:S02]  /*21210*/  MOV R19, R8 ;  /* 0x0000000800137202 */ /* 0x000fe40000000f00 */
        /* <DEDUP_REMOVED lines=16> */
[----:B------:R0:W-:Y:S04]  /*21320*/  STL.64 [R1+0x4410], R26 ;  /* 0x0044101a01007387 */ /* 0x0001e80000100a00 */
[----:B--2---:R2:W-:Y:S04]  /*21330*/  STL.64 [R1+0x4408], R24 ;  /* 0x0044081801007387 */ /* 0x0045e80000100a00 */
[----:B-1----:R-:W3:Y:S04]  /*21340*/  LDL.LU R16, [R1+0x110] ;  /* 0x0001100001107983 */ /* 0x002ee80000300800 */
[----:B------:R-:W3:Y:S04]  /*21350*/  LDL.LU R17, [R1+0x114] ;  /* 0x0001140001117983 */ /* 0x000ee80000300800 */
[----:B------:R-:W3:Y:S04]  /*21360*/  LDL.LU R18, [R1+0x118] ;  /* 0x0001180001127983 */ /* 0x000ee80000300800 */
[----:B------:R-:W3:Y:S01]  /*21370*/  LDL.LU R19, [R1+0x11c] ;  /* 0x00011c0001137983 */ /* 0x000ee20000300800 */
[----:B0-----:R-:W-:Y:S01]  /*21380*/  MOV R26, R10 ;  /* 0x0000000a001a7202 */ /* 0x001fe20000000f00 */
[----:B------:R-:W-:Y:S01]  /*21390*/  IMAD.MOV.U32 R27, RZ, RZ, R11 ;  /* 0x000000ffff1b7224 */ /* 0x000fe200078e000b */
[----:B--2---:R-:W-:Y:S01]  /*213a0*/  MOV R24, R8 ;  /* 0x0000000800187202 */ /* 0x004fe20000000f00 */
[----:B------:R-:W-:Y:S01]  /*213b0*/  IMAD.MOV.U32 R25, RZ, RZ, R9 ;  /* 0x000000ffff197224 */ /* 0x000fe200078e0009 */
[----:B---3--:R-:W-:Y:S04]  /*213c0*/  STL.64 [R1+0x4420], R18 ;  /* 0x0044201201007387 */ /* 0x008fe80000100a00 */
[----:B------:R-:W-:Y:S04]  /*213d0*/  STL.64 [R1+0x4418], R16 ;  /* 0x0044181001007387 */ /* 0x000fe80000100a00 */
[----:B------:R-:W2:Y:S04]  /*213e0*/  LDL.LU R8, [R1+0x4508] ;  /* 0x0045080001087983 */ /* 0x000ea80000300800 */
[----:B------:R-:W3:Y:S04]  /*213f0*/  LDL.LU R9, [R1+0x4504] ;  /* 0x0045040001097983 */ /* 0x000ee80000300800 */
[----:B------:R-:W5:Y:S04]  /*21400*/  LDL.LU R10, [R1+0x4500] ;  /* 0x00450000010a7983 */ /* 0x000f680000300800 */
[----:B------:R-:W5:Y:S04]  /*21410*/  LDL.LU R11, [R1+0x44fc] ;  /* 0x0044fc00010b7983 */ /* 0x000f680000300800 */
[----:B------:R-:W-:Y:S04]  /*21420*/  STL.64 [R1+0x4430], R26 ;  /* 0x0044301a01007387 */ /* 0x000fe80000100a00 */
[----:B------:R0:W-:Y:S04]  /*21430*/  STL.64 [R1+0x4428], R24 ;  /* 0x0044281801007387 */ /* 0x0001e80000100a00 */
[----:B0-----:R-:W5:Y:S04]  /*21440*/  LDL.LU R24, [R1+0x40] ;  /* 0x0000400001187983 */ /* 0x001f680000300800 */
[----:B------:R-:W5:Y:S01]  /*21450*/  LDL.LU R25, [R1+0x44] ;  /* 0x0000440001197983 */ /* 0x000f620000300800 */
[----:B----4-:R-:W-:Y:S01]  /*21460*/  MOV R26, R0 ;  /* 0x00000000001a7202 */ /* 0x010fe20000000f00 */
[----:B------:R-:W-:-:S02]  /*21470*/  IMAD.MOV.U32 R27, RZ, RZ, R29 ;  /* 0x000000ffff1b7224 */ /* 0x000fc400078e001d */
[----:B------:R-:W4:Y:S04]  /*21480*/  LDL.LU R0, [R1+0x44f8] ;  /* 0x0044f80001007983 */ /* 0x000f280000300800 */
[----:B------:R-:W4:Y:S04]  /*21490*/  LDL.LU R29, [R1+0x44f4] ;  /* 0x0044f400011d7983 */ /* 0x000f280000300800 */
[----:B------:R2:W-:Y:S02]  /*214a0*/  STL.64 [R1+0x4450], R26 ;  /* 0x0044501a01007387 */ /* 0x0005e40000100a00 */
[----:B--2---:R-:W-:Y:S01]  /*214b0*/  IMAD.MOV.U32 R27, RZ, RZ, R8 ;  /* 0x000000ffff1b7224 */ /* 0x004fe200078e0008 */
[----:B---3--:R-:W-:Y:S01]  /*214c0*/  MOV R26, R9 ;  /* 0x00000009001a7202 */ /* 0x008fe20000000f00 */
[----:B-----5:R0:W-:Y:S04]  /*214d0*/  STL.64 [R1+0x4448], R24 ;  /* 0x0044481801007387 */ /* 0x0201e80000100a00 */
[----:B------:R-:W2:Y:S04]  /*214e0*/  LDL.LU R16, [R1+0x120] ;  /* 0x0001200001107983 */ /* 0x000ea80000300800 */
[----:B------:R-:W2:Y:S04]  /*214f0*/  LDL.LU R17, [R1+0x124] ;  /* 0x0001240001117983 */ /* 0x000ea80000300800 */
[----:B------:R-:W3:Y:S04]  /*21500*/  LDL.LU R18, [R1+0x128] ;  /* 0x0001280001127983 */ /* 0x000ee80000300800 */
[----:B------:R-:W3:Y:S01]  /*21510*/  LDL.LU R19, [R1+0x12c] ;  /* 0x00012c0001137983 */ /* 0x000ee20000300800 */
[----:B0-----:R-:W-:Y:S01]  /*21520*/  MOV R24, R11 ;  /* 0x0000000b00187202 */ /* 0x001fe20000000f00 */
[----:B------:R-:W-:-:S02]  /*21530*/  IMAD.MOV.U32 R25, RZ, RZ, R10 ;  /* 0x000000ffff197224 */ /* 0x000fc400078e000a */
[----:B------:R-:W5:Y:S04]  /*21540*/  LDL.LU R11, [R1+0x44f0] ;  /* 0x0044f000010b7983 */ /* 0x000f680000300800 */
        /* <DEDUP_REMOVED lines=8> */
[----:B------:R-:W-:-:S02]  /*215d0*/  IMAD.MOV.U32 R27, RZ, RZ, R0 ;  /* 0x000000ffff1b7224 */ /* 0x000fc400078e0000 */
[----:B------:R-:W4:Y:S04]  /*215e0*/  LDL.LU R29, [R1+0x44e0] ;  /* 0x0044e000011d7983 */ /* 0x000f280000300800 */
[----:B------:R-:W4:Y:S04]  /*215f0*/  LDL.LU R0, [R1+0x44dc] ;  /* 0x0044dc0001007983 */ /* 0x000f280000300800 */
[----:B------:R-:W-:Y:S04]  /*21600*/  STL.64 [R1+0x4490], R26 ;  /* 0x0044901a01007387 */ /* 0x000fe80000100a00 */
[----:B--2---:R-:W-:Y:S04]  /*21610*/  STL.64 [R1+0x4488], R24 ;  /* 0x0044881801007387 */ /* 0x004fe80000100a00 */
[----:B---3--:R-:W-:Y:S04]  /*21620*/  STL.64 [R1+0x4440], R18 ;  /* 0x0044401201007387 */ /* 0x008fe80000100a00 */
[----:B------:R0:W-:Y:S04]  /*21630*/  STL.64 [R1+0x4438], R16 ;  /* 0x0044381001007387 */ /* 0x0001e80000100a00 */
[----:B0-----:R-:W2:Y:S04]  /*21640*/  LDL.LU R16, [R1+0x130] ;  /* 0x0001300001107983 */ /* 0x001ea80000300800 */
[----:B------:R-:W2:Y:S04]  /*21650*/  LDL.LU R17, [R1+0x134] ;  /* 0x0001340001117983 */ /* 0x000ea80000300800 */
[----:B------:R-:W3:Y:S04]  /*21660*/  LDL.LU R18, [R1+0x138] ;  /* 0x0001380001127983 */ /* 0x000ee80000300800 */
[----:B------:R-:W3:Y:S01]  /*21670*/  LDL.LU R19, [R1+0x13c] ;  /* 0x00013c0001137983 */ /* 0x000ee20000300800 */
[----:B------:R-:W-:-:S02]  /*21680*/  MOV R24, R8 ;  /* 0x0000000800187202 */ /* 0x000fc40000000f00 */
[----:B------:R-:W-:Y:S01]  /*21690*/  MOV R26, R10 ;  /* 0x0000000a001a7202 */ /* 0x000fe20000000f00 */
[----:B-----5:R-:W-:Y:S01]  /*216a0*/  IMAD.MOV.U32 R27, RZ, RZ, R11 ;  /* 0x000000ffff1b7224 */ /* 0x020fe200078e000b */
[----:B------:R-:W5:Y:S01]  /*216b0*/  LDL.LU R8, [R1+0x44d8] ;  /* 0x0044d80001087983 */ /* 0x000f620000300800 */
[----:B------:R-:W-:-:S03]  /*216c0*/  IMAD.MOV.U32 R25, RZ, RZ, R9 ;  /* 0x000000ffff197224 */ /* 0x000fc600078e0009 */
[----:B------:R-:W5:Y:S04]  /*216d0*/  LDL.LU R9, [R1+0x44d4] ;  /* 0x0044d40001097983 */ /* 0x000f680000300800 */
[----:B------:R-:W5:Y:S04]  /*216e0*/  LDL.LU R10, [R1+0x44d0] ;  /* 0x0044d000010a7983 */ /* 0x000f680000300800 */
[----:B------:R-:W5:Y:S04]  /*216f0*/  LDL.LU R11, [R1+0x44cc] ;  /* 0x0044cc00010b7983 */ /* 0x000f680000300800 */
[----:B------:R-:W-:Y:S04]  /*21700*/  STL.64 [R1+0x44b0], R26 ;  /* 0x0044b01a01007387 */ /* 0x000fe80000100a00 */
[----:B------:R0:W-:Y:S04]  /*21710*/  STL.64 [R1+0x44a8], R24 ;  /* 0x0044a81801007387 */ /* 0x0001e80000100a00 */
[----:B0-----:R-:W5:Y:S04]  /*21720*/  LDL.LU R24, [R1+0x80] ;  /* 0x0000800001187983 */ /* 0x001f680000300800 */
[----:B------:R-:W5:Y:S04]  /*21730*/  LDL.LU R25, [R1+0x84] ;  /* 0x0000840001197983 */ /* 0x000f680000300800 */
[----:B------:R-:W5:Y:S01]  /*21740*/  LDL.LU R26, [R1+0x88] ;  /* 0x00008800011a7983 */ /* 0x000f620000300800 */
[----:B----4-:R-:W-:-:S03]  /*21750*/  MOV R27, R29 ;  /* 0x0000001d001b7202 */ /* 0x010fc60000000f00 */
[----:B------:R-:W4:Y:S04]  /*21760*/  LDL.LU R29, [R1+0x44c8] ;  /* 0x0044c800011d7983 */ /* 0x000f280000300800 */
[----:B------:R-:W5:Y:S04]  /*21770*/  LDL.LU R20, [R1+0x180] ;  /* 0x0001800001147983 */ /* 0x000f680000300800 */
[----:B------:R-:W5:Y:S04]  /*21780*/  LDL.LU R21, [R1+0x184] ;  /* 0x0001840001157983 */ /* 0x000f680000300800 */
[----:B------:R-:W5:Y:S04]  /*21790*/  LDL.LU R22, [R1+0x188] ;  /* 0x0001880001167983 */ /* 0x000f680000300800 */
[----:B------:R-:W5:Y:S04]  /*217a0*/  LDL.LU R23, [R1+0x18c] ;  /* 0x00018c0001177983 */ /* 0x000f680000300800 */
[----:B---3--:R-:W-:Y:S04]  /*217b0*/  STL.64 [R1+0x4460], R18 ;  /* 0x0044601201007387 */ /* 0x008fe80000100a00 */
[----:B--2---:R0:W-:Y:S04]  /*217c0*/  STL.64 [R1+0x4458], R16 ;  /* 0x0044581001007387 */ /* 0x0041e80000100a00 */
[----:B0-----:R-:W2:Y:S04]  /*217d0*/  LDL.LU R16, [R1+0x140] ;  /* 0x0001400001107983 */ /* 0x001ea80000300800 */
[----:B------:R-:W2:Y:S04]  /*217e0*/  LDL.LU R17, [R1+0x144] ;  /* 0x0001440001117983 */ /* 0x000ea80000300800 */
[----:B------:R-:W3:Y:S04]  /*217f0*/  LDL.LU R18, [R1+0x148] ;  /* 0x0001480001127983 */ /* 0x000ee80000300800 */
[----:B------:R-:W3:Y:S04]  /*21800*/  LDL.LU R19, [R1+0x14c] ;  /* 0x00014c0001137983 */ /* 0x000ee80000300800 */
        /* <DEDUP_REMOVED lines=11> */
[----:B------:R-:W3:Y:S01]  /*218c0*/  LDL.LU R19, [R1+0x16c] ;  /* 0x00016c0001137983 */ /* 0x000ee20000300800 */
[-C--:B-----5:R-:W-:Y:S03]  /*218d0*/  HMMA.16816.F32 R8, R8, R4.reuse, R20 ;  /* 0x000000040808723c */ /* 0x0a0fe60000001814 */
[----:B---3--:R-:W-:Y:S04]  /*218e0*/  STL.64 [R1+0x44c0], R18 ;  /* 0x0044c01201007387 */ /* 0x008fe80000100a00 */
        /* <DEDUP_REMOVED lines=19> */
[----:B-1----:R-:W3:Y:S01]  /*21a20*/  LDL.LU R10, [R1+0xc8] ;  /* 0x0000c800010a7983 */ /* 0x002ee20000300800 */
        /* <DEDUP_REMOVED lines=87> */
[----:B------:R-:W3:Y:S01]  /*21fa0*/  LDL.LU.64 R20, [R1+0x4388] ;  /* 0x0043880001147983 */ /* 0x000ee20000300a00 */
[----:B----4-:R-:W-:-:S07]  /*21fb0*/  IMAD.MOV.U32 R11, RZ, RZ, R29 ;  /* 0x000000ffff0b7224 */ /* 0x010fce00078e001d */
[----:B---3--:R-:W-:Y:S01]  /*21fc0*/  HMMA.16816.F32 R20, R20, R4, R8 ;  /* 0x000000041414723c */ /* 0x008fe20000001808 */
[----:B------:R-:W2:Y:S04]  /*21fd0*/  LDL.LU.64 R10, [R1+0x4380] ;  /* 0x00438000010a7983 */ /* 0x000ea80000300a00 */
[----:B------:R-:W2:-:S14]  /*21fe0*/  LDL.LU.64 R8, [R1+0x4378] ;  /* 0x0043780001087983 */ /* 0x000e9c0000300a00 */
        /* <DEDUP_REMOVED lines=14> */
[----:B0-----:R-:W-:Y:S02]  /*220d0*/  IMAD.MOV.U32 R10, RZ, RZ, R6 ;  /* 0x000000ffff0a7224 */ /* 0x001fe400078e0006 */
[----:B-1----:R-:W-:Y:S01]  /*220e0*/  IMAD.MOV.U32 R8, RZ, RZ, R12 ;  /* 0x000000ffff087224 */ /* 0x002fe200078e000c */
[----:B------:R-:W-:Y:S01]  /*220f0*/  MOV R11, R2 ;  /* 0x00000002000b7202 */ /* 0x000fe20000000f00 */
[----:B------:R-:W0:Y:S01]  /*22100*/  LDSM.16.MT88.4 R12, [R0+UR5+0x1a000] ;  /* 0x01a00005000c783b */ /* 0x000e220008004200 */
[----:B------:R-:W-:-:S03]  /*22110*/  MOV R9, R7 ;  /* 0x0000000700097202 */ /* 0x000fc60000000f00 */
        /* <DEDUP_REMOVED lines=14> */
[----:B------:R-:W-:-:S02]  /*22200*/  IMAD.MOV.U32 R17, RZ, RZ, R12 ;  /* 0x000000ffff117224 */ /* 0x000fc400078e000c */
[----:B0-----:R-:W-:Y:S01]  /*22210*/  IMAD.MOV.U32 R23, RZ, RZ, R6 ;  /* 0x000000ffff177224 */ /* 0x001fe200078e0006 */
[----:B------:R-:W-:Y:S01]  /*22220*/  MOV R22, R7 ;  /* 0x0000000700167202 */ /* 0x000fe20000000f00 */
[----:B-1----:R-:W-:Y:S01]  /*22230*/  IMAD.MOV.U32 R6, RZ, RZ, R8 ;  /* 0x000000ffff067224 */ /* 0x002fe200078e0008 */
[----:B------:R-:W-:Y:S01]  /*22240*/  MOV R7, R9 ;  /* 0x0000000900077202 */ /* 0x000fe20000000f00 */
[----:B------:R-:W-:Y:S01]  /*22250*/  IMAD.MOV.U32 R27, RZ, RZ, R10 ;  /* 0x000000ffff1b7224 */ /* 0x000fe200078e000a */
[----:B------:R-:W-:Y:S02]  /*22260*/  MOV R26, R11 ;  /* 0x0000000b001a7202 */ /* 0x000fe40000000f00 */
[----:B------:R-:W0:Y:S04]  /*22270*/  LDSM.16.MT88.4 R8, [R3+UR5+0x1a000] ;  /* 0x01a000050308783b */ /* 0x000e280008004200 */
[----:B------:R1:W-:Y:S04]  /*22280*/  STL [R1+0x4320], R16 ;  /* 0x0043201001007387 */ /* 0x0003e80000100800 */
[----:B------:R2:W-:Y:S01]  /*22290*/  STL [R1+0x431c], R17 ;  /* 0x00431c1101007387 */ /* 0x0005e20000100800 */
[----:B------:R-:W-:Y:S01]  /*222a0*/  MOV R24, R5 ;  /* 0x0000000500187202 */ /* 0x000fe20000000f00 */
        /* <DEDUP_REMOVED lines=9> */
[----:B------:R-:W-:-:S02]  /*22340*/  IMAD.MOV.U32 R25, RZ, RZ, R4 ;  /* 0x000000ffff197224 */ /* 0x000fc400078e0004 */
[----:B0-----:R-:W-:Y:S01]  /*22350*/  IMAD.MOV.U32 R19, RZ, RZ, R8 ;  /* 0x000000ffff137224 */ /* 0x001fe200078e0008 */
[----:B-1----:R-:W-:Y:S01]  /*22360*/  MOV R20, R9 ;  /* 0x0000000900147202 */ /* 0x002fe20000000f00 */
[----:B--2---:R-:W-:Y:S01]  /*22370*/  IMAD.MOV.U32 R21, RZ, RZ, R10 ;  /* 0x000000ffff157224 */ /* 0x004fe200078e000a */
        /* <DEDUP_REMOVED lines=12> */
[----:B------:R-:W-:Y:S01]  /*22440*/  STL [R1+0x435c], R27 ;  /* 0x00435c1b01007387 */ /* 0x000fe20000100800 */
[----:B0-----:R-:W-:Y:S01]  /*22450*/  IMAD.MOV.U32 R15, RZ, RZ, R8 ;  /* 0x000000ffff0f7224 */ /* 0x001fe200078e0008 */
[----:B------:R-:W-:Y:S01]  /*22460*/  MOV R14, R9 ;  /* 0x00000009000e7202 */ /* 0x000fe20000000f00 */
[----:B------:R-:W-:Y:S01]  /*22470*/  IMAD.MOV.U32 R13, RZ, RZ, R10 ;  /* 0x000000ffff0d7224 */ /* 0x000fe200078e000a */
[----:B------:R-:W-:-:S02]  /*22480*/  MOV R12, R11 ;  /* 0x0000000b000c7202 */ /* 0x000fc40000000f00 */
[----:B------:R-:W0:Y:S04]  /*22490*/  LDSM.16.MT88.4 R8, [R28+UR5+0x1a000] ;  /* 0x01a000051c08783b */ /* 0x000e280008004200 */
        /* <DEDUP_REMOVED lines=25> */
[----:B0-----:R-:W-:-:S02]  /*22630*/  IMAD.MOV.U32 R10, RZ, RZ, R17 ;  /* 0x000000ffff0a7224 */ /* 0x001fc400078e0011 */
[----:B-1----:R-:W-:Y:S01]  /*22640*/  IMAD.MOV.U32 R8, RZ, RZ, R19 ;  /* 0x000000ffff087224 */ /* 0x002fe200078e0013 */
[----:B------:R-:W-:Y:S01]  /*22650*/  MOV R11, R16 ;  /* 0x00000010000b7202 */ /* 0x000fe20000000f00 */
[----:B------:R-:W2:Y:S01]  /*22660*/  LDL.LU R19, [R1+0x4374] ;  /* 0x0043740001137983 */ /* 0x000ea20000300800 */
[----:B------:R-:W-:-:S03]  /*22670*/  MOV R9, R29 ;  /* 0x0000001d00097202 */ /* 0x000fc60000000f00 */
        /* <DEDUP_REMOVED lines=259> */
[----:B------:R-:W3:Y:S04]  /*236b0*/  LDL.LU R13, [R1+0xc4] ;  /* 0x0000c400010d7983 */ /* 0x000ee80000300800 */
[----:B--2---:R-:W3:Y:S01]  /*236c0*/  LDL.LU R14, [R1+0xc8] ;  /* 0x0000c800010e7983 */ /* 0x004ee20000300800 */
[----:B------:R-:W-:-:S03]  /*236d0*/  IMAD.MOV.U32 R15, RZ, RZ, R29 ;  /* 0x000000ffff0f7224 */ /* 0x000fc600078e001d */
        /* <DEDUP_REMOVED lines=32> */
[----:B------:R-:W-:Y:S04]  /*238e0*/  STL [R1+0x40e4], R6 ;  /* 0x0040e40601007387 */ /* 0x000fe80000100800 */
[----:B------:R-:W-:Y:S04]  /*238f0*/  STL [R1+0x40e0], R7 ;  /* 0x0040e00701007387 */ /* 0x000fe80000100800 */
[----:B-1----:R-:W-:Y:S04]  /*23900*/  STL.64 [R1+0x80], R12 ;  /* 0x0000800c01007387 */ /* 0x002fe80000100a00 */
[----:B------:R-:W-:Y:S01]  /*23910*/  STL [R1+0x88], R14 ;  /* 0x0000880e01007387 */ /* 0x000fe20000100800 */
[----:B--2---:R-:W-:-:S03]  /*23920*/  MOV R29, R15 ;  /* 0x0000000f001d7202 */ /* 0x004fc60000000f00 */
        /* <DEDUP_REMOVED lines=9> */
[----:B------:R-:W-:Y:S04]  /*239c0*/  STL [R1+0x4100], R6 ;  /* 0x0041000601007387 */ /* 0x000fe80000100800 */
[----:B------:R-:W-:Y:S04]  /*239d0*/  STL [R1+0x40fc], R5 ;  /* 0x0040fc0501007387 */ /* 0x000fe80000100800 */
[----:B------:R-:W-:Y:S01]  /*239e0*/  STL [R1+0x40f8], R4 ;  /* 0x0040f80401007387 */ /* 0x000fe20000100800 */
[----:B0-----:R-:W-:-:S03]  /*239f0*/  IMAD.MOV.U32 R29, RZ, RZ, R14 ;  /* 0x000000ffff1d7224 */ /* 0x001fc600078e000e */
[----:B------:R-:W-:Y:S01]  /*23a00*/  STL.64 [R1+0x60], R12 ;  /* 0x0000600c01007387 */ /* 0x000fe20000100a00 */
[----:B------:R-:W-:-:S03]  /*23a10*/  MOV R0, R15 ;  /* 0x0000000f00007202 */ /* 0x000fc60000000f00 */
        /* <DEDUP_REMOVED lines=28> */
[----:B0-----:R-:W-:Y:S01]  /*23be0*/  IMAD.MOV.U32 R29, RZ, RZ, R13 ;  /* 0x000000ffff1d7224 */ /* 0x001fe200078e000d */
[----:B------:R-:W-:-:S02]  /*23bf0*/  MOV R0, R14 ;  /* 0x0000000e00007202 */ /* 0x000fc40000000f00 */
[----:B------:R-:W-:Y:S01]  /*23c00*/  STL [R1+0x20], R12 ;  /* 0x0000200c01007387 */ /* 0x000fe20000100800 */
[----:B-1----:R-:W-:-:S03]  /*23c10*/  IMAD.MOV.U32 R3, RZ, RZ, R15 ;  /* 0x000000ffff037224 */ /* 0x002fc600078e000f */
        /* <DEDUP_REMOVED lines=27> */
[----:B0-----:R-:W-:-:S02]  /*23dd0*/  IMAD.MOV.U32 R22, RZ, RZ, R25 ;  /* 0x000000ffff167224 */ /* 0x001fc400078e0019 */
[----:B-1----:R-:W-:Y:S01]  /*23de0*/  IMAD.MOV.U32 R20, RZ, RZ, R27 ;  /* 0x000000ffff147224 */ /* 0x002fe200078e001b */
[----:B------:R-:W-:Y:S02]  /*23df0*/  MOV R21, R26 ;  /* 0x0000001a00157202 */ /* 0x000fe40000000f00 */
[----:B------:R-:W-:Y:S02]  /*23e00*/  MOV R23, R24 ;  /* 0x0000001800177202 */ /* 0x000fe40000000f00 */
        /* <DEDUP_REMOVED lines=21> */
[----:B------:R-:W-:-:S02]  /*23f60*/  MOV R11, R15 ;  /* 0x0000000f000b7202 */ /* 0x000fc40000000f00 */
[----:B------:R-:W-:Y:S01]  /*23f70*/  MOV R14, R0 ;  /* 0x00000000000e7202 */ /* 0x000fe20000000f00 */
[----:B------:R-:W-:Y:S01]  /*23f80*/  IMAD.MOV.U32 R15, RZ, RZ, R29 ;  /* 0x000000ffff0f7224 */ /* 0x000fe200078e001d */
        /* <DEDUP_REMOVED lines=13> */
[----:B-1----:R-:W-:-:S02]  /*24060*/  MOV R16, R7 ;  /* 0x0000000700107202 */ /* 0x002fc40000000f00 */
[----:B------:R-:W-:Y:S01]  /*24070*/  MOV R18, R5 ;  /* 0x0000000500127202 */ /* 0x000fe20000000f00 */
[----:B------:R-:W-:Y:S02]  /*24080*/  IMAD.MOV.U32 R19, RZ, RZ, R4 ;  /* 0x000000ffff137224 */ /* 0x000fe400078e0004 */
        /* <DEDUP_REMOVED lines=22> */
[----:B0-----:R-:W-:Y:S01]  /*241f0*/  IMAD.MOV.U32 R26, RZ, RZ, R6 ;  /* 0x000000ffff1a7224 */ /* 0x001fe200078e0006 */
[----:B------:R-:W-:Y:S01]  /*24200*/  MOV R27, R7 ;  /* 0x00000007001b7202 */ /* 0x000fe20000000f00 */
[----:B--2---:R-:W-:Y:S01]  /*24210*/  IMAD.MOV.U32 R24, RZ, RZ, R4 ;  /* 0x000000ffff187224 */ /* 0x004fe200078e0004 */
[----:B------:R-:W-:Y:S01]  /*24220*/  MOV R25, R5 ;  /* 0x0000000500197202 */ /* 0x000fe20000000f00 */
        /* <DEDUP_REMOVED lines=10> */
[----:B----4-:R-:W-:Y:S01]  /*242d0*/  IMAD.MOV.U32 R26, RZ, RZ, R0 ;  /* 0x000000ffff1a7224 */ /* 0x010fe200078e0000 */
[----:B------:R-:W-:-:S02]  /*242e0*/  MOV R27, R29 ;  /* 0x0000001d001b7202 */ /* 0x000fc40000000f00 */
[----:B------:R-:W4:Y:S04]  /*242f0*/  LDL.LU R0, [R1+0x410c] ;  /* 0x00410c0001007983 */ /* 0x000f280000300800 */
[----:B------:R-:W4:Y:S04]  /*24300*/  LDL.LU R29, [R1+0x4108] ;  /* 0x00410800011d7983 */ /* 0x000f280000300800 */
[----:B------:R2:W-:Y:S02]  /*24310*/  STL.64 [R1+0x4068], R26 ;  /* 0x0040681a01007387 */ /* 0x0005e40000100a00 */
[----:B--2---:R-:W-:Y:S01]  /*24320*/  MOV R27, R4 ;  /* 0x00000004001b7202 */ /* 0x004fe20000000f00 */
[----:B---3--:R-:W-:Y:S01]  /*24330*/  IMAD.MOV.U32 R26, RZ, RZ, R5 ;  /* 0x000000ffff1a7224 */ /* 0x008fe200078e0005 */
[----:B-----5:R0:W-:Y:S04]  /*24340*/  STL.64 [R1+0x4060], R24 ;  /* 0x0040601801007387 */ /* 0x0201e80000100a00 */
[----:B------:R-:W2:Y:S04]  /*24350*/  LDL.LU R16, [R1+0x120] ;  /* 0x0001200001107983 */ /* 0x000ea80000300800 */
[----:B------:R-:W2:Y:S04]  /*24360*/  LDL.LU R17, [R1+0x124] ;  /* 0x0001240001117983 */ /* 0x000ea80000300800 */
[----:B------:R-:W3:Y:S04]  /*24370*/  LDL.LU R18, [R1+0x128] ;  /* 0x0001280001127983 */ /* 0x000ee80000300800 */
[----:B------:R-:W3:Y:S01]  /*24380*/  LDL.LU R19, [R1+0x12c] ;  /* 0x00012c0001137983 */ /* 0x000ee20000300800 */
[----:B0-----:R-:W-:Y:S01]  /*24390*/  IMAD.MOV.U32 R24, RZ, RZ, R7 ;  /* 0x000000ffff187224 */ /* 0x001fe200078e0007 */
[----:B------:R-:W-:-:S02]  /*243a0*/  MOV R25, R6 ;  /* 0x0000000600197202 */ /* 0x000fc40000000f00 */
        /* <DEDUP_REMOVED lines=9> */
[----:B------:R-:W-:-:S02]  /*24440*/  MOV R27, R0 ;  /* 0x00000000001b7202 */ /* 0x000fc40000000f00 */
        /* <DEDUP_REMOVED lines=10> */
[----:B------:R-:W-:-:S02]  /*244f0*/  IMAD.MOV.U32 R24, RZ, RZ, R4 ;  /* 0x000000ffff187224 */ /* 0x000fc400078e0004 */
[----:B------:R-:W-:Y:S01]  /*24500*/  IMAD.MOV.U32 R26, RZ, RZ, R6 ;  /* 0x000000ffff1a7224 */ /* 0x000fe200078e0006 */
[----:B-----5:R-:W-:Y:S01]  /*24510*/  MOV R27, R7 ;  /* 0x00000007001b7202 */ /* 0x020fe20000000f00 */
[----:B------:R-:W5:Y:S01]  /*24520*/  LDL.LU R4, [R1+0x40ec] ;  /* 0x0040ec0001047983 */ /* 0x000f620000300800 */
[----:B------:R-:W-:-:S03]  /*24530*/  MOV R25, R5 ;  /* 0x0000000500197202 */ /* 0x000fc60000000f00 */
[----:B------:R-:W5:Y:S04]  /*24540*/  LDL.LU R5, [R1+0x40e8] ;  /* 0x0040e80001057983 */ /* 0x000f680000300800 */
[----:B------:R-:W5:Y:S04]  /*24550*/  LDL.LU R6, [R1+0x40e4] ;  /* 0x0040e40001067983 */ /* 0x000f680000300800 */
[----:B------:R-:W5:Y:S04]  /*24560*/  LDL.LU R7, [R1+0x40e0] ;  /* 0x0040e00001077983 */ /* 0x000f680000300800 */
[----:B------:R-:W-:Y:S04]  /*24570*/  STL.64 [R1+0x40c8], R26 ;  /* 0x0040c81a01007387 */ /* 0x000fe80000100a00 */
[----:B------:R0:W-:Y:S04]  /*24580*/  STL.64 [R1+0x40c0], R24 ;  /* 0x0040c01801007387 */ /* 0x0001e80000100a00 */
[----:B0-----:R-:W4:Y:S04]  /*24590*/  LDL.LU R24, [R1+0x80] ;  /* 0x0000800001187983 */ /* 0x001f280000300800 */
[----:B------:R-:W4:Y:S04]  /*245a0*/  LDL.LU R25, [R1+0x84] ;  /* 0x0000840001197983 */ /* 0x000f280000300800 */
        /* <DEDUP_REMOVED lines=23> */
[----:B-----5:R-:W-:Y:S01]  /*24720*/  HMMA.16816.F32 R4, R4, R8, R20 ;  /* 0x000000080404723c */ /* 0x020fe20000001814 */
[----:B----4-:R-:W-:-:S02]  /*24730*/  IMAD.MOV.U32 R27, RZ, RZ, R29 ;  /* 0x000000ffff1b7224 */ /* 0x010fc400078e001d */
        /* <DEDUP_REMOVED lines=20> */
[----:B-1----:R-:W5:Y:S04]  /*24880*/  LDL.LU R6, [R1+0xc8] ;  /* 0x0000c80001067983 */ /* 0x002f680000300800 */
[----:B------:R-:W5:Y:S01]  /*24890*/  LDL.LU R7, [R1+0xcc] ;  /* 0x0000cc0001077983 */ /* 0x000f620000300800 */
        /* <DEDUP_REMOVED lines=87> */
[----:B------:R-:W5:Y:S02]  /*24e10*/  LDL.LU.64 R20, [R1+0x3fa0] ;  /* 0x003fa00001147983 */ /* 0x000f640000300a00 */
[----:B-----5:R-:W-:Y:S02]  /*24e20*/  HMMA.16816.F32 R20, R20, R8, R4 ;  /* 0x000000081414723c */ /* 0x020fe40000001804 */
        /* <DEDUP_REMOVED lines=20> */
[----:B------:R-:W-:Y:S04]  /*24f70*/  LDSM.16.MT88.4 R12, [R0+UR5+0x1e000] ;  /* 0x01e00005000c783b */ /* 0x000fe80008004200 */
[----:B------:R-:W-:Y:S04]  /*24f80*/  STL.64 [R1+0x3d90], R6 ;  /* 0x003d900601007387 */ /* 0x000fe80000100a00 */
[----:B------:R-:W-:Y:S04]  /*24f90*/  STL.64 [R1+0x3d88], R4 ;  /* 0x003d880401007387 */ /* 0x000fe80000100a00 */
[----:B------:R-:W0:Y:S02]  /*24fa0*/  LDSM.16.MT88.4 R4, [R0+UR5+0x1e080] ;  /* 0x01e080050004783b */ /* 0x000e240008004200 */
        /* <DEDUP_REMOVED lines=4796> */
[----:B-1----:R-:W2:Y:S01]  /*37b70*/  LDL.LU R15, [R1+0x1b0] ;  /* 0x0001b000010f7983 */ /* 0x002ea20000300800 */
        /* <DEDUP_REMOVED lines=12> */
[----:B------:R-:W-:Y:S06]  /*37c40*/  LDSM.16.MT88.4 R12, [R0+UR5+0x38180] ;  /* 0x03818005000c783b */ /* 0x000fec0008004200 */
[----:B------:R-:W-:Y:S01]  /*37c50*/  MOV R29, R23 ;  /* 0x00000017001d7202 */ /* 0x000fe20000000f00 */
[----:B------:R-:W-:Y:S04]  /*37c60*/  STL.64 [R1+0xc0], R20 ;  /* 0x0000c01401007387 */ /* 0x000fe80000100a00 */
[----:B------:R-:W-:Y:S04]  /*37c70*/  STL [R1+0xc8], R22 ;  /* 0x0000c81601007387 */ /* 0x000fe80000100800 */
[----:B------:R-:W-:Y:S04]  /*37c80*/  LDSM.16.MT88.4 R20, [R2+UR5+0x38100] ;  /* 0x038100050214783b */ /* 0x000fe80008004200 */
[----:B------:R-:W-:Y:S04]  /*37c90*/  STL [R1+0x2588], R29 ;  /* 0x0025881d01007387 */ /* 0x000fe80000100800 */
[----:B------:R-:W-:Y:S04]  /*37ca0*/  STL.64 [R1+0x2430], R10 ;  /* 0x0024300a01007387 */ /* 0x000fe80000100a00 */
[----:B------:R-:W-:Y:S04]  /*37cb0*/  STL.64 [R1+0x2428], R8 ;  /* 0x0024280801007387 */ /* 0x000fe80000100a00 */
[----:B------:R-:W1:Y:S04]  /*37cc0*/  LDSM.16.MT88.4 R8, [R0+UR5+0x38000] ;  /* 0x038000050008783b */ /* 0x000e680008004200 */
[----:B0-----:R-:W-:Y:S04]  /*37cd0*/  STL [R1+0x23a4], R6 ;  /* 0x0023a40601007387 */ /* 0x001fe80000100800 */
[----:B------:R0:W-:Y:S01]  /*37ce0*/  STL [R1+0x23a0], R7 ;  /* 0x0023a00701007387 */ /* 0x0001e20000100800 */
[----:B-1----:R-:W-:Y:S01]  /*37cf0*/  IMAD.MOV.U32 R25, RZ, RZ, R8 ;  /* 0x000000ffff197224 */ /* 0x002fe200078e0008 */
[----:B------:R-:W-:Y:S01]  /*37d00*/  MOV R24, R9 ;  /* 0x0000000900187202 */ /* 0x000fe20000000f00 */
[----:B0-----:R-:W-:Y:S01]  /*37d10*/  IMAD.MOV.U32 R7, RZ, RZ, R10 ;  /* 0x000000ffff077224 */ /* 0x001fe200078e000a */
[----:B------:R-:W-:-:S02]  /*37d20*/  MOV R6, R11 ;  /* 0x0000000b00067202 */ /* 0x000fc40000000f00 */
[----:B------:R-:W0:Y:S02]  /*37d30*/  LDSM.16.MT88.4 R8, [R0+UR5+0x38080] ;  /* 0x038080050008783b */ /* 0x000e240008004200 */
[----:B0-----:R-:W-:Y:S01]  /*37d40*/  IMAD.MOV.U32 R19, RZ, RZ, R8 ;  /* 0x000000ffff137224 */ /* 0x001fe200078e0008 */
[----:B------:R-:W-:Y:S01]  /*37d50*/  MOV R18, R9 ;  /* 0x0000000900127202 */ /* 0x000fe20000000f00 */
[----:B------:R-:W-:Y:S01]  /*37d60*/  IMAD.MOV.U32 R17, RZ, RZ, R10 ;  /* 0x000000ffff117224 */ /* 0x000fe200078e000a */
        /* <DEDUP_REMOVED lines=70> */
[----:B0-----:R0:W-:Y:S04]  /*381d0*/  STL.64 [R1+0x2460], R14 ;  /* 0x0024600e01007387 */ /* 0x0011e80000100a00 */
[----:B------:R1:W-:Y:S01]  /*381e0*/  STL.64 [R1+0x2458], R12 ;  /* 0x0024580c01007387 */ /* 0x0003e20000100a00 */
[----:B0-----:R-:W-:Y:S02]  /*381f0*/  MOV R14, R17 ;  /* 0x00000011000e7202 */ /* 0x001fe40000000f00 */
[----:B-1----:R-:W-:Y:S01]  /*38200*/  MOV R12, R19 ;  /* 0x00000013000c7202 */ /* 0x002fe20000000f00 */
[----:B------:R-:W-:-:S02]  /*38210*/  IMAD.MOV.U32 R13, RZ, RZ, R18 ;  /* 0x000000ffff0d7224 */ /* 0x000fc400078e0012 */
[----:B------:R-:W-:Y:S02]  /*38220*/  IMAD.MOV.U32 R15, RZ, RZ, R16 ;  /* 0x000000ffff0f7224 */ /* 0x000fe400078e0010 */
[----:B------:R-:W0:Y:S04]  /*38230*/  LDSM.16.MT88.4 R16, [R2+UR5+0x38080] ;  /* 0x038080050210783b */ /* 0x000e280008004200 */
[----:B0-----:R-:W-:Y:S04]  /*38240*/  STL.64 [R1+0x2450], R18 ;  /* 0x0024501201007387 */ /* 0x001fe80000100a00 */
[----:B------:R0:W-:Y:S04]  /*38250*/  STL.64 [R1+0x2448], R16 ;  /* 0x0024481001007387 */ /* 0x0001e80000100a00 */
[----:B0-----:R-:W2:Y:S04]  /*38260*/  LDL.LU R16, [R1+0x190] ;  /* 0x0001900001107983 */ /* 0x001ea80000300800 */
[----:B------:R-:W2:Y:S04]  /*38270*/  LDL.LU R17, [R1+0x194] ;  /* 0x0001940001117983 */ /* 0x000ea80000300800 */
[----:B------:R-:W2:Y:S04]  /*38280*/  LDL.LU R18, [R1+0x198] ;  /* 0x0001980001127983 */ /* 0x000ea80000300800 */
[----:B------:R-:W2:Y:S04]  /*38290*/  LDL.LU R19, [R1+0x19c] ;  /* 0x00019c0001137983 */ /* 0x000ea80000300800 */
[----:B------:R-:W-:Y:S04]  /*382a0*/  STL.64 [R1+0x2440], R22 ;  /* 0x0024401601007387 */ /* 0x000fe80000100a00 */
[----:B------:R0:W-:Y:S02]  /*382b0*/  STL.64 [R1+0x2438], R20 ;  /* 0x0024381401007387 */ /* 0x0001e40000100a00 */
[----:B0-----:R-:W-:Y:S01]  /*382c0*/  MOV R20, R25 ;  /* 0x0000001900147202 */ /* 0x001fe20000000f00 */
        /* <DEDUP_REMOVED lines=10> */
[----:B------:R-:W-:Y:S01]  /*38370*/  STL [R1+0x240c], R2 ;  /* 0x00240c0201007387 */ /* 0x000fe20000100800 */
[-C--:B--2---:R-:W-:Y:S08]  /*38380*/  HMMA.16816.F32 R12, R12, R4.reuse, R16 ;  /* 0x000000040c0c723c */ /* 0x084ff00000001810 */
[----:B---3--:R-:W-:-:S15]  /*38390*/  HMMA.16816.F32 R20, R20, R4, R24 ;  /* 0x000000041414723c */ /* 0x008fde0000001818 */
[----:B------:R-:W-:-:S04]  /*383a0*/  NOP ;  /* 0x0000000000007918 */ /* 0x000fc80000000000 */
[----:B------:R-:W-:Y:S01]  /*383b0*/  MOV R7, R20 ;  /* 0x0000001400077202 */ /* 0x000fe20000000f00 */
[----:B------:R-:W-:Y:S04]  /*383c0*/  STL [R1+0x1a4], R21 ;  /* 0x0001a41501007387 */ /* 0x000fe80000100800 */
[----:B------:R-:W-:Y:S04]  /*383d0*/  STL.64 [R1+0x1a8], R22 ;  /* 0x0001a81601007387 */ /* 0x000fe80000100a00 */
[----:B------:R-:W-:Y:S04]  /*383e0*/  STL [R1+0x23a8], R7 ;  /* 0x0023a80701007387 */ /* 0x000fe80000100800 */
[----:B------:R0:W-:Y:S04]  /*383f0*/  STL.64 [R1+0x190], R12 ;  /* 0x0001900c01007387 */ /* 0x0001e80000100a00 */
[----:B------:R1:W-:Y:S04]  /*38400*/  STL [R1+0x198], R14 ;  /* 0x0001980e01007387 */ /* 0x0003e80000100800 */
[----:B------:R-:W2:Y:S04]  /*38410*/  LDL.LU R16, [R1+0xe0] ;  /* 0x0000e00001107983 */ /* 0x000ea80000300800 */
[----:B------:R-:W2:Y:S04]  /*38420*/  LDL.LU R17, [R1+0xe4] ;  /* 0x0000e40001117983 */ /* 0x000ea80000300800 */
[----:B------:R-:W3:Y:S04]  /*38430*/  LDL.LU R18, [R1+0xe8] ;  /* 0x0000e80001127983 */ /* 0x000ee80000300800 */
[----:B------:R-:W3:Y:S01]  /*38440*/  LDL.LU R19, [R1+0xec] ;  /* 0x0000ec0001137983 */ /* 0x000ee20000300800 */
[----:B------:R-:W-:Y:S01]  /*38450*/  IMAD.MOV.U32 R6, RZ, RZ, R15 ;  /* 0x000000ffff067224 */ /* 0x000fe200078e000f */
[----:B------:R-:W-:-:S02]  /*38460*/  MOV R15, R29 ;  /* 0x0000001d000f7202 */ /* 0x000fc40000000f00 */
[----:B---3--:R3:W-:Y:S04]  /*38470*/  STL.64 [R1+0x2480], R18 ;  /* 0x0024801201007387 */ /* 0x0087e80000100a00 */
[----:B--2---:R2:W-:Y:S04]  /*38480*/  STL.64 [R1+0x2478], R16 ;  /* 0x0024781001007387 */ /* 0x0045e80000100a00 */
[----:B0-----:R-:W4:Y:S01]  /*38490*/  LDL.LU R12, [R1] ;  /* 0x00000000010c7983 */ /* 0x001f220000300800 */
[----:B-1----:R-:W-:Y:S01]  /*384a0*/  IMAD.MOV.U32 R14, RZ, RZ, R0 ;  /* 0x000000ffff0e7224 */ /* 0x002fe200078e0000 */
[----:B------:R-:W-:-:S02]  /*384b0*/  MOV R13, R3 ;  /* 0x00000003000d7202 */ /* 0x000fc40000000f00 */
[----:B------:R-:W5:Y:S04]  /*384c0*/  LDL.LU R3, [R1+0x25f0] ;  /* 0x0025f00001037983 */ /* 0x000f680000300800 */
[----:B------:R-:W5:Y:S04]  /*384d0*/  LDL.LU R0, [R1+0x25ec] ;  /* 0x0025ec0001007983 */ /* 0x000f680000300800 */
[----:B------:R-:W5:Y:S04]  /*384e0*/  LDL.LU R29, [R1+0x25e8] ;  /* 0x0025e800011d7983 */ /* 0x000f680000300800 */
[----:B------:R-:W-:Y:S01]  /*384f0*/  STL.64 [R1+0x2490], R14 ;  /* 0x0024900e01007387 */ /* 0x000fe20000100a00 */
[----:B---3--:R-:W-:Y:S01]  /*38500*/  IMAD.MOV.U32 R18, RZ, RZ, R9 ;  /* 0x000000ffff127224 */ /* 0x008fe200078e0009 */
[----:B------:R-:W-:Y:S01]  /*38510*/  MOV R19, R8 ;  /* 0x0000000800137202 */ /* 0x000fe20000000f00 */
[----:B--2---:R-:W-:Y:S01]  /*38520*/  IMAD.MOV.U32 R16, RZ, RZ, R11 ;  /* 0x000000ffff107224 */ /* 0x004fe200078e000b */
[----:B------:R-:W-:Y:S01]  /*38530*/  MOV R17, R10 ;  /* 0x0000000a00117202 */ /* 0x000fe20000000f00 */
[----:B----4-:R0:W-:Y:S04]  /*38540*/  STL.64 [R1+0x2488], R12 ;  /* 0x0024880c01007387 */ /* 0x0101e80000100a00 */
[----:B------:R-:W2:Y:S04]  /*38550*/  LDL.LU R11, [R1+0x25e4] ;  /* 0x0025e400010b7983 */ /* 0x000ea80000300800 */
[----:B------:R-:W3:Y:S04]  /*38560*/  LDL.LU R10, [R1+0x25e0] ;  /* 0x0025e000010a7983 */ /* 0x000ee80000300800 */
[----:B------:R-:W4:Y:S04]  /*38570*/  LDL.LU R9, [R1+0x25dc] ;  /* 0x0025dc0001097983 */ /* 0x000f280000300800 */
[----:B------:R-:W2:Y:S04]  /*38580*/  LDL.LU R8, [R1+0x25d8] ;  /* 0x0025d80001087983 */ /* 0x000ea80000300800 */
[----:B------:R5:W-:Y:S04]  /*38590*/  STL.64 [R1+0x24a0], R18 ;  /* 0x0024a01201007387 */ /* 0x000be80000100a00 */
[----:B------:R1:W-:Y:S04]  /*385a0*/  STL.64 [R1+0x2498], R16 ;  /* 0x0024981001007387 */ /* 0x0003e80000100a00 */
[----:B0-----:R-:W2:Y:S04]  /*385b0*/  LDL.LU R12, [R1+0x100] ;  /* 0x00010000010c7983 */ /* 0x001ea80000300800 */
[----:B------:R-:W2:Y:S04]  /*385c0*/  LDL.LU R13, [R1+0x104] ;  /* 0x00010400010d7983 */ /* 0x000ea80000300800 */
[----:B------:R-:W2:Y:S04]  /*385d0*/  LDL.LU R14, [R1+0x108] ;  /* 0x00010800010e7983 */ /* 0x000ea80000300800 */
[----:B------:R-:W2:Y:S01]  /*385e0*/  LDL.LU R15, [R1+0x10c] ;  /* 0x00010c00010f7983 */ /* 0x000ea20000300800 */
[----:B-----5:R-:W-:Y:S01]  /*385f0*/  IMAD.MOV.U32 R19, RZ, RZ, R3 ;  /* 0x000000ffff137224 */ /* 0x020fe200078e0003 */
[----:B------:R-:W-:Y:S01]  /*38600*/  MOV R18, R0 ;  /* 0x0000000000127202 */ /* 0x000fe20000000f00 */
[----:B-1----:R-:W-:Y:S01]  /*38610*/  IMAD.MOV.U32 R17, RZ, RZ, R29 ;  /* 0x000000ffff117224 */ /* 0x002fe200078e001d */
[----:B--2---:R-:W-:Y:S04]  /*38620*/  STL.64 [R1+0x24b0], R14 ;  /* 0x0024b00e01007387 */ /* 0x004fe80000100a00 */
[----:B------:R0:W-:Y:S04]  /*38630*/  STL.64 [R1+0x24a8], R12 ;  /* 0x0024a80c01007387 */ /* 0x0001e80000100a00 */
[----:B------:R-:W2:Y:S04]  /*38640*/  LDL.LU R16, [R1+0x20] ;  /* 0x0000200001107983 */ /* 0x000ea80000300800 */
[----:B------:R-:W5:Y:S04]  /*38650*/  LDL.LU R29, [R1+0x25d4] ;  /* 0x0025d400011d7983 */ /* 0x000f680000300800 */
[----:B------:R-:W3:Y:S04]  /*38660*/  LDL.LU R0, [R1+0x25d0] ;  /* 0x0025d00001007983 */ /* 0x000ee80000300800 */
[----:B------:R-:W3:Y:S04]  /*38670*/  LDL.LU R3, [R1+0x25cc] ;  /* 0x0025cc0001037983 */ /* 0x000ee80000300800 */
[----:B------:R3:W-:Y:S04]  /*38680*/  STL.64 [R1+0x24c0], R18 ;  /* 0x0024c01201007387 */ /* 0x0007e80000100a00 */
[----:B--2---:R1:W-:Y:S04]  /*38690*/  STL.64 [R1+0x24b8], R16 ;  /* 0x0024b81001007387 */ /* 0x0043e80000100a00 */
[----:B0-----:R-:W2:Y:S04]  /*386a0*/  LDL.LU R12, [R1+0x110] ;  /* 0x00011000010c7983 */ /* 0x001ea80000300800 */
[----:B------:R-:W2:Y:S04]  /*386b0*/  LDL.LU R13, [R1+0x114] ;  /* 0x00011400010d7983 */ /* 0x000ea80000300800 */
[----:B------:R-:W2:Y:S04]  /*386c0*/  LDL.LU R14, [R1+0x118] ;  /* 0x00011800010e7983 */ /* 0x000ea80000300800 */
[----:B------:R-:W2:Y:S01]  /*386d0*/  LDL.LU R15, [R1+0x11c] ;  /* 0x00011c00010f7983 */ /* 0x000ea20000300800 */
[----:B---3--:R-:W-:Y:S01]  /*386e0*/  MOV R18, R10 ;  /* 0x0000000a00127202 */ /* 0x008fe20000000f00 */
[----:B------:R-:W-:Y:S01]  /*386f0*/  IMAD.MOV.U32 R19, RZ, RZ, R11 ;  /* 0x000000ffff137224 */ /* 0x000fe200078e000b */
[----:B-1----:R-:W-:Y:S01]  /*38700*/  MOV R16, R8 ;  /* 0x0000000800107202 */ /* 0x002fe20000000f00 */
[----:B----4-:R-:W-:Y:S01]  /*38710*/  IMAD.MOV.U32 R17, RZ, RZ, R9 ;  /* 0x000000ffff117224 */ /* 0x010fe200078e0009 */
[----:B--2---:R-:W-:Y:S04]  /*38720*/  STL.64 [R1+0x24d0], R14 ;  /* 0x0024d00e01007387 */ /* 0x004fe80000100a00 */
[----:B------:R-:W-:Y:S04]  /*38730*/  STL.64 [R1+0x24c8], R12 ;  /* 0x0024c80c01007387 */ /* 0x000fe80000100a00 */
[----:B------:R-:W2:Y:S04]  /*38740*/  LDL.LU R8, [R1+0x25c8] ;  /* 0x0025c80001087983 */ /* 0x000ea80000300800 */
[----:B------:R-:W3:Y:S04]  /*38750*/  LDL.LU R9, [R1+0x25c4] ;  /* 0x0025c40001097983 */ /* 0x000ee80000300800 */
[----:B------:R-:W4:Y:S04]  /*38760*/  LDL.LU R10, [R1+0x25c0] ;  /* 0x0025c000010a7983 */ /* 0x000f280000300800 */
[----:B------:R-:W4:Y:S04]  /*38770*/  LDL.LU R11, [R1+0x25bc] ;  /* 0x0025bc00010b7983 */ /* 0x000f280000300800 */
[----:B------:R-:W-:Y:S04]  /*38780*/  STL.64 [R1+0x24e0], R18 ;  /* 0x0024e01201007387 */ /* 0x000fe80000100a00 */
[----:B------:R0:W-:Y:S04]  /*38790*/  STL.64 [R1+0x24d8], R16 ;  /* 0x0024d81001007387 */ /* 0x0001e80000100a00 */
[----:B0-----:R-:W4:Y:S04]  /*387a0*/  LDL.LU R16, [R1+0x40] ;  /* 0x0000400001107983 */ /* 0x001f280000300800 */
[----:B------:R-:W4:Y:S01]  /*387b0*/  LDL.LU R17, [R1+0x44] ;  /* 0x0000440001117983 */ /* 0x000f220000300800 */
[----:B------:R-:W-:Y:S01]  /*387c0*/  MOV R18, R0 ;  /* 0x0000000000127202 */ /* 0x000fe20000000f00 */
[----:B-----5:R-:W-:-:S02]  /*387d0*/  IMAD.MOV.U32 R19, RZ, RZ, R29 ;  /* 0x000000ffff137224 */ /* 0x020fc400078e001d */
[----:B------:R-:W5:Y:S04]  /*387e0*/  LDL.LU R0, [R1+0x25b8] ;  /* 0x0025b80001007983 */ /* 0x000f680000300800 */
[----:B------:R-:W5:Y:S04]  /*387f0*/  LDL.LU R29, [R1+0x25b4] ;  /* 0x0025b400011d7983 */ /* 0x000f680000300800 */
[----:B------:R2:W-:Y:S02]  /*38800*/  STL.64 [R1+0x2500], R18 ;  /* 0x0025001201007387 */ /* 0x0005e40000100a00 */
[----:B--2---:R-:W-:Y:S01]  /*38810*/  IMAD.MOV.U32 R19, RZ, RZ, R8 ;  /* 0x000000ffff137224 */ /* 0x004fe200078e0008 */
[----:B---3--:R-:W-:Y:S01]  /*38820*/  MOV R18, R9 ;  /* 0x0000000900127202 */ /* 0x008fe20000000f00 */
[----:B----4-:R0:W-:Y:S04]  /*38830*/  STL.64 [R1+0x24f8], R16 ;  /* 0x0024f81001007387 */ /* 0x0101e80000100a00 */
[----:B------:R-:W2:Y:S04]  /*38840*/  LDL.LU R12, [R1+0x120] ;  /* 0x00012000010c7983 */ /* 0x000ea80000300800 */
[----:B------:R-:W2:Y:S04]  /*38850*/  LDL.LU R13, [R1+0x124] ;  /* 0x00012400010d7983 */ /* 0x000ea80000300800 */
[----:B------:R-:W3:Y:S04]  /*38860*/  LDL.LU R14, [R1+0x128] ;  /* 0x00012800010e7983 */ /* 0x000ee80000300800 */
[----:B------:R-:W3:Y:S01]  /*38870*/  LDL.LU R15, [R1+0x12c] ;  /* 0x00012c00010f7983 */ /* 0x000ee20000300800 */
[----:B0-----:R-:W-:Y:S01]  /*38880*/  MOV R16, R11 ;  /* 0x0000000b00107202 */ /* 0x001fe20000000f00 */
[----:B------:R-:W-:-:S02]  /*38890*/  IMAD.MOV.U32 R17, RZ, RZ, R10 ;  /* 0x000000ffff117224 */ /* 0x000fc400078e000a */
[----:B------:R-:W4:Y:S04]  /*388a0*/  LDL.LU R11, [R1+0x25b0] ;  /* 0x0025b000010b7983 */ /* 0x000f280000300800 */
[----:B------:R-:W2:Y:S04]  /*388b0*/  LDL.LU R10, [R1+0x25ac] ;  /* 0x0025ac00010a7983 */ /* 0x000ea80000300800 */
[----:B------:R-:W3:Y:S04]  /*388c0*/  LDL.LU R9, [R1+0x25a8] ;  /* 0x0025a80001097983 */ /* 0x000ee80000300800 */
[----:B------:R-:W3:Y:S04]  /*388d0*/  LDL.LU R8, [R1+0x25a4] ;  /* 0x0025a40001087983 */ /* 0x000ee80000300800 */
[----:B------:R-:W-:Y:S04]  /*388e0*/  STL.64 [R1+0x2520], R18 ;  /* 0x0025201201007387 */ /* 0x000fe80000100a00 */
[----:B------:R0:W-:Y:S04]  /*388f0*/  STL.64 [R1+0x2518], R16 ;  /* 0x0025181001007387 */ /* 0x0001e80000100a00 */
[----:B0-----:R-:W3:Y:S04]  /*38900*/  LDL.LU R16, [R1+0x60] ;  /* 0x0000600001107983 */ /* 0x001ee80000300800 */
[----:B------:R-:W3:Y:S01]  /*38910*/  LDL.LU R17, [R1+0x64] ;  /* 0x0000640001117983 */ /* 0x000ee20000300800 */
[----:B-----5:R-:W-:Y:S01]  /*38920*/  MOV R18, R29 ;  /* 0x0000001d00127202 */ /* 0x020fe20000000f00 */
[----:B------:R-:W-:-:S02]  /*38930*/  IMAD.MOV.U32 R19, RZ, RZ, R0 ;  /* 0x000000ffff137224 */ /* 0x000fc400078e0000 */
[----:B------:R-:W5:Y:S04]  /*38940*/  LDL.LU R29, [R1+0x25a0] ;  /* 0x0025a000011d7983 */ /* 0x000f680000300800 */
[----:B------:R-:W5:Y:S04]  /*38950*/  LDL.LU R0, [R1+0x259c] ;  /* 0x00259c0001007983 */ /* 0x000f680000300800 */
[----:B------:R4:W-:Y:S02]  /*38960*/  STL.64 [R1+0x2540], R18 ;  /* 0x0025401201007387 */ /* 0x0009e40000100a00 */
[----:B----4-:R-:W-:Y:S01]  /*38970*/  IMAD.MOV.U32 R19, RZ, RZ, R11 ;  /* 0x000000ffff137224 */ /* 0x010fe200078e000b */
[----:B--2---:R-:W-:Y:S01]  /*38980*/  MOV R18, R10 ;  /* 0x0000000a00127202 */ /* 0x004fe20000000f00 */
[----:B---3--:R-:W-:Y:S04]  /*38990*/  STL.64 [R1+0x2538], R16 ;  /* 0x0025381001007387 */ /* 0x008fe80000100a00 */
[----:B------:R-:W-:Y:S04]  /*389a0*/  STL.64 [R1+0x24f0], R14 ;  /* 0x0024f00e01007387 */ /* 0x000fe80000100a00 */
[----:B------:R0:W-:Y:S04]  /*389b0*/  STL.64 [R1+0x24e8], R12 ;  /* 0x0024e80c01007387 */ /* 0x0001e80000100a00 */
[----:B0-----:R-:W2:Y:S04]  /*389c0*/  LDL.LU R12, [R1+0x130] ;  /* 0x00013000010c7983 */ /* 0x001ea80000300800 */
[----:B------:R-:W2:Y:S04]  /*389d0*/  LDL.LU R13, [R1+0x134] ;  /* 0x00013400010d7983 */ /* 0x000ea80000300800 */
[----:B------:R-:W3:Y:S04]  /*389e0*/  LDL.LU R14, [R1+0x138] ;  /* 0x00013800010e7983 */ /* 0x000ee80000300800 */
[----:B------:R-:W3:Y:S01]  /*389f0*/  LDL.LU R15, [R1+0x13c] ;  /* 0x00013c00010f7983 */ /* 0x000ee20000300800 */
[----:B------:R-:W-:Y:S01]  /*38a00*/  MOV R16, R8 ;  /* 0x0000000800107202 */ /* 0x000fe20000000f00 */
[----:B------:R-:W-:-:S02]  /*38a10*/  IMAD.MOV.U32 R17, RZ, RZ, R9 ;  /* 0x000000ffff117224 */ /* 0x000fc400078e0009 */
[----:B------:R-:W4:Y:S04]  /*38a20*/  LDL.LU R8, [R1+0x2598] ;  /* 0x0025980001087983 */ /* 0x000f280000300800 */
[----:B------:R-:W4:Y:S04]  /*38a30*/  LDL.LU R9, [R1+0x2594] ;  /* 0x0025940001097983 */ /* 0x000f280000300800 */
[----:B------:R-:W4:Y:S04]  /*38a40*/  LDL.LU R10, [R1+0x2590] ;  /* 0x00259000010a7983 */ /* 0x000f280000300800 */
[----:B------:R-:W4:Y:S04]  /*38a50*/  LDL.LU R11, [R1+0x258c] ;  /* 0x00258c00010b7983 */ /* 0x000f280000300800 */
[----:B------:R-:W-:Y:S04]  /*38a60*/  STL.64 [R1+0x2560], R18 ;  /* 0x0025601201007387 */ /* 0x000fe80000100a00 */
[----:B------:R0:W-:Y:S04]  /*38a70*/  STL.64 [R1+0x2558], R16 ;  /* 0x0025581001007387 */ /* 0x0001e80000100a00 */
[----:B0-----:R-:W2:Y:S04]  /*38a80*/  LDL.LU R16, [R1+0x80] ;  /* 0x0000800001107983 */ /* 0x001ea80000300800 */
[----:B------:R-:W2:Y:S04]  /*38a90*/  LDL.LU R17, [R1+0x84] ;  /* 0x0000840001117983 */ /* 0x000ea80000300800 */
[----:B------:R-:W2:Y:S01]  /*38aa0*/  LDL.LU R18, [R1+0x88] ;  /* 0x0000880001127983 */ /* 0x000ea20000300800 */
[----:B-----5:R-:W-:-:S03]  /*38ab0*/  MOV R19, R29 ;  /* 0x0000001d00137202 */ /* 0x020fc60000000f00 */
[----:B------:R-:W5:Y:S04]  /*38ac0*/  LDL.LU R29, [R1+0x2588] ;  /* 0x00258800011d7983 */ /* 0x000f680000300800 */
[----:B--2---:R-:W-:Y:S04]  /*38ad0*/  STL.64 [R1+0x2580], R18 ;  /* 0x0025801201007387 */ /* 0x004fe80000100a00 */
[----:B------:R0:W-:Y:S04]  /*38ae0*/  STL.64 [R1+0x2578], R16 ;  /* 0x0025781001007387 */ /* 0x0001e80000100a00 */
[----:B0-----:R-:W4:Y:S04]  /*38af0*/  LDL.LU R16, [R1+0x180] ;  /* 0x0001800001107983 */ /* 0x001f280000300800 */
[----:B------:R-:W4:Y:S04]  /*38b00*/  LDL.LU R17, [R1+0x184] ;  /* 0x0001840001117983 */ /* 0x000f280000300800 */
[----:B------:R-:W4:Y:S04]  /*38b10*/  LDL.LU R18, [R1+0x188] ;  /* 0x0001880001127983 */ /* 0x000f280000300800 */
[----:B------:R-:W4:Y:S04]  /*38b20*/  LDL.LU R19, [R1+0x18c] ;  /* 0x00018c0001137983 */ /* 0x000f280000300800 */
[----:B---3--:R-:W-:Y:S04]  /*38b30*/  STL.64 [R1+0x2510], R14 ;  /* 0x0025100e01007387 */ /* 0x008fe80000100a00 */
[----:B------:R0:W-:Y:S04]  /*38b40*/  STL.64 [R1+0x2508], R12 ;  /* 0x0025080c01007387 */ /* 0x0001e80000100a00 */
        /* <DEDUP_REMOVED lines=16> */
[----:B----4-:R-:W-:Y:S03]  /*38c50*/  HMMA.16816.F32 R8, R8, R4, R16 ;  /* 0x000000040808723c */ /* 0x010fe60000001810 */
        /* <DEDUP_REMOVED lines=10> */
[----:B------:R-:W4:Y:S04]  /*38d00*/  LDL.LU R20, [R1+0xd0] ;  /* 0x0000d00001147983 */ /* 0x000f280000300800 */
[----:B------:R-:W4:Y:S04]  /*38d10*/  LDL.LU R21, [R1+0xd4] ;  /* 0x0000d40001157983 */ /* 0x000f280000300800 */
[----:B------:R-:W4:Y:S04]  /*38d20*/  LDL.LU R22, [R1+0xd8] ;  /* 0x0000d80001167983 */ /* 0x000f280000300800 */
[----:B------:R-:W4:Y:S04]  /*38d30*/  LDL.LU R23, [R1+0xdc] ;  /* 0x0000dc0001177983 */ /* 0x000f280000300800 */
[----:B------:R-:W-:Y:S04]  /*38d40*/  STL [R1+0x23ac], R6 ;  /* 0x0023ac0601007387 */ /* 0x000fe80000100800 */
[----:B------:R-:W2:Y:S04]  /*38d50*/  LDL.LU.64 R18, [R1+0x2580] ;  /* 0x0025800001127983 */ /* 0x000ea80000300a00 */
[----:B------:R-:W2:Y:S04]  /*38d60*/  LDL.LU.64 R16, [R1+0x2578] ;  /* 0x0025780001107983 */ /* 0x000ea80000300a00 */
[----:B------:R0:W-:Y:S01]  /*38d70*/  STL.64 [R1+0x180], R8 ;  /* 0x0001800801007387 */ /* 0x0001e20000100a00 */
[----:B------:R-:W-:-:S03]  /*38d80*/  IMAD.MOV.U32 R7, RZ, RZ, R11 ;  /* 0x000000ffff077224 */ /* 0x000fc600078e000b */
[----:B------:R1:W-:Y:S04]  /*38d90*/  STL [R1+0x188], R10 ;  /* 0x0001880a01007387 */ /* 0x0003e80000100800 */
[----:B0-----:R-:W3:Y:S04]  /*38da0*/  LDL.LU R8, [R1+0xc0] ;  /* 0x0000c00001087983 */ /* 0x001ee80000300800 */
[----:B------:R-:W3:Y:S04]  /*38db0*/  LDL.LU R9, [R1+0xc4] ;  /* 0x0000c40001097983 */ /* 0x000ee80000300800 */
[----:B-1----:R-:W3:Y:S04]  /*38dc0*/  LDL.LU R10, [R1+0xc8] ;  /* 0x0000c800010a7983 */ /* 0x002ee80000300800 */
[----:B------:R-:W-:Y:S01]  /*38dd0*/  STL [R1+0x23b0], R7 ;  /* 0x0023b00701007387 */ /* 0x000fe20000100800 */
[----:B--2---:R-:W-:Y:S03]  /*38de0*/  HMMA.16816.F32 R16, R16, R4, R12 ;  /* 0x000000041010723c */ /* 0x004fe6000000180c */
[----:B------:R-:W2:Y:S04]  /*38df0*/  LDL.LU.64 R14, [R1+0x2570] ;  /* 0x00257000010e7983 */ /* 0x000ea80000300a00 */
[----:B------:R-:W2:-:S12]  /*38e00*/  LDL.LU.64 R12, [R1+0x2568] ;  /* 0x00256800010c7983 */ /* 0x000e980000300a00 */
[----:B------:R-:W-:Y:S04]  /*38e10*/  STL.64 [R1+0x170], R16 ;  /* 0x0001701001007387 */ /* 0x000fe80000100a00 */
[----:B------:R0:W-:Y:S01]  /*38e20*/  STL [R1+0x178], R18 ;  /* 0x0001781201007387 */ /* 0x0001e20000100800 */
[----:B------:R-:W-:-:S03]  /*38e30*/  IMAD.MOV.U32 R6, RZ, RZ, R19 ;  /* 0x000000ffff067224 */ /* 0x000fc600078e0013 */
[----:B0-----:R-:W2:Y:S04]  /*38e40*/  LDL.LU.64 R18, [R1+0x2560] ;  /* 0x0025600001127983 */ /* 0x001ea80000300a00 */
[----:B------:R-:W2:Y:S04]  /*38e50*/  LDL.LU.64 R16, [R1+0x2558] ;  /* 0x0025580001107983 */ /* 0x000ea80000300a00 */
[----:B------:R-:W-:Y:S01]  /*38e60*/  STL [R1+0x23b4], R6 ;  /* 0x0023b40601007387 */ /* 0x000fe20000100800 */
[----:B--2---:R-:W-:Y:S03]  /*38e70*/  HMMA.16816.F32 R16, R16, R4, R12 ;  /* 0x000000041010723c */ /* 0x004fe6000000180c */
[----:B------:R-:W2:Y:S04]  /*38e80*/  LDL.LU.64 R14, [R1+0x2550] ;  /* 0x00255000010e7983 */ /* 0x000ea80000300a00 */
[----:B------:R-:W2:-:S12]  /*38e90*/  LDL.LU.64 R12, [R1+0x2548] ;  /* 0x00254800010c7983 */ /* 0x000e980000300a00 */
[----:B------:R-:W-:Y:S04]  /*38ea0*/  STL.64 [R1+0x160], R16 ;  /* 0x0001601001007387 */ /* 0x000fe80000100a00 */
[----:B------:R0:W-:Y:S01]  /*38eb0*/  STL [R1+0x168], R18 ;  /* 0x0001681201007387 */ /* 0x0001e20000100800 */
[----:B------:R-:W-:-:S03]  /*38ec0*/  MOV R7, R19 ;  /* 0x0000001300077202 */ /* 0x000fc60000000f00 */
        /* <DEDUP_REMOVED lines=72> */
[----:B------:R-:W2:Y:S04]  /*39350*/  LDL.LU.64 R22, [R1+0x2440] ;  /* 0x0024400001167983 */ /* 0x000ea80000300a00 */
[----:B------:R-:W2:Y:S01]  /*39360*/  LDL.LU.64 R20, [R1+0x2438] ;  /* 0x0024380001147983 */ /* 0x000ea20000300a00 */
[----:B-----5:R-:W-:-:S07]  /*39370*/  MOV R11, R29 ;  /* 0x0000001d000b7202 */ /* 0x020fce0000000f00 */
[----:B--2---:R-:W-:Y:S01]  /*39380*/  HMMA.16816.F32 R20, R20, R4, R8 ;  /* 0x000000041414723c */ /* 0x004fe20000001808 */
[----:B------:R-:W3:Y:S04]  /*39390*/  LDL.LU.64 R10, [R1+0x2430] ;  /* 0x00243000010a7983 */ /* 0x000ee80000300a00 */
[----:B------:R-:W3:-:S14]  /*393a0*/  LDL.LU.64 R8, [R1+0x2428] ;  /* 0x0024280001087983 */ /* 0x000edc0000300a00 */
[----:B------:R-:W-:Y:S01]  /*393b0*/  MOV R29, R21 ;  /* 0x00000015001d7202 */ /* 0x000fe20000000f00 */
[----:B------:R-:W-:Y:S04]  /*393c0*/  STL [R1+0xc0], R20 ;  /* 0x0000c01401007387 */ /* 0x000fe80000100800 */
[----:B------:R-:W-:Y:S04]  /*393d0*/  STL.64 [R1+0xc8], R22 ;  /* 0x0000c81601007387 */ /* 0x000fe80000100a00 */
        /* <DEDUP_REMOVED lines=165> */
[----:B------:R-:W2:Y:S01]  /*39e30*/  LDL.LU R19, [R1+0x23e4] ;  /* 0x0023e40001137983 */ /* 0x000ea20000300800 */
[----:B------:R-:W-:-:S03]  /*39e40*/  MOV R9, R20 ;  /* 0x0000001400097202 */ /* 0x000fc60000000f00 */
[----:B------:R-:W2:Y:S04]  /*39e50*/  LDL.LU R20, [R1+0x23e0] ;  /* 0x0023e00001147983 */ /* 0x000ea80000300800 */
[----:B------:R-:W2:Y:S04]  /*39e60*/  LDL.LU R21, [R1+0x23dc] ;  /* 0x0023dc0001157983 */ /* 0x000ea80000300800 */
[----:B------:R-:W2:Y:S04]  /*39e70*/  LDL.LU R4, [R1+0x23d8] ;  /* 0x0023d80001047983 */ /* 0x000ea80000300800 */
[----:B------:R4:W-:Y:S04]  /*39e80*/  STL.64 [R1+0x2308], R10 ;  /* 0x0023080a01007387 */ /* 0x0009e80000100a00 */
[----:B------:R0:W-:Y:S01]  /*39e90*/  STL.64 [R1+0x2300], R8 ;  /* 0x0023000801007387 */ /* 0x0001e20000100a00 */
[----:B----4-:R-:W-:-:S02]  /*39ea0*/  IMAD.MOV.U32 R10, RZ, RZ, R17 ;  /* 0x000000ffff0a7224 */ /* 0x010fc400078e0011 */
[----:B0-----:R-:W-:Y:S01]  /*39eb0*/  IMAD.MOV.U32 R8, RZ, RZ, R5 ;  /* 0x000000ffff087224 */ /* 0x001fe200078e0005 */
        /* <DEDUP_REMOVED lines=20> */
[----:B------:R-:W-:Y:S04]  /*3a000*/  STL.64 [R1+0x2348], R10 ;  /* 0x0023480a01007387 */ /* 0x000fe80000100a00 */
[----:B------:R-:W-:Y:S04]  /*3a010*/  STL.64 [R1+0x2340], R8 ;  /* 0x0023400801007387 */ /* 0x000fe80000100a00 */
[----:B--2---:R-:W-:Y:S04]  /*3a020*/  STL.64 [R1+0x22b8], R14 ;  /* 0x0022b80e01007387 */ /* 0x004fe80000100a00 */
[----:B------:R0:W-:Y:S04]  /*3a030*/  STL.64 [R1+0x22b0], R12 ;  /* 0x0022b00c01007387 */ /* 0x0001e80000100a00 */
[----:B0-----:R-:W2:Y:S04]  /*3a040*/  LDL.LU R12, [R1+0x130] ;  /* 0x00013000010c7983 */ /* 0x001ea80000300800 */
[----:B------:R-:W2:Y:S04]  /*3a050*/  LDL.LU R13, [R1+0x134] ;  /* 0x00013400010d7983 */ /* 0x000ea80000300800 */
[----:B------:R-:W2:Y:S01]  /*3a060*/  LDL.LU R14, [R1+0x138] ;  /* 0x00013800010e7983 */ /* 0x000ea20000300800 */
[----:B------:R-:W-:Y:S01]  /*3a070*/  MOV R10, R23 ;  /* 0x00000017000a7202 */ /* 0x000fe20000000f00 */
[----:B------:R-:W-:Y:S01]  /*3a080*/  IMAD.MOV.U32 R11, RZ, RZ, R22 ;  /* 0x000000ffff0b7224 */ /* 0x000fe200078e0016 */
[----:B------:R-:W-:Y:S01]  /*3a090*/  MOV R8, R25 ;  /* 0x0000001900087202 */ /* 0x000fe20000000f00 */
[----:B------:R-:W-:-:S02]  /*3a0a0*/  IMAD.MOV.U32 R9, RZ, RZ, R24 ;  /* 0x000000ffff097224 */ /* 0x000fc400078e0018 */
[----:B---3--:R-:W-:Y:S01]  /*3a0b0*/  IMAD.MOV.U32 R15, RZ, RZ, R6 ;  /* 0x000000ffff0f7224 */ /* 0x008fe200078e0006 */
[----:B------:R-:W-:Y:S04]  /*3a0c0*/  LDSM.16.MT88.4 R24, [R2+UR5+0x3a180] ;  /* 0x03a180050218783b */ /* 0x000fe80008004200 */
[----:B------:R-:W3:Y:S04]  /*3a0d0*/  LDL.LU R6, [R1+0x23bc] ;  /* 0x0023bc0001067983 */ /* 0x000ee80000300800 */
[----:B------:R0:W-:Y:S04]  /*3a0e0*/  STL.64 [R1+0x2368], R10 ;  /* 0x0023680a01007387 */ /* 0x0001e80000100a00 */
[----:B------:R1:W-:Y:S01]  /*3a0f0*/  STL.64 [R1+0x2360], R8 ;  /* 0x0023600801007387 */ /* 0x0003e20000100a00 */
[----:B0-----:R-:W-:Y:S01]  /*3a100*/  MOV R10, R19 ;  /* 0x00000013000a7202 */ /* 0x001fe20000000f00 */
[----:B------:R-:W-:Y:S01]  /*3a110*/  IMAD.MOV.U32 R11, RZ, RZ, R18 ;  /* 0x000000ffff0b7224 */ /* 0x000fe200078e0012 */
[----:B-1----:R-:W-:Y:S01]  /*3a120*/  MOV R8, R21 ;  /* 0x0000001500087202 */ /* 0x002fe20000000f00 */
[----:B------:R-:W-:-:S02]  /*3a130*/  IMAD.MOV.U32 R9, RZ, RZ, R20 ;  /* 0x000000ffff097224 */ /* 0x000fc400078e0014 */
[----:B------:R-:W-:Y:S04]  /*3a140*/  LDSM.16.MT88.4 R20, [R2+UR5+0x3a100] ;  /* 0x03a100050214783b */ /* 0x000fe80008004200 */
[----:B------:R-:W-:Y:S04]  /*3a150*/  STL.64 [R1+0x2388], R10 ;  /* 0x0023880a01007387 */ /* 0x000fe80000100a00 */
[----:B------:R-:W-:Y:S04]  /*3a160*/  STL.64 [R1+0x2380], R8 ;  /* 0x0023800801007387 */ /* 0x000fe80000100a00 */
[----:B--2---:R-:W-:Y:S04]  /*3a170*/  STL.64 [R1+0x22d8], R14 ;  /* 0x0022d80e01007387 */ /* 0x004fe80000100a00 */
[----:B------:R0:W-:Y:S04]  /*3a180*/  STL.64 [R1+0x22d0], R12 ;  /* 0x0022d00c01007387 */ /* 0x0001e80000100a00 */
[----:B0-----:R-:W2:Y:S04]  /*3a190*/  LDL.LU R12, [R1+0x140] ;  /* 0x00014000010c7983 */ /* 0x001ea80000300800 */
[----:B------:R-:W2:Y:S04]  /*3a1a0*/  LDL.LU R13, [R1+0x144] ;  /* 0x00014400010d7983 */ /* 0x000ea80000300800 */
[----:B------:R-:W2:Y:S01]  /*3a1b0*/  LDL.LU R14, [R1+0x148] ;  /* 0x00014800010e7983 */ /* 0x000ea20000300800 */
[----:B------:R-:W-:-:S03]  /*3a1c0*/  MOV R15, R7 ;  /* 0x00000007000f7202 */ /* 0x000fc60000000f00 */
[----:B------:R-:W3:Y:S04]  /*3a1d0*/  LDL.LU R7, [R1+0x23b8] ;  /* 0x0023b80001077983 */ /* 0x000ee80000300800 */
[----:B--2---:R-:W-:Y:S04]  /*3a1e0*/  STL.64 [R1+0x22f8], R14 ;  /* 0x0022f80e01007387 */ /* 0x004fe80000100a00 */
[----:B------:R0:W-:Y:S04]  /*3a1f0*/  STL.64 [R1+0x22f0], R12 ;  /* 0x0022f00c01007387 */ /* 0x0001e80000100a00 */
[----:B0-----:R-:W2:Y:S04]  /*3a200*/  LDL.LU R12, [R1+0x150] ;  /* 0x00015000010c7983 */ /* 0x001ea80000300800 */
[----:B------:R-:W2:Y:S04]  /*3a210*/  LDL.LU R13, [R1+0x154] ;  /* 0x00015400010d7983 */ /* 0x000ea80000300800 */
[----:B------:R-:W2:Y:S01]  /*3a220*/  LDL.LU R14, [R1+0x158] ;  /* 0x00015800010e7983 */ /* 0x000ea20000300800 */
[----:B---3--:R-:W-:-:S03]  /*3a230*/  IMAD.MOV.U32 R15, RZ, RZ, R6 ;  /* 0x000000ffff0f7224 */ /* 0x008fc600078e0006 */
[----:B------:R-:W3:Y:S04]  /*3a240*/  LDL.LU R6, [R1+0x23b4] ;  /* 0x0023b40001067983 */ /* 0x000ee80000300800 */
        /* <DEDUP_REMOVED lines=29> */
[----:B------:R0:W-:Y:S02]  /*3a420*/  STL.64 [R1+0x2390], R12 ;  /* 0x0023900c01007387 */ /* 0x0001e40000100a00 */
[----:B0-----:R-:W-:-:S02]  /*3a430*/  MOV R12, R7 ;  /* 0x00000007000c7202 */ /* 0x001fc40000000f00 */
[----:B------:R-:W3:Y:S04]  /*3a440*/  LDL.LU R7, [R1+0x23a0] ;  /* 0x0023a00001077983 */ /* 0x000ee80000300800 */
[----:B------:R-:W3:Y:S04]  /*3a450*/  LDL.LU R13, [R1+0x1a4] ;  /* 0x0001a400010d7983 */ /* 0x000ee80000300800 */
[----:B------:R-:W3:Y:S04]  /*3a460*/  LDL.LU R14, [R1+0x1a8] ;  /* 0x0001a800010e7983 */ /* 0x000ee80000300800 */
[----:B------:R-:W3:Y:S01]  /*3a470*/  LDL.LU R15, [R1+0x1ac] ;  /* 0x0001ac00010f7983 */ /* 0x000ee20000300800 */
[----:B-----5:R-:W-:Y:S01]  /*3a480*/  IMAD.MOV.U32 R8, RZ, RZ, R17 ;  /* 0x000000ffff087224 */ /* 0x020fe200078e0011 */
[----:B----4-:R-:W-:Y:S01]  /*3a490*/  MOV R9, R16 ;  /* 0x0000001000097202 */ /* 0x010fe20000000f00 */
[----:B------:R-:W-:Y:S01]  /*3a4a0*/  IMAD.MOV.U32 R10, RZ, RZ, R5 ;  /* 0x000000ffff0a7224 */ /* 0x000fe200078e0005 */
[----:B------:R-:W-:Y:S01]  /*3a4b0*/  MOV R11, R4 ;  /* 0x00000004000b7202 */ /* 0x000fe20000000f00 */
[----:B------:R-:W-:Y:S04]  /*3a4c0*/  STL [R1+0x21f0], R2 ;  /* 0x0021f00201007387 */ /* 0x000fe80000100800 */
[----:B------:R-:W0:Y:S02]  /*3a4d0*/  LDSM.16.MT88.4 R16, [R2+UR5+0x3a080] ;  /* 0x03a080050210783b */ /* 0x000e240008004200 */
[----:B---3--:R-:W-:Y:S02]  /*3a4e0*/  HMMA.16816.F32 R8, R8, R6, R12 ;  /* 0x000000060808723c */ /* 0x008fe4000000180c */
        /* <DEDUP_REMOVED lines=10> */
[----:B------:R1:W-:Y:S01]  /*3a590*/  STL [R1+0x1e8], R10 ;  /* 0x0001e80a01007387 */ /* 0x0003e20000100800 */
[----:B------:R-:W-:-:S03]  /*3a5a0*/  IMAD.MOV.U32 R2, RZ, RZ, R11 ;  /* 0x000000ffff027224 */ /* 0x000fc600078e000b */
[----:B-1----:R-:W2:Y:S04]  /*3a5b0*/  LDL.LU.64 R10, [R1+0x2368] ;  /* 0x00236800010a7983 */ /* 0x002ea80000300a00 */
[----:B------:R-:W2:Y:S04]  /*3a5c0*/  LDL.LU.64 R8, [R1+0x2360] ;  /* 0x0023600001087983 */ /* 0x000ea80000300a00 */
[----:B------:R-:W-:Y:S01]  /*3a5d0*/  STL [R1+0x21f4], R2 ;  /* 0x0021f40201007387 */ /* 0x000fe20000100800 */
[----:B--2---:R-:W-:Y:S03]  /*3a5e0*/  HMMA.16816.F32 R8, R8, R6, R12 ;  /* 0x000000060808723c */ /* 0x004fe6000000180c */
[----:B------:R-:W2:Y:S04]  /*3a5f0*/  LDL.LU.64 R14, [R1+0x2358] ;  /* 0x00235800010e7983 */ /* 0x000ea80000300a00 */
[----:B------:R-:W2:-:S12]  /*3a600*/  LDL.LU.64 R12, [R1+0x2350] ;  /* 0x00235000010c7983 */ /* 0x000e980000300a00 */
        /* <DEDUP_REMOVED lines=9> */
[----:B------:R-:W-:-:S03]  /*3a6a0*/  MOV R2, R11 ;  /* 0x0000000b00027202 */ /* 0x000fc60000000f00 */
        /* <DEDUP_REMOVED lines=63> */
[----:B-1----:R-:W3:Y:S01]  /*3aaa0*/  LDL.LU R12, [R1+0xc0] ;  /* 0x0000c000010c7983 */ /* 0x002ee20000300800 */
[----:B------:R-:W-:-:S03]  /*3aab0*/  IMAD.MOV.U32 R13, RZ, RZ, R29 ;  /* 0x000000ffff0d7224 */ /* 0x000fc600078e001d */
[----:B------:R-:W4:Y:S04]  /*3aac0*/  LDL.LU R29, [R1+0x2208] ;  /* 0x00220800011d7983 */ /* 0x000f280000300800 */
[----:B--2---:R-:W3:Y:S04]  /*3aad0*/  LDL.LU R14, [R1+0xc8] ;  /* 0x0000c800010e7983 */ /* 0x004ee80000300800 */
[----:B------:R-:W3:Y:S01]  /*3aae0*/  LDL.LU R15, [R1+0xcc] ;  /* 0x0000cc00010f7983 */ /* 0x000ee20000300800 */
[-C--:B0-----:R-:W-:Y:S03]  /*3aaf0*/  HMMA.16816.F32 R16, R16, R6.reuse, R8 ;  /* 0x000000061010723c */ /* 0x081fe60000001808 */
[----:B------:R-:W2:Y:S04]  /*3ab00*/  LDL.LU.64 R10, [R1+0x2200] ;  /* 0x00220000010a7983 */ /* 0x000ea80000300a00 */
[----:B------:R-:W2:Y:S01]  /*3ab10*/  LDL.LU.64 R8, [R1+0x21f8] ;  /* 0x0021f80001087983 */ /* 0x000ea20000300a00 */
[-C--:B---3--:R-:W-:Y:S11]  /*3ab20*/  HMMA.16816.F32 R12, R20, R6.reuse, R12 ;  /* 0x00000006140c723c */ /* 0x088ff6000000180c */
[----:B------:R-:W-:Y:S04]  /*3ab30*/  STL.64 [R1+0xd0], R16 ;  /* 0x0000d01001007387 */ /* 0x000fe80000100a00 */
[----:B------:R-:W-:Y:S04]  /*3ab40*/  STL.64 [R1+0xd8], R18 ;  /* 0x0000d81201007387 */ /* 0x000fe80000100a00 */
[----:B------:R-:W-:Y:S04]  /*3ab50*/  LDSM.16.MT88.4 R16, [R3+UR5+0x3c080] ;  /* 0x03c080050310783b */ /* 0x000fe80008004200 */
[----:B------:R-:W-:Y:S04]  /*3ab60*/  STL.64 [R1+0xc0], R12 ;  /* 0x0000c00c01007387 */ /* 0x000fe80000100a00 */
[----:B------:R-:W-:Y:S04]  /*3ab70*/  STL.64 [R1+0xc8], R14 ;  /* 0x0000c80e01007387 */ /* 0x000fe80000100a00 */
[----:B------:R-:W-:Y:S01]  /*3ab80*/  LDSM.16.MT88.4 R12, [R0+UR5+0x3c000] ;  /* 0x03c00005000c783b */ /* 0x000fe20008004200 */
[----:B--2---:R-:W-:Y:S03]  /*3ab90*/  HMMA.16816.F32 R8, R24, R6, R8 ;  /* 0x000000061808723c */ /* 0x004fe60000001808 */
[----:B----4-:R-:W0:Y:S04]  /*3aba0*/  LDSM.16.M88.4 R4, [R29+UR5+0x40380] ;  /* 0x040380051d04783b */ /* 0x010e280008000200 */
[----:B0-----:R-:W-:-:S12]  /*3abb0*/  STL [R1+0x207c], R6 ;  /* 0x00207c0601007387 */ /* 0x001fd80000100800 */
[----:B------:R-:W-:Y:S04]  /*3abc0*/  STL.64 [R1+0x70], R8 ;  /* 0x0000700801007387 */ /* 0x000fe80000100a00 */
[----:B------:R-:W-:Y:S04]  /*3abd0*/  STL.64 [R1+0x78], R10 ;  /* 0x0000780a01007387 */ /* 0x000fe80000100a00 */
[----:B------:R-:W0:Y:S04]  /*3abe0*/  LDSM.16.MT88.4 R8, [R0+UR5+0x3c080] ;  /* 0x03c080050008783b */ /* 0x000e280008004200 */
[----:B------:R1:W-:Y:S02]  /*3abf0*/  STL [R1+0x2078], R7 ;  /* 0x0020780701007387 */ /* 0x0003e40000100800 */
[----:B-1----:R-:W-:-:S02]  /*3ac00*/  MOV R7, R12 ;  /* 0x0000000c00077202 */ /* 0x002fc40000000f00 */
[----:B0-----:R-:W-:Y:S01]  /*3ac10*/  MOV R12, R10 ;  /* 0x0000000a000c7202 */ /* 0x001fe20000000f00 */
[----:B------:R-:W-:Y:S01]  /*3ac20*/  IMAD.MOV.U32 R25, RZ, RZ, R9 ;  /* 0x000000ffff197224 */ /* 0x000fe200078e0009 */
[----:B------:R-:W-:Y:S01]  /*3ac30*/  MOV R24, R8 ;  /* 0x0000000800187202 */ /* 0x000fe20000000f00 */
[----:B------:R-:W-:Y:S02]  /*3ac40*/  IMAD.MOV.U32 R29, RZ, RZ, R11 ;  /* 0x000000ffff1d7224 */ /* 0x000fe400078e000b */
[----:B------:R-:W0:Y:S02]  /*3ac50*/  LDSM.16.MT88.4 R8, [R0+UR5+0x3c100] ;  /* 0x03c100050008783b */ /* 0x000e240008004200 */
[----:B0-----:R-:W-:Y:S01]  /*3ac60*/  MOV R23, R8 ;  /* 0x0000000800177202 */ /* 0x001fe20000000f00 */
[----:B------:R-:W-:Y:S01]  /*3ac70*/  IMAD.MOV.U32 R22, RZ, RZ, R9 ;  /* 0x000000ffff167224 */ /* 0x000fe200078e0009 */
[----:B------:R-:W-:Y:S01]  /*3ac80*/  MOV R21, R10 ;  /* 0x0000000a00157202 */ /* 0x000fe20000000f00 */
[----:B------:R-:W-:-:S02]  /*3ac90*/  IMAD.MOV.U32 R20, RZ, RZ, R11 ;  /* 0x000000ffff147224 */ /* 0x000fc400078e000b */
[----:B------:R-:W0:Y:S04]  /*3aca0*/  LDSM.16.MT88.4 R8, [R0+UR5+0x3c180] ;  /* 0x03c180050008783b */ /* 0x000e280008004200 */
[----:B------:R1:W-:Y:S01]  /*3acb0*/  STL.64 [R1+0x21e8], R4 ;  /* 0x0021e80401007387 */ /* 0x0003e20000100a00 */
[----:B------:R-:W-:Y:S01]  /*3acc0*/  IMAD.MOV.U32 R6, RZ, RZ, R13 ;  /* 0x000000ffff067224 */ /* 0x000fe200078e000d */
[----:B-1----:R-:W-:Y:S01]  /*3acd0*/  MOV R5, R14 ;  /* 0x0000000e00057202 */ /* 0x002fe20000000f00 */
[----:B------:R-:W-:Y:S01]  /*3ace0*/  IMAD.MOV.U32 R4, RZ, RZ, R15 ;  /* 0x000000ffff047224 */ /* 0x000fe200078e000f */
[----:B0-----:R-:W-:Y:S04]  /*3acf0*/  STL.64 [R1+0x2190], R10 ;  /* 0x0021900a01007387 */ /* 0x001fe80000100a00 */
[----:B------:R-:W-:Y:S04]  /*3ad00*/  STL.64 [R1+0x2188], R8 ;  /* 0x0021880801007387 */ /* 0x000fe80000100a00 */
[----:B------:R0:W-:Y:S02]  /*3ad10*/  STL [R1+0x20b8], R0 ;  /* 0x0020b80001007387 */ /* 0x0001e40000100800 */
[----:B0-----:R-:W-:-:S02]  /*3ad20*/  MOV R0, R12 ;  /* 0x0000000c00007202 */ /* 0x001fc40000000f00 */
[----:B------:R-:W0:Y:S01]  /*3ad30*/  LDSM.16.MT88.4 R12, [R3+UR5+0x3c000] ;  /* 0x03c00005030c783b */ /* 0x000e220008004200 */
[----:B------:R-:W-:Y:S01]  /*3ad40*/  IMAD.MOV.U32 R8, RZ, RZ, R23 ;  /* 0x000000ffff087224 */ /* 0x000fe200078e0017 */
[----:B------:R-:W-:Y:S01]  /*3ad50*/  MOV R9, R22 ;  /* 0x0000001600097202 */ /* 0x000fe20000000f00 */
[----:B------:R-:W-:Y:S01]  /*3ad60*/  IMAD.MOV.U32 R10, RZ, RZ, R21 ;  /* 0x000000ffff0a7224 */ /* 0x000fe200078e0015 */
[----:B------:R-:W-:Y:S02]  /*3ad70*/  MOV R11, R20 ;  /* 0x00000014000b7202 */ /* 0x000fe40000000f00 */
[----:B------:R-:W1:Y:S04]  /*3ad80*/  LDSM.16.MT88.4 R20, [R3+UR5+0x3c100] ;  /* 0x03c100050314783b */ /* 0x000e680008004200 */
[----:B0-----:R-:W-:Y:S04]  /*3ad90*/  STL.64 [R1+0x2180], R14 ;  /* 0x0021800e01007387 */ /* 0x001fe80000100a00 */
[----:B------:R-:W-:Y:S04]  /*3ada0*/  STL.64 [R1+0x2178], R12 ;  /* 0x0021780c01007387 */ /* 0x000fe80000100a00 */
[----:B------:R0:W-:Y:S04]  /*3adb0*/  STL.64 [R1+0x2170], R18 ;  /* 0x0021701201007387 */ /* 0x0001e80000100a00 */
[----:B------:R-:W-:Y:S04]  /*3adc0*/  STL.64 [R1+0x2168], R16 ;  /* 0x0021681001007387 */ /* 0x000fe80000100a00 */
[----:B------:R-:W-:Y:S04]  /*3add0*/  LDSM.16.MT88.4 R12, [R28+UR5+0x3c080] ;  /* 0x03c080051c0c783b */ /* 0x000fe80008004200 */
[----:B-1----:R-:W-:Y:S04]  /*3ade0*/  STL.64 [R1+0x21a0], R22 ;  /* 0x0021a01601007387 */ /* 0x002fe80000100a00 */
[----:B------:R-:W-:Y:S04]  /*3adf0*/  STL.64 [R1+0x2198], R20 ;  /* 0x0021981401007387 */ /* 0x000fe80000100a00 */
[----:B------:R-:W-:Y:S01]  /*3ae00*/  LDSM.16.MT88.4 R20, [R28+UR5+0x3c000] ;  /* 0x03c000051c14783b */ /* 0x000fe20008004200 */
[----:B0-----:R-:W-:Y:S01]  /*3ae10*/  IMAD.MOV.U32 R19, RZ, RZ, R25 ;  /* 0x000000ffff137224 */ /* 0x001fe200078e0019 */
[----:B------:R-:W-:-:S02]  /*3ae20*/  MOV R18, R24 ;  /* 0x0000001800127202 */ /* 0x000fc40000000f00 */
[----:B------:R-:W0:Y:S04]  /*3ae30*/  LDSM.16.MT88.4 R24, [R3+UR5+0x3c180] ;  /* 0x03c180050318783b */ /* 0x000e280008004200 */
[----:B0-----:R0:W-:Y:S04]  /*3ae40*/  STL [R1+0x2144], R24 ;  /* 0x0021441801007387 */ /* 0x0011e80000100800 */
[----:B------:R1:W-:Y:S04]  /*3ae50*/  STL [R1+0x2140], R25 ;  /* 0x0021401901007387 */ /* 0x0003e80000100800 */
[----:B------:R2:W-:Y:S04]  /*3ae60*/  STL [R1+0x213c], R26 ;  /* 0x00213c1a01007387 */ /* 0x0005e80000100800 */
[----:B------:R3:W-:Y:S04]  /*3ae70*/  STL [R1+0x2138], R27 ;  /* 0x0021381b01007387 */ /* 0x0007e80000100800 */
[----:B------:R-:W-:Y:S04]  /*3ae80*/  STL [R1+0x20bc], R3 ;  /* 0x0020bc0301007387 */ /* 0x000fe80000100800 */
[----:B------:R-:W-:Y:S04]  /*3ae90*/  STL.64 [R1+0x60], R20 ;  /* 0x0000601401007387 */ /* 0x000fe80000100a00 */
[----:B------:R-:W-:Y:S04]  /*3aea0*/  STL.64 [R1+0x68], R22 ;  /* 0x0000681601007387 */ /* 0x000fe80000100a00 */
[----:B------:R-:W-:Y:S01]  /*3aeb0*/  LDSM.16.MT88.4 R20, [R28+UR5+0x3c180] ;  /* 0x03c180051c14783b */ /* 0x000fe20008004200 */
[----:B0-----:R-:W-:Y:S01]  /*3aec0*/  IMAD.MOV.U32 R24, RZ, RZ, R12 ;  /* 0x000000ffff187224 */ /* 0x001fe200078e000c */
[----:B-1----:R-:W-:Y:S01]  /*3aed0*/  MOV R25, R13 ;  /* 0x0000000d00197202 */ /* 0x002fe20000000f00 */
[----:B--2---:R-:W-:Y:S01]  /*3aee0*/  IMAD.MOV.U32 R26, RZ, RZ, R14 ;  /* 0x000000ffff1a7224 */ /* 0x004fe200078e000e */
[----:B---3--:R-:W-:-:S05]  /*3aef0*/  MOV R27, R15 ;  /* 0x0000000f001b7202 */ /* 0x008fca0000000f00 */
[----:B------:R-:W-:Y:S04]  /*3af00*/  STL [R1+0x2154], R27 ;  /* 0x0021541b01007387 */ /* 0x000fe80000100800 */
[----:B------:R-:W-:Y:S04]  /*3af10*/  STL [R1+0x2150], R26 ;  /* 0x0021501a01007387 */ /* 0x000fe80000100800 */
[----:B------:R-:W-:Y:S04]  /*3af20*/  STL [R1+0x214c], R25 ;  /* 0x00214c1901007387 */ /* 0x000fe80000100800 */
[----:B------:R-:W-:Y:S04]  /*3af30*/  STL [R1+0x2148], R24 ;  /* 0x0021481801007387 */ /* 0x000fe80000100800 */
[----:B------:R-:W0:Y:S04]  /*3af40*/  LDSM.16.MT88.4 R24, [R28+UR5+0x3c100] ;  /* 0x03c100051c18783b */ /* 0x000e280008004200 */
[----:B------:R-:W2:Y:S01]  /*3af50*/  LDL.LU R12, [R1+0x1c0] ;  /* 0x0001c000010c7983 */ /* 0x000ea20000300800 */
[----:B------:R-:W-:-:S03]  /*3af60*/  IMAD.MOV.U32 R15, RZ, RZ, R2 ;  /* 0x000000ffff0f7224 */ /* 0x000fc600078e0002 */
[----:B0-----:R-:W-:Y:S04]  /*3af70*/  STL.64 [R1+0x40], R24 ;  /* 0x0000401801007387 */ /* 0x001fe80000100a00 */
[----:B------:R-:W-:Y:S04]  /*3af80*/  STL.64 [R1+0x48], R26 ;  /* 0x0000481a01007387 */ /* 0x000fe80000100a00 */
[----:B------:R-:W-:Y:S04]  /*3af90*/  STL.64 [R1+0x30], R20 ;  /* 0x0000301401007387 */ /* 0x000fe80000100a00 */
[----:B------:R-:W-:Y:S04]  /*3afa0*/  STL.64 [R1+0x38], R22 ;  /* 0x0000381601007387 */ /* 0x000fe80000100a00 */
[----:B------:R-:W2:Y:S04]  /*3afb0*/  LDL.LU R13, [R1+0x1c4] ;  /* 0x0001c400010d7983 */ /* 0x000ea80000300800 */
[----:B------:R-:W3:Y:S04]  /*3afc0*/  LDL.LU R14, [R1+0x1c8] ;  /* 0x0001c800010e7983 */ /* 0x000ee80000300800 */
[----:B------:R-:W4:Y:S04]  /*3afd0*/  LDL.LU R2, [R1+0x21f4] ;  /* 0x0021f40001027983 */ /* 0x000f280000300800 */
[----:B---3--:R0:W-:Y:S04]  /*3afe0*/  STL.64 [R1+0x21b0], R14 ;  /* 0x0021b00e01007387 */ /* 0x0081e80000100a00 */
[----:B--2---:R1:W-:Y:S04]  /*3aff0*/  STL.64 [R1+0x21a8], R12 ;  /* 0x0021a80c01007387 */ /* 0x0043e80000100a00 */
[----:B------:R-:W-:Y:S04]  /*3b000*/  STL.64 [R1+0x21c0], R10 ;  /* 0x0021c00a01007387 */ /* 0x000fe80000100a00 */
[----:B------:R2:W-:Y:S01]  /*3b010*/  STL.64 [R1+0x21b8], R8 ;  /* 0x0021b80801007387 */ /* 0x0005e20000100a00 */
[----:B0-----:R-:W-:Y:S01]  /*3b020*/  MOV R14, R0 ;  /* 0x00000000000e7202 */ /* 0x001fe20000000f00 */
[----:B------:R-:W-:Y:S01]  /*3b030*/  IMAD.MOV.U32 R15, RZ, RZ, R29 ;  /* 0x000000ffff0f7224 */ /* 0x000fe200078e001d */
[----:B-1----:R-:W-:Y:S01]  /*3b040*/  MOV R12, R18 ;  /* 0x00000012000c7202 */ /* 0x002fe20000000f00 */
[----:B------:R-:W-:-:S03]  /*3b050*/  IMAD.MOV.U32 R13, RZ, RZ, R19 ;  /* 0x000000ffff0d7224 */ /* 0x000fc600078e0013 */
[----:B------:R0:W-:Y:S04]  /*3b060*/  STL.64 [R1+0x21d0], R14 ;  /* 0x0021d00e01007387 */ /* 0x0001e80000100a00 */
[----:B------:R1:W-:Y:S04]  /*3b070*/  STL.64 [R1+0x21c8], R12 ;  /* 0x0021c80c01007387 */ /* 0x0003e80000100a00 */
[----:B--2---:R-:W2:Y:S04]  /*3b080*/  LDL.LU R8, [R1+0x1e0] ;  /* 0x0001e00001087983 */ /* 0x004ea80000300800 */
[----:B------:R-:W2:Y:S04]  /*3b090*/  LDL.LU R9, [R1+0x1e4] ;  /* 0x0001e40001097983 */ /* 0x000ea80000300800 */
[----:B------:R-:W3:Y:S01]  /*3b0a0*/  LDL.LU R10, [R1+0x1e8] ;  /* 0x0001e800010a7983 */ /* 0x000ee20000300800 */
[----:B----4-:R-:W-:-:S03]  /*3b0b0*/  MOV R11, R2 ;  /* 0x00000002000b7202 */ /* 0x010fc60000000f00 */
[----:B------:R-:W4:Y:S01]  /*3b0c0*/  LDL.LU R2, [R1+0x21f0] ;  /* 0x0021f00001027983 */ /* 0x000f220000300800 */
[----:B0-----:R-:W-:Y:S02]  /*3b0d0*/  IMAD.MOV.U32 R14, RZ, RZ, R5 ;  /* 0x000000ffff0e7224 */ /* 0x001fe400078e0005 */
[----:B-1----:R-:W-:Y:S01]  /*3b0e0*/  IMAD.MOV.U32 R12, RZ, RZ, R7 ;  /* 0x000000ffff0c7224 */ /* 0x002fe200078e0007 */
[----:B------:R-:W-:Y:S02]  /*3b0f0*/  MOV R13, R6 ;  /* 0x00000006000d7202 */ /* 0x000fe40000000f00 */
[----:B------:R-:W-:Y:S02]  /*3b100*/  MOV R15, R4 ;  /* 0x00000004000f7202 */ /* 0x000fe40000000f00 */
[----:B----4-:R-:W0:Y:S04]  /*3b110*/  LDSM.16.MT88.4 R4, [R2+UR5+0x3c000] ;  /* 0x03c000050204783b */ /* 0x010e280008004200 */
[----:B---3--:R-:W-:Y:S04]  /*3b120*/  STL.64 [R1+0x21e0], R10 ;  /* 0x0021e00a01007387 */ /* 0x008fe80000100a00 */
[----:B--2---:R1:W-:Y:S04]  /*3b130*/  STL.64 [R1+0x21d8], R8 ;  /* 0x0021d80801007387 */ /* 0x0043e80000100a00 */
[----:B-1----:R-:W2:Y:S04]  /*3b140*/  LDL.LU R8, [R1+0x1f0] ;  /* 0x0001f00001087983 */ /* 0x002ea80000300800 */
[----:B------:R-:W2:Y:S04]  /*3b150*/  LDL.LU R9, [R1+0x1f4] ;  /* 0x0001f40001097983 */ /* 0x000ea80000300800 */
[----:B------:R-:W2:Y:S04]  /*3b160*/  LDL.LU R10, [R1+0x1f8] ;  /* 0x0001f800010a7983 */ /* 0x000ea80000300800 */
[----:B------:R-:W2:Y:S04]  /*3b170*/  LDL.LU R11, [R1+0x1fc] ;  /* 0x0001fc00010b7983 */ /* 0x000ea80000300800 */
[----:B------:R-:W3:Y:S04]  /*3b180*/  LDL.LU R20, [R1+0x1d0] ;  /* 0x0001d00001147983 */ /* 0x000ee80000300800 */
[----:B------:R-:W3:Y:S04]  /*3b190*/  LDL.LU R21, [R1+0x1d4] ;  /* 0x0001d40001157983 */ /* 0x000ee80000300800 */
[----:B------:R-:W3:Y:S04]  /*3b1a0*/  LDL.LU R22, [R1+0x1d8] ;  /* 0x0001d80001167983 */ /* 0x000ee80000300800 */
[----:B------:R-:W3:Y:S01]  /*3b1b0*/  LDL.LU R23, [R1+0x1dc] ;  /* 0x0001dc0001177983 */ /* 0x000ee20000300800 */
[----:B0-----:R-:W-:Y:S01]  /*3b1c0*/  IMAD.MOV.U32 R27, RZ, RZ, R4 ;  /* 0x000000ffff1b7224 */ /* 0x001fe200078e0004 */
[----:B------:R-:W-:Y:S01]  /*3b1d0*/  MOV R26, R5 ;  /* 0x00000005001a7202 */ /* 0x000fe20000000f00 */
[----:B------:R-:W-:Y:S01]  /*3b1e0*/  IMAD.MOV.U32 R25, RZ, RZ, R6 ;  /* 0x000000ffff197224 */ /* 0x000fe200078e0006 */
[----:B------:R-:W-:-:S02]  /*3b1f0*/  MOV R24, R7 ;  /* 0x0000000700187202 */ /* 0x000fc40000000f00 */
[----:B------:R-:W0:Y:S04]  /*3b200*/  LDSM.16.MT88.4 R4, [R2+UR5+0x3c080] ;  /* 0x03c080050204783b */ /* 0x000e280008004200 */
[----:B------:R0:W-:Y:S04]  /*3b210*/  STL [R1+0x20c0], R28 ;  /* 0x0020c01c01007387 */ /* 0x0001e80000100800 */
[----:B------:R-:W4:Y:S04]  /*3b220*/  LDL.LU R16, [R1+0x1b0] ;  /* 0x0001b00001107983 */ /* 0x000f280000300800 */
[----:B------:R-:W4:Y:S04]  /*3b230*/  LDL.LU R17, [R1+0x1b4] ;  /* 0x0001b40001117983 */ /* 0x000f280000300800 */
[----:B------:R-:W4:Y:S04]  /*3b240*/  LDL.LU R18, [R1+0x1b8] ;  /* 0x0001b80001127983 */ /* 0x000f280000300800 */
[----:B------:R-:W4:Y:S04]  /*3b250*/  LDL.LU R19, [R1+0x1bc] ;  /* 0x0001bc0001137983 */ /* 0x000f280000300800 */
[----:B------:R-:W-:Y:S04]  /*3b260*/  STL [R1+0x2164], R24 ;  /* 0x0021641801007387 */ /* 0x000fe80000100800 */
[----:B------:R-:W-:Y:S04]  /*3b270*/  STL [R1+0x2160], R25 ;  /* 0x0021601901007387 */ /* 0x000fe80000100800 */
[----:B------:R-:W-:Y:S04]  /*3b280*/  STL [R1+0x215c], R26 ;  /* 0x00215c1a01007387 */ /* 0x000fe80000100800 */
[----:B------:R-:W-:Y:S01]  /*3b290*/  STL [R1+0x2158], R27 ;  /* 0x0021581b01007387 */ /* 0x000fe20000100800 */
[----:B0-----:R-:W-:Y:S01]  /*3b2a0*/  IMAD.MOV.U32 R28, RZ, RZ, R5 ;  /* 0x000000ffff1c7224 */ /* 0x001fe200078e0005 */
[----:B------:R-:W-:-:S02]  /*3b2b0*/  MOV R3, R6 ;  /* 0x0000000600037202 */ /* 0x000fc40000000f00 */
[----:B------:R-:W-:Y:S01]  /*3b2c0*/  STL [R1+0xa0], R4 ;  /* 0x0000a00401007387 */ /* 0x000fe20000100800 */
[----:B------:R-:W-:-:S03]  /*3b2d0*/  IMAD.MOV.U32 R0, RZ, RZ, R7 ;  /* 0x000000ffff007224 */ /* 0x000fc600078e0007 */
[----:B------:R-:W0:Y:S04]  /*3b2e0*/  LDSM.16.MT88.4 R4, [R2+UR5+0x3c100] ;  /* 0x03c100050204783b */ /* 0x000e280008004200 */
[----:B0-----:R-:W-:Y:S04]  /*3b2f0*/  STL.64 [R1+0x90], R4 ;  /* 0x0000900401007387 */ /* 0x001fe80000100a00 */
[----:B------:R-:W-:Y:S01]  /*3b300*/  STL [R1+0x98], R6 ;  /* 0x0000980601007387 */ /* 0x000fe20000100800 */
[----:B------:R-:W-:-:S03]  /*3b310*/  MOV R29, R7 ;  /* 0x00000007001d7202 */ /* 0x000fc60000000f00 */
[----:B------:R-:W0:Y:S02]  /*3b320*/  LDSM.16.MT88.4 R4, [R2+UR5+0x3c180] ;  /* 0x03c180050204783b */ /* 0x000e240008004200 */
[----:B0-----:R-:W-:Y:S01]  /*3b330*/  IMAD.MOV.U32 R24, RZ, RZ, R4 ;  /* 0x000000ffff187224 */ /* 0x001fe200078e0004 */
[----:B------:R-:W-:Y:S02]  /*3b340*/  MOV R25, R5 ;  /* 0x0000000500197202 */ /* 0x000fe40000000f00 */
        /* <DEDUP_REMOVED lines=11> */
[----:B------:R-:W3:Y:S01]  /*3b400*/  LDL.LU.64 R8, [R1+0x21b8] ;  /* 0x0021b80001087983 */ /* 0x000ee20000300a00 */
[----:B------:R-:W-:Y:S01]  /*3b410*/  MOV R27, R7 ;  /* 0x00000007001b7202 */ /* 0x000fe20000000f00 */
[----:B------:R-:W-:-:S11]  /*3b420*/  IMAD.MOV.U32 R26, RZ, RZ, R6 ;  /* 0x000000ffff1a7224 */ /* 0x000fd600078e0006 */
[----:B------:R-:W-:Y:S01]  /*3b430*/  MOV R7, R15 ;  /* 0x0000000f00077202 */ /* 0x000fe20000000f00 */
[----:B------:R-:W-:Y:S01]  /*3b440*/  IMAD.MOV.U32 R6, RZ, RZ, R14 ;  /* 0x000000ffff067224 */ /* 0x000fe200078e000e */
[----:B------:R0:W-:Y:S04]  /*3b450*/  STL.64 [R1+0x140], R12 ;  /* 0x0001400c01007387 */ /* 0x0001e80000100a00 */
[----:B------:R-:W2:Y:S04]  /*3b460*/  LDL.LU.64 R14, [R1+0x21b0] ;  /* 0x0021b000010e7983 */ /* 0x000ea80000300a00 */
[----:B0-----:R-:W2:Y:S04]  /*3b470*/  LDL.LU.64 R12, [R1+0x21a8] ;  /* 0x0021a800010c7983 */ /* 0x001ea80000300a00 */
[----:B------:R-:W-:Y:S04]  /*3b480*/  STL [R1+0x2084], R7 ;  /* 0x0020840701007387 */ /* 0x000fe80000100800 */
[----:B------:R-:W-:Y:S01]  /*3b490*/  STL [R1+0x2080], R6 ;  /* 0x0020800601007387 */ /* 0x000fe20000100800 */
[----:B---3--:R-:W-:Y:S03]  /*3b4a0*/  HMMA.16816.F32 R8, R8, R4, R20 ;  /* 0x000000040808723c */ /* 0x008fe60000001814 */
[----:B------:R-:W3:Y:S04]  /*3b4b0*/  LDL.LU.64 R22, [R1+0x21a0] ;  /* 0x0021a00001167983 */ /* 0x000ee80000300a00 */
[----:B------:R-:W3:-:S12]  /*3b4c0*/  LDL.LU.64 R20, [R1+0x2198] ;  /* 0x0021980001147983 */ /* 0x000ed80000300a00 */
[----:B------:R-:W-:Y:S04]  /*3b4d0*/  STL.64 [R1+0x120], R8 ;  /* 0x0001200801007387 */ /* 0x000fe80000100a00 */
[----:B------:R0:W-:Y:S04]  /*3b4e0*/  STL.64 [R1+0x128], R10 ;  /* 0x0001280a01007387 */ /* 0x0001e80000100a00 */
[----:B0-----:R-:W2:Y:S04]  /*3b4f0*/  LDL.LU.64 R10, [R1+0x2190] ;  /* 0x00219000010a7983 */ /* 0x001ea80000300a00 */
[----:B------:R-:W2:Y:S02]  /*3b500*/  LDL.LU.64 R8, [R1+0x2188] ;  /* 0x0021880001087983 */ /* 0x000ea40000300a00 */
[----:B--2---:R-:W-:Y:S02]  /*3b510*/  HMMA.16816.F32 R8, R8, R4, R12 ;  /* 0x000000040808723c */ /* 0x004fe4000000180c */
[----:B------:R-:W4:Y:S04]  /*3b520*/  LDL.LU.64 R14, [R1+0x2180] ;  /* 0x00218000010e7983 */ /* 0x000f280000300a00 */
[----:B------:R-:W4:-:S13]  /*3b530*/  LDL.LU.64 R12, [R1+0x2178] ;  /* 0x00217800010c7983 */ /* 0x000f1a0000300a00 */
[----:B------:R0:W-:Y:S01]  /*3b540*/  STL [R1+0xf0], R8 ;  /* 0x0000f00801007387 */ /* 0x0001e20000100800 */
[----:B------:R-:W-:Y:S01]  /*3b550*/  IMAD.MOV.U32 R7, RZ, RZ, R9 ;  /* 0x000000ffff077224 */ /* 0x000fe200078e0009 */
[----:B------:R-:W-:Y:S01]  /*3b560*/  MOV R6, R10 ;  /* 0x0000000a00067202 */ /* 0x000fe20000000f00 */
[----:B------:R-:W-:Y:S01]  /*3b570*/  IMAD.MOV.U32 R2, RZ, RZ, R11 ;  /* 0x000000ffff027224 */ /* 0x000fe200078e000b */
[----:B0-----:R-:W3:Y:S04]  /*3b580*/  LDL.LU R8, [R1+0x1a0] ;  /* 0x0001a00001087983 */ /* 0x001ee80000300800 */
[----:B------:R-:W3:Y:S04]  /*3b590*/  LDL.LU R9, [R1+0x1a4] ;  /* 0x0001a40001097983 */ /* 0x000ee80000300800 */
[----:B------:R-:W3:Y:S04]  /*3b5a0*/  LDL.LU R10, [R1+0x1a8] ;  /* 0x0001a800010a7983 */ /* 0x000ee80000300800 */
[----:B------:R-:W3:Y:S01]  /*3b5b0*/  LDL.LU R11, [R1+0x1ac] ;  /* 0x0001ac00010b7983 */ /* 0x000ee20000300800 */
[----:B----4-:R-:W-:Y:S03]  /*3b5c0*/  HMMA.16816.F32 R12, R12, R4, R16 ;  /* 0x000000040c0c723c */ /* 0x010fe60000001810 */
[----:B------:R-:W2:Y:S04]  /*3b5d0*/  LDL.LU.64 R18, [R1+0x2170] ;  /* 0x0021700001127983 */ /* 0x000ea80000300a00 */
[----:B------:R-:W2:-:S12]  /*3b5e0*/  LDL.LU.64 R16, [R1+0x2168] ;  /* 0x0021680001107983 */ /* 0x000e980000300a00 */
[----:B------:R0:W-:Y:S04]  /*3b5f0*/  STL.64 [R1+0xe0], R12 ;  /* 0x0000e00c01007387 */ /* 0x0001e80000100a00 */
[----:B------:R1:W-:Y:S04]  /*3b600*/  STL.64 [R1+0xe8], R14 ;  /* 0x0000e80e01007387 */ /* 0x0003e80000100a00 */
[----:B0-----:R-:W2:Y:S04]  /*3b610*/  LDL.LU R12, [R1+0x190] ;  /* 0x00019000010c7983 */ /* 0x001ea80000300800 */
[----:B------:R-:W2:Y:S04]  /*3b620*/  LDL.LU R13, [R1+0x194] ;  /* 0x00019400010d7983 */ /* 0x000ea80000300800 */
[----:B-1----:R-:W2:Y:S04]  /*3b630*/  LDL.LU R14, [R1+0x198] ;  /* 0x00019800010e7983 */ /* 0x002ea80000300800 */
[----:B------:R-:W2:Y:S01]  /*3b640*/  LDL.LU R15, [R1+0x19c] ;  /* 0x00019c00010f7983 */ /* 0x000ea20000300800 */
[-C--:B---3--:R-:W-:Y:S08]  /*3b650*/  HMMA.16816.F32 R8, R20, R4.reuse, R8 ;  /* 0x000000041408723c */ /* 0x088ff00000001808 */
[----:B--2---:R-:W-:Y:S01]  /*3b660*/  HMMA.16816.F32 R12, R16, R4, R12 ;  /* 0x00000004100c723c */ /* 0x004fe2000000180c */
[----:B------:R-:W-:-:S02]  /*3b670*/  MOV R16, R24 ;  /* 0x0000001800107202 */ /* 0x000fc40000000f00 */
[----:B------:R-:W-:Y:S01]  /*3b680*/  MOV R18, R26 ;  /* 0x0000001a00127202 */ /* 0x000fe20000000f00 */
[----:B------:R-:W2:Y:S01]  /*3b690*/  LDL.LU R24, [R1+0x2164] ;  /* 0x0021640001187983 */ /* 0x000ea20000300800 */
[----:B------:R-:W-:Y:S02]  /*3b6a0*/  IMAD.MOV.U32 R19, RZ, RZ, R27 ;  /* 0x000000ffff137224 */ /* 0x000fe400078e001b */
[----:B------:R-:W-:-:S12]  /*3b6b0*/  IMAD.MOV.U32 R17, RZ, RZ, R25 ;  /* 0x000000ffff117224 */ /* 0x000fd800078e0019 */
[----:B------:R-:W-:Y:S04]  /*3b6c0*/  STL.64 [R1+0x190], R12 ;  /* 0x0001900c01007387 */ /* 0x000fe80000100a00 */
[----:B------:R-:W-:Y:S04]  /*3b6d0*/  STL.64 [R1+0x198], R14 ;  /* 0x0001980e01007387 */ /* 0x000fe80000100a00 */
[----:B------:R-:W3:Y:S04]  /*3b6e0*/  LDL.LU R25, [R1+0x2160] ;  /* 0x0021600001197983 */ /* 0x000ee80000300800 */
[----:B------:R-:W4:Y:S04]  /*3b6f0*/  LDL.LU R26, [R1+0x215c] ;  /* 0x00215c00011a7983 */ /* 0x000f280000300800 */
[----:B------:R-:W5:Y:S04]  /*3b700*/  LDL.LU R27, [R1+0x2158] ;  /* 0x00215800011b7983 */ /* 0x000f680000300800 */
[----:B------:R-:W-:Y:S04]  /*3b710*/  STL.64 [R1+0x2090], R18 ;  /* 0x0020901201007387 */ /* 0x000fe80000100a00 */
[----:B------:R0:W-:Y:S04]  /*3b720*/  STL.64 [R1+0x2088], R16 ;  /* 0x0020881001007387 */ /* 0x0001e80000100a00 */
[----:B0-----:R-:W2:Y:S04]  /*3b730*/  LDL.LU R16, [R1+0xd0] ;  /* 0x0000d00001107983 */ /* 0x001ea80000300800 */
[----:B------:R-:W-:Y:S04]  /*3b740*/  STL.64 [R1+0x1a0], R8 ;  /* 0x0001a00801007387 */ /* 0x000fe80000100a00 */
[----:B------:R-:W-:Y:S04]  /*3b750*/  STL.64 [R1+0x1a8], R10 ;  /* 0x0001a80a01007387 */ /* 0x000fe80000100a00 */
[----:B------:R-:W2:Y:S04]  /*3b760*/  LDL.LU R17, [R1+0xd4] ;  /* 0x0000d40001117983 */ /* 0x000ea80000300800 */
[----:B------:R-:W2:Y:S04]  /*3b770*/  LDL.LU R18, [R1+0xd8] ;  /* 0x0000d80001127983 */ /* 0x000ea80000300800 */
[----:B------:R-:W2:Y:S04]  /*3b780*/  LDL.LU R19, [R1+0xdc] ;  /* 0x0000dc0001137983 */ /* 0x000ea80000300800 */
[----:B------:R-:W2:Y:S04]  /*3b790*/  LDL.LU R12, [R1+0x30] ;  /* 0x00003000010c7983 */ /* 0x000ea80000300800 */
[----:B------:R-:W2:Y:S04]  /*3b7a0*/  LDL.LU R13, [R1+0x34] ;  /* 0x00003400010d7983 */ /* 0x000ea80000300800 */
[----:B------:R-:W2:Y:S04]  /*3b7b0*/  LDL.LU R14, [R1+0x38] ;  /* 0x00003800010e7983 */ /* 0x000ea80000300800 */
[----:B------:R-:W2:Y:S04]  /*3b7c0*/  LDL.LU R15, [R1+0x3c] ;  /* 0x00003c00010f7983 */ /* 0x000ea80000300800 */
[----:B--2---:R-:W-:Y:S04]  /*3b7d0*/  STL.64 [R1+0x20e0], R14 ;  /* 0x0020e00e01007387 */ /* 0x004fe80000100a00 */
[----:B------:R-:W-:Y:S04]  /*3b7e0*/  STL.64 [R1+0x20d8], R12 ;  /* 0x0020d80c01007387 */ /* 0x000fe80000100a00 */
[----:B------:R-:W-:Y:S04]  /*3b7f0*/  STL.64 [R1+0x20a0], R18 ;  /* 0x0020a01201007387 */ /* 0x000fe80000100a00 */
[----:B------:R5:W-:Y:S02]  /*3b800*/  STL.64 [R1+0x2098], R16 ;  /* 0x0020981001007387 */ /* 0x000be40000100a00 */
[----:B-----5:R-:W-:Y:S01]  /*3b810*/  MOV R16, R27 ;  /* 0x0000001b00107202 */ /* 0x020fe20000000f00 */
[----:B----4-:R-:W-:Y:S01]  /*3b820*/  IMAD.MOV.U32 R17, RZ, RZ, R26 ;  /* 0x000000ffff117224 */ /* 0x010fe200078e001a */
[----:B------:R-:W2:Y:S04]  /*3b830*/  LDL.LU R27, [R1+0x2154] ;  /* 0x00215400011b7983 */ /* 0x000ea80000300800 */
[----:B------:R-:W4:Y:S01]  /*3b840*/  LDL.LU R26, [R1+0x2150] ;  /* 0x00215000011a7983 */ /* 0x000f220000300800 */
[----:B---3--:R-:W-:Y:S01]  /*3b850*/  MOV R18, R25 ;  /* 0x0000001900127202 */ /* 0x008fe20000000f00 */
[----:B------:R-:W-:-:S02]  /*3b860*/  IMAD.MOV.U32 R19, RZ, RZ, R24 ;  /* 0x000000ffff137224 */ /* 0x000fc400078e0018 */
[----:B------:R-:W3:Y:S04]  /*3b870*/  LDL.LU R25, [R1+0x214c] ;  /* 0x00214c0001197983 */ /* 0x000ee80000300800 */
[----:B------:R-:W5:Y:S04]  /*3b880*/  LDL.LU R24, [R1+0x2148] ;  /* 0x0021480001187983 */ /* 0x000f680000300800 */
[----:B------:R-:W2:Y:S04]  /*3b890*/  LDL.LU R12, [R1+0x40] ;  /* 0x00004000010c7983 */ /* 0x000ea80000300800 */
[----:B------:R-:W2:Y:S04]  /*3b8a0*/  LDL.LU R13, [R1+0x44] ;  /* 0x00004400010d7983 */ /* 0x000ea80000300800 */
[----:B------:R-:W2:Y:S04]  /*3b8b0*/  LDL.LU R14, [R1+0x48] ;  /* 0x00004800010e7983 */ /* 0x000ea80000300800 */
[----:B------:R-:W2:Y:S04]  /*3b8c0*/  LDL.LU R15, [R1+0x4c] ;  /* 0x00004c00010f7983 */ /* 0x000ea80000300800 */
[----:B--2---:R4:W-:Y:S04]  /*3b8d0*/  STL.64 [R1+0x2100], R14 ;  /* 0x0021000e01007387 */ /* 0x0049e80000100a00 */
[----:B------:R5:W-:Y:S01]  /*3b8e0*/  STL.64 [R1+0x20f8], R12 ;  /* 0x0020f80c01007387 */ /* 0x000be20000100a00 */
[----:B----4-:R-:W-:-:S02]  /*3b8f0*/  MOV R14, R26 ;  /* 0x0000001a000e7202 */ /* 0x010fc40000000f00 */
[----:B-----5:R-:W-:Y:S01]  /*3b900*/  MOV R12, R24 ;  /* 0x00000018000c7202 */ /* 0x020fe20000000f00 */
[----:B------:R-:W-:Y:S01]  /*3b910*/  IMAD.MOV.U32 R15, RZ, RZ, R27 ;  /* 0x000000ffff0f7224 */ /* 0x000fe200078e001b */
[----:B------:R-:W2:Y:S01]  /*3b920*/  LDL.LU R24, [R1+0x2144] ;  /* 0x0021440001187983 */ /* 0x000ea20000300800 */
[----:B---3--:R-:W-:-:S03]  /*3b930*/  IMAD.MOV.U32 R13, RZ, RZ, R25 ;  /* 0x000000ffff0d7224 */ /* 0x008fc600078e0019 */
[----:B------:R-:W2:Y:S04]  /*3b940*/  LDL.LU R25, [R1+0x2140] ;  /* 0x0021400001197983 */ /* 0x000ea80000300800 */
[----:B------:R-:W2:Y:S04]  /*3b950*/  LDL.LU R26, [R1+0x213c] ;  /* 0x00213c00011a7983 */ /* 0x000ea80000300800 */
[----:B------:R-:W2:Y:S04]  /*3b960*/  LDL.LU R27, [R1+0x2138] ;  /* 0x00213800011b7983 */ /* 0x000ea80000300800 */
[----:B------:R-:W-:Y:S04]  /*3b970*/  STL.64 [R1+0x2120], R14 ;  /* 0x0021200e01007387 */ /* 0x000fe80000100a00 */
[----:B------:R-:W-:Y:S04]  /*3b980*/  STL.64 [R1+0x2118], R12 ;  /* 0x0021180c01007387 */ /* 0x000fe80000100a00 */
[----:B------:R-:W-:Y:S04]  /*3b990*/  STL.64 [R1+0x20d0], R18 ;  /* 0x0020d01201007387 */ /* 0x000fe80000100a00 */
[----:B------:R0:W-:Y:S04]  /*3b9a0*/  STL.64 [R1+0x20c8], R16 ;  /* 0x0020c81001007387 */ /* 0x0001e80000100a00 */
[----:B0-----:R-:W3:Y:S04]  /*3b9b0*/  LDL.LU R16, [R1+0x110] ;  /* 0x0001100001107983 */ /* 0x001ee80000300800 */
[----:B------:R-:W3:Y:S04]  /*3b9c0*/  LDL.LU R17, [R1+0x114] ;  /* 0x0001140001117983 */ /* 0x000ee80000300800 */
[----:B------:R-:W4:Y:S04]  /*3b9d0*/  LDL.LU R18, [R1+0x118] ;  /* 0x0001180001127983 */ /* 0x000f280000300800 */
[----:B------:R-:W4:Y:S04]  /*3b9e0*/  LDL.LU R19, [R1+0x11c] ;  /* 0x00011c0001137983 */ /* 0x000f280000300800 */
[----:B------:R-:W2:Y:S04]  /*3b9f0*/  LDL.LU R8, [R1+0x180] ;  /* 0x0001800001087983 */ /* 0x000ea80000300800 */
[----:B------:R-:W2:Y:S04]  /*3ba00*/  LDL.LU R9, [R1+0x184] ;  /* 0x0001840001097983 */ /* 0x000ea80000300800 */
[----:B------:R-:W2:Y:S04]  /*3ba10*/  LDL.LU R10, [R1+0x188] ;  /* 0x00018800010a7983 */ /* 0x000ea80000300800 */
[----:B------:R-:W2:Y:S04]  /*3ba20*/  LDL.LU R11, [R1+0x18c] ;  /* 0x00018c00010b7983 */ /* 0x000ea80000300800 */
[----:B------:R-:W5:Y:S04]  /*3ba30*/  LDL.LU R12, [R1+0x60] ;  /* 0x00006000010c7983 */ /* 0x000f680000300800 */
[----:B------:R-:W5:Y:S04]  /*3ba40*/  LDL.LU R13, [R1+0x64] ;  /* 0x00006400010d7983 */ /* 0x000f680000300800 */
[----:B------:R-:W5:Y:S04]  /*3ba50*/  LDL.LU R14, [R1+0x68] ;  /* 0x00006800010e7983 */ /* 0x000f680000300800 */
[----:B------:R-:W5:Y:S04]  /*3ba60*/  LDL.LU R15, [R1+0x6c] ;  /* 0x00006c00010f7983 */ /* 0x000f680000300800 */
[----:B----4-:R-:W-:Y:S04]  /*3ba70*/  STL.64 [R1+0x20f0], R18 ;  /* 0x0020f01201007387 */ /* 0x010fe80000100a00 */
[----:B---3--:R0:W-:Y:S04]  /*3ba80*/  STL.64 [R1+0x20e8], R16 ;  /* 0x0020e81001007387 */ /* 0x0081e80000100a00 */
[----:B0-----:R-:W3:Y:S04]  /*3ba90*/  LDL.LU R16, [R1+0x130] ;  /* 0x0001300001107983 */ /* 0x001ee80000300800 */
[----:B------:R-:W3:Y:S04]  /*3baa0*/  LDL.LU R17, [R1+0x134] ;  /* 0x0001340001117983 */ /* 0x000ee80000300800 */
[----:B------:R-:W4:Y:S04]  /*3bab0*/  LDL.LU R18, [R1+0x138] ;  /* 0x0001380001127983 */ /* 0x000f280000300800 */
[----:B------:R-:W4:Y:S04]  /*3bac0*/  LDL.LU R19, [R1+0x13c] ;  /* 0x00013c0001137983 */ /* 0x000f280000300800 */
[----:B----4-:R-:W-:Y:S04]  /*3bad0*/  STL.64 [R1+0x2110], R18 ;  /* 0x0021101201007387 */ /* 0x010fe80000100a00 */
[----:B---3--:R0:W-:Y:S04]  /*3bae0*/  STL.64 [R1+0x2108], R16 ;  /* 0x0021081001007387 */ /* 0x0081e80000100a00 */
[----:B0-----:R-:W3:Y:S04]  /*3baf0*/  LDL.LU R16, [R1+0x150] ;  /* 0x0001500001107983 */ /* 0x001ee80000300800 */
[----:B------:R-:W3:Y:S04]  /*3bb00*/  LDL.LU R17, [R1+0x154] ;  /* 0x0001540001117983 */ /* 0x000ee80000300800 */
[----:B------:R-:W4:Y:S04]  /*3bb10*/  LDL.LU R18, [R1+0x158] ;  /* 0x0001580001127983 */ /* 0x000f280000300800 */
[----:B------:R-:W4:Y:S01]  /*3bb20*/  LDL.LU R19, [R1+0x15c] ;  /* 0x00015c0001137983 */ /* 0x000f220000300800 */
[-C--:B--2---:R-:W-:Y:S03]  /*3bb30*/  HMMA.16816.F32 R8, R24, R4.reuse, R8 ;  /* 0x000000041808723c */ /* 0x084fe60000001808 */
[----:B----4-:R-:W-:Y:S04]  /*3bb40*/  STL.64 [R1+0x2130], R18 ;  /* 0x0021301201007387 */ /* 0x010fe80000100a00 */
[----:B---3--:R0:W-:Y:S04]  /*3bb50*/  STL.64 [R1+0x2128], R16 ;  /* 0x0021281001007387 */ /* 0x0081e80000100a00 */
[----:B0-----:R-:W5:Y:S04]  /*3bb60*/  LDL.LU R16, [R1+0x170] ;  /* 0x0001700001107983 */ /* 0x001f680000300800 */
[----:B------:R-:W5:Y:S04]  /*3bb70*/  LDL.LU R17, [R1+0x174] ;  /* 0x0001740001117983 */ /* 0x000f680000300800 */
[----:B------:R-:W5:Y:S04]  /*3bb80*/  LDL.LU R18, [R1+0x178] ;  /* 0x0001780001127983 */ /* 0x000f680000300800 */
[----:B------:R-:W5:Y:S04]  /*3bb90*/  LDL.LU R19, [R1+0x17c] ;  /* 0x00017c0001137983 */ /* 0x000f680000300800 */
[----:B------:R-:W2:Y:S04]  /*3bba0*/  LDL.LU R20, [R1+0x70] ;  /* 0x0000700001147983 */ /* 0x000ea80000300800 */
        /* <DEDUP_REMOVED lines=19> */
[----:B------:R-:W4:Y:S04]  /*3bce0*/  LDL.LU.64 R18, [R1+0x2130] ;  /* 0x0021300001127983 */ /* 0x000f280000300a00 */
[----:B------:R-:W4:Y:S04]  /*3bcf0*/  LDL.LU.64 R16, [R1+0x2128] ;  /* 0x0021280001107983 */ /* 0x000f280000300a00 */
[----:B------:R-:W-:Y:S04]  /*3bd00*/  STL.64 [R1+0x170], R12 ;  /* 0x0001700c01007387 */ /* 0x000fe80000100a00 */
[----:B------:R0:W-:Y:S04]  /*3bd10*/  STL.64 [R1+0x178], R14 ;  /* 0x0001780e01007387 */ /* 0x0001e80000100a00 */
[----:B0-----:R-:W4:Y:S04]  /*3bd20*/  LDL.LU.64 R14, [R1+0x2120] ;  /* 0x00212000010e7983 */ /* 0x001f280000300a00 */
[----:B------:R-:W4:Y:S01]  /*3bd30*/  LDL.LU.64 R12, [R1+0x2118] ;  /* 0x00211800010c7983 */ /* 0x000f220000300a00 */
[----:B------:R-:W-:Y:S01]  /*3bd40*/  MOV R27, R29 ;  /* 0x0000001d001b7202 */ /* 0x000fe20000000f00 */
[----:B----4-:R-:W-:Y:S02]  /*3bd50*/  HMMA.16816.F32 R12, R12, R4, R16 ;  /* 0x000000040c0c723c */ /* 0x010fe40000001810 */
[----:B------:R-:W4:Y:S04]  /*3bd60*/  LDL.LU.64 R18, [R1+0x2110] ;  /* 0x0021100001127983 */ /* 0x000f280000300a00 */
[----:B------:R-:W4:-:S13]  /*3bd70*/  LDL.LU.64 R16, [R1+0x2108] ;  /* 0x0021080001107983 */ /* 0x000f1a0000300a00 */
[----:B------:R-:W-:Y:S04]  /*3bd80*/  STL.64 [R1+0x150], R12 ;  /* 0x0001500c01007387 */ /* 0x000fe80000100a00 */
[----:B------:R0:W-:Y:S01]  /*3bd90*/  STL [R1+0x158], R14 ;  /* 0x0001580e01007387 */ /* 0x0001e20000100800 */
[----:B------:R-:W-:-:S03]  /*3bda0*/  IMAD.MOV.U32 R29, RZ, RZ, R15 ;  /* 0x000000ffff1d7224 */ /* 0x000fc600078e000f */
[----:B0-----:R-:W4:Y:S04]  /*3bdb0*/  LDL.LU.64 R14, [R1+0x2100] ;  /* 0x00210000010e7983 */ /* 0x001f280000300a00 */
[----:B------:R-:W4:Y:S04]  /*3bdc0*/  LDL.LU.64 R12, [R1+0x20f8] ;  /* 0x0020f800010c7983 */ /* 0x000f280000300a00 */
[----:B------:R-:W-:Y:S01]  /*3bdd0*/  STL [R1+0x1ff0], R29 ;  /* 0x001ff01d01007387 */ /* 0x000fe20000100800 */
[----:B----4-:R-:W-:Y:S03]  /*3bde0*/  HMMA.16816.F32 R12, R12, R4, R16 ;  /* 0x000000040c0c723c */ /* 0x010fe60000001810 */
[----:B------:R-:W4:Y:S04]  /*3bdf0*/  LDL.LU.64 R18, [R1+0x20f0] ;  /* 0x0020f00001127983 */ /* 0x000f280000300a00 */
[----:B------:R-:W4:-:S12]  /*3be00*/  LDL.LU.64 R16, [R1+0x20e8] ;  /* 0x0020e80001107983 */ /* 0x000f180000300a00 */
[----:B------:R-:W-:Y:S04]  /*3be10*/  STL.64 [R1+0x130], R12 ;  /* 0x0001300c01007387 */ /* 0x000fe80000100a00 */
[----:B------:R0:W-:Y:S04]  /*3be20*/  STL.64 [R1+0x138], R14 ;  /* 0x0001380e01007387 */ /* 0x0001e80000100a00 */
[----:B0-----:R-:W4:Y:S04]  /*3be30*/  LDL.LU.64 R14, [R1+0x20e0] ;  /* 0x0020e000010e7983 */ /* 0x001f280000300a00 */
[----:B------:R-:W4:Y:S02]  /*3be40*/  LDL.LU.64 R12, [R1+0x20d8] ;  /* 0x0020d800010c7983 */ /* 0x000f240000300a00 */
[----:B----4-:R-:W-:Y:S02]  /*3be50*/  HMMA.16816.F32 R12, R12, R4, R16 ;  /* 0x000000040c0c723c */ /* 0x010fe40000001810 */
[----:B------:R-:W2:Y:S04]  /*3be60*/  LDL.LU.64 R18, [R1+0x20d0] ;  /* 0x0020d00001127983 */ /* 0x000ea80000300a00 */
[----:B------:R-:W2:-:S13]  /*3be70*/  LDL.LU.64 R16, [R1+0x20c8] ;  /* 0x0020c80001107983 */ /* 0x000e9a0000300a00 */
[----:B------:R0:W-:Y:S04]  /*3be80*/  STL [R1+0x2040], R12 ;  /* 0x0020400c01007387 */ /* 0x0001e80000100800 */
[----:B------:R1:W-:Y:S04]  /*3be90*/  STL [R1+0x203c], R13 ;  /* 0x00203c0d01007387 */ /* 0x0003e80000100800 */
[----:B------:R4:W-:Y:S04]  /*3bea0*/  STL [R1+0x2038], R14 ;  /* 0x0020380e01007387 */ /* 0x0009e80000100800 */
[----:B------:R5:W-:Y:S04]  /*3beb0*/  STL [R1+0x2034], R15 ;  /* 0x0020340f01007387 */ /* 0x000be80000100800 */
[----:B0-----:R-:W3:Y:S01]  /*3bec0*/  LDL.LU R12, [R1+0xa0] ;  /* 0x0000a000010c7983 */ /* 0x001ee20000300800 */
[----:B-1----:R-:W-:-:S03]  /*3bed0*/  MOV R13, R28 ;  /* 0x0000001c000d7202 */ /* 0x002fc60000000f00 */
[----:B------:R-:W3:Y:S01]  /*3bee0*/  LDL.LU R28, [R1+0x20c0] ;  /* 0x0020c000011c7983 */ /* 0x000ee20000300800 */
[----:B----4-:R-:W-:Y:S01]  /*3bef0*/  IMAD.MOV.U32 R14, RZ, RZ, R3 ;  /* 0x000000ffff0e7224 */ /* 0x010fe200078e0003 */
[----:B-----5:R-:W-:Y:S02]  /*3bf00*/  MOV R15, R0 ;  /* 0x00000000000f7202 */ /* 0x020fe40000000f00 */
[----:B------:R-:W4:Y:S04]  /*3bf10*/  LDL.LU R3, [R1+0x20bc] ;  /* 0x0020bc0001037983 */ /* 0x000f280000300800 */
[----:B------:R-:W5:Y:S01]  /*3bf20*/  LDL.LU R0, [R1+0x20b8] ;  /* 0x0020b80001007983 */ /* 0x000f620000300800 */
        /* <DEDUP_REMOVED lines=8> */
[----:B------:R0:W-:Y:S01]  /*3bfb0*/  STL [R1+0x1ff4], R29 ;  /* 0x001ff41d01007387 */ /* 0x0001e20000100800 */
[----:B---3--:R-:W-:Y:S03]  /*3bfc0*/  HMMA.16816.F32 R8, R24, R4, R8 ;  /* 0x000000041808723c */ /* 0x008fe60000001808 */
[----:B-----5:R-:W-:-:S15]  /*3bfd0*/  LDSM.16.MT88.4 R24, [R0+UR5+0x3e100] ;  /* 0x03e100050018783b */ /* 0x020fde0008004200 */
[----:B------:R-:W-:Y:S01]  /*3bfe0*/  NOP ;  /* 0x0000000000007918 */ /* 0x000fe20000000000 */
[----:B0-----:R-:W-:Y:S01]  /*3bff0*/  MOV R29, R11 ;  /* 0x0000000b001d7202 */ /* 0x001fe20000000f00 */
[-C--:B--2---:R-:W-:Y:S01]  /*3c000*/  HMMA.16816.F32 R12, R12, R4.reuse, R16 ;  /* 0x000000040c0c723c */ /* 0x084fe20000001810 */
[----:B------:R-:W2:Y:S04]  /*3c010*/  LDL.LU.64 R18, [R1+0x2090] ;  /* 0x0020900001127983 */ /* 0x000ea80000300a00 */
[----:B------:R-:W2:Y:S04]  /*3c020*/  LDL.LU.64 R16, [R1+0x2088] ;  /* 0x0020880001107983 */ /* 0x000ea80000300a00 */
[----:B------:R-:W-:Y:S10]  /*3c030*/  STL.64 [R1+0x60], R8 ;  /* 0x0000600801007387 */ /* 0x000ff40000100a00 */
[----:B------:R-:W-:Y:S04]  /*3c040*/  STL.64 [R1+0xa0], R12 ;  /* 0x0000a00c01007387 */ /* 0x000fe80000100a00 */
[----:B------:R-:W-:Y:S04]  /*3c050*/  STL.64 [R1+0xa8], R14 ;  /* 0x0000a80e01007387 */ /* 0x000fe80000100a00 */
[----:B------:R-:W-:Y:S04]  /*3c060*/  STL [R1+0x68], R10 ;  /* 0x0000680a01007387 */ /* 0x000fe80000100800 */
[----:B------:R-:W0:Y:S04]  /*3c070*/  LDSM.16.MT88.4 R8, [R0+UR5+0x3e180] ;  /* 0x03e180050008783b */ /* 0x000e280008004200 */
[----:B------:R-:W-:Y:S04]  /*3c080*/  STL [R1+0x1ff8], R29 ;  /* 0x001ff81d01007387 */ /* 0x000fe80000100800 */
[----:B0-----:R-:W-:Y:S01]  /*3c090*/  STL.64 [R1+0x2070], R10 ;  /* 0x0020700a01007387 */ /* 0x001fe20000100a00 */
[----:B--2---:R-:W-:Y:S03]  /*3c0a0*/  HMMA.16816.F32 R12, R16, R4, R20 ;  /* 0x00000004100c723c */ /* 0x004fe60000001814 */
[----:B----4-:R-:W0:Y:S04]  /*3c0b0*/  LDSM.16.MT88.4 R16, [R3+UR5+0x3e180] ;  /* 0x03e180050310783b */ /* 0x010e280008004200 */
[----:B------:R-:W-:-:S12]  /*3c0c0*/  LDSM.16.MT88.4 R20, [R28+UR5+0x3e180] ;  /* 0x03e180051c14783b */ /* 0x000fd80008004200 */
[----:B------:R-:W-:Y:S04]  /*3c0d0*/  STL.64 [R1+0x50], R12 ;  /* 0x0000500c01007387 */ /* 0x000fe80000100a00 */
[----:B------:R-:W-:Y:S04]  /*3c0e0*/  STL.64 [R1+0x58], R14 ;  /* 0x0000580e01007387 */ /* 0x000fe80000100a00 */
[----:B------:R-:W1:Y:S04]  /*3c0f0*/  LDSM.16.MT88.4 R12, [R0+UR5+0x3e000] ;  /* 0x03e00005000c783b */ /* 0x000e680008004200 */
[----:B------:R-:W-:Y:S04]  /*3c100*/  STL.64 [R1+0x2068], R8 ;  /* 0x0020680801007387 */ /* 0x000fe80000100a00 */
[----:B0-----:R0:W-:Y:S02]  /*3c110*/  STL.64 [R1+0x2060], R18 ;  /* 0x0020601201007387 */ /* 0x0011e40000100a00 */
[----:B0-----:R-:W-:Y:S01]  /*3c120*/  IMAD.MOV.U32 R19, RZ, RZ, R2 ;  /* 0x000000ffff137224 */ /* 0x001fe200078e0002 */
[----:B-1----:R-:W-:Y:S01]  /*3c130*/  MOV R10, R12 ;  /* 0x0000000c000a7202 */ /* 0x002fe20000000f00 */
[----:B------:R-:W-:Y:S01]  /*3c140*/  IMAD.MOV.U32 R9, RZ, RZ, R13 ;  /* 0x000000ffff097224 */ /* 0x000fe200078e000d */
[----:B------:R-:W-:Y:S01]  /*3c150*/  MOV R8, R14 ;  /* 0x0000000e00087202 */ /* 0x000fe20000000f00 */
[----:B------:R-:W-:-:S02]  /*3c160*/  IMAD.MOV.U32 R2, RZ, RZ, R15 ;  /* 0x000000ffff027224 */ /* 0x000fc400078e000f */
[----:B------:R-:W0:Y:S04]  /*3c170*/  LDSM.16.MT88.4 R12, [R0+UR5+0x3e080] ;  /* 0x03e08005000c783b */ /* 0x000e280008004200 */
[----:B------:R1:W-:Y:S01]  /*3c180*/  STL.64 [R1+0x2058], R16 ;  /* 0x0020581001007387 */ /* 0x0003e20000100a00 */
[----:B------:R-:W-:-:S03]  /*3c190*/  MOV R18, R6 ;  /* 0x0000000600127202 */ /* 0x000fc60000000f00 */
[----:B-1----:R-:W2:Y:S01]  /*3c1a0*/  LDL.LU R16, [R1+0xf0] ;  /* 0x0000f00001107983 */ /* 0x002ea20000300800 */
[----:B------:R-:W-:-:S03]  /*3c1b0*/  IMAD.MOV.U32 R17, RZ, RZ, R7 ;  /* 0x000000ffff117224 */ /* 0x000fc600078e0007 */
[----:B------:R-:W3:Y:S04]  /*3c1c0*/  LDL.LU R7, [R1+0x2084] ;  /* 0x0020840001077983 */ /* 0x000ee80000300800 */
[----:B------:R-:W4:Y:S04]  /*3c1d0*/  LDL.LU R6, [R1+0x2080] ;  /* 0x0020800001067983 */ /* 0x000f280000300800 */
[----:B------:R0:W-:Y:S02]  /*3c1e0*/  STL [R1+0x2030], R28 ;  /* 0x0020301c01007387 */ /* 0x0001e40000100800 */
[----:B0-----:R-:W-:Y:S01]  /*3c1f0*/  MOV R28, R13 ;  /* 0x0000000d001c7202 */ /* 0x001fe20000000f00 */
[----:B------:R-:W-:Y:S01]  /*3c200*/  IMAD.MOV.U32 R5, RZ, RZ, R14 ;  /* 0x000000ffff057224 */ /* 0x000fe200078e000e */
[----:B------:R0:W-:Y:S01]  /*3c210*/  STL [R1+0x20], R12 ;  /* 0x0000200c01007387 */ /* 0x0001e20000100800 */
[----:B------:R-:W-:-:S02]  /*3c220*/  MOV R4, R15 ;  /* 0x0000000f00047202 */ /* 0x000fc40000000f00 */
[----:B------:R-:W-:Y:S01]  /*3c230*/  MOV R13, R25 ;  /* 0x00000019000d7202 */ /* 0x000fe20000000f00 */
[----:B------:R-:W-:Y:S01]  /*3c240*/  IMAD.MOV.U32 R14, RZ, RZ, R26 ;  /* 0x000000ffff0e7224 */ /* 0x000fe200078e001a */
[----:B------:R-:W-:Y:S01]  /*3c250*/  MOV R15, R27 ;  /* 0x0000001b000f7202 */ /* 0x000fe20000000f00 */
[----:B0-----:R-:W-:Y:S02]  /*3c260*/  IMAD.MOV.U32 R12, RZ, RZ, R24 ;  /* 0x000000ffff0c7224 */ /* 0x001fe400078e0018 */
[----:B------:R-:W0:Y:S04]  /*3c270*/  LDSM.16.MT88.4 R24, [R3+UR5+0x3e000] ;  /* 0x03e000050318783b */ /* 0x000e280008004200 */
[----:B0-----:R-:W-:Y:S04]  /*3c280*/  STL.64 [R1+0x2008], R26 ;  /* 0x0020081a01007387 */ /* 0x001fe80000100a00 */
[----:B------:R0:W-:Y:S04]  /*3c290*/  STL.64 [R1+0x2000], R24 ;  /* 0x0020001801007387 */ /* 0x0001e80000100a00 */
[----:B0-----:R-:W5:Y:S04]  /*3c2a0*/  LDL.LU R24, [R1+0x140] ;  /* 0x0001400001187983 */ /* 0x001f680000300800 */
[----:B------:R-:W5:Y:S01]  /*3c2b0*/  LDL.LU R25, [R1+0x144] ;  /* 0x0001440001197983 */ /* 0x000f620000300800 */
[----:B---3--:R-:W-:Y:S01]  /*3c2c0*/  MOV R27, R7 ;  /* 0x00000007001b7202 */ /* 0x008fe20000000f00 */
[----:B----4-:R-:W-:-:S02]  /*3c2d0*/  IMAD.MOV.U32 R26, RZ, RZ, R6 ;  /* 0x000000ffff1a7224 */ /* 0x010fc400078e0006 */
[----:B------:R-:W2:Y:S04]  /*3c2e0*/  LDL.LU R6, [R1+0x207c] ;  /* 0x00207c0001067983 */ /* 0x000ea80000300800 */
[----:B------:R-:W2:Y:S04]  /*3c2f0*/  LDL.LU R7, [R1+0x2078] ;  /* 0x0020780001077983 */ /* 0x000ea80000300800 */
[----:B------:R0:W-:Y:S02]  /*3c300*/  STL.64 [R1+0x2018], R26 ;  /* 0x0020181a01007387 */ /* 0x0001e40000100a00 */
[----:B0-----:R-:W-:Y:S01]  /*3c310*/  IMAD.MOV.U32 R26, RZ, RZ, R8 ;  /* 0x000000ffff1a7224 */ /* 0x001fe200078e0008 */
[----:B------:R-:W-:Y:S01]  /*3c320*/  MOV R27, R2 ;  /* 0x00000002001b7202 */ /* 0x000fe20000000f00 */
[----:B-----5:R0:W-:Y:S02]  /*3c330*/  STL.64 [R1+0x2010], R24 ;  /* 0x0020101801007387 */ /* 0x0201e40000100a00 */
[----:B0-----:R-:W-:Y:S01]  /*3c340*/  IMAD.MOV.U32 R24, RZ, RZ, R10 ;  /* 0x000000ffff187224 */ /* 0x001fe200078e000a */
[----:B------:R-:W-:-:S02]  /*3c350*/  MOV R25, R9 ;  /* 0x0000000900197202 */ /* 0x000fc40000000f00 */
[----:B------:R-:W0:Y:S02]  /*3c360*/  LDSM.16.MT88.4 R8, [R3+UR5+0x3e080] ;  /* 0x03e080050308783b */ /* 0x000e240008004200 */
[----:B0-----:R-:W-:Y:S02]  /*3c370*/  MOV R29, R10 ;  /* 0x0000000a001d7202 */ /* 0x001fe40000000f00 */
[----:B------:R0:W-:Y:S01]  /*3c380*/  STL [R1+0x40], R8 ;  /* 0x0000400801007387 */ /* 0x0001e20000100800 */
[----:B------:R-:W-:Y:S02]  /*3c390*/  IMAD.MOV.U32 R0, RZ, RZ, R11 ;  /* 0x000000ffff007224 */ /* 0x000fe400078e000b */
[----:B------:R-:W-:Y:S01]  /*3c3a0*/  IMAD.MOV.U32 R2, RZ, RZ, R9 ;  /* 0x000000ffff027224 */ /* 0x000fe200078e0009 */
[----:B------:R-:W2:Y:S04]  /*3c3b0*/  LDL.LU.64 R10, [R1+0x2070] ;  /* 0x00207000010a7983 */ /* 0x000ea80000300a00 */
[----:B0-----:R-:W2:Y:S02]  /*3c3c0*/  LDL.LU.64 R8, [R1+0x2068] ;  /* 0x0020680001087983 */ /* 0x001ea40000300a00 */
[----:B--2---:R-:W-:Y:S02]  /*3c3d0*/  HMMA.16816.F32 R8, R8, R6, R16 ;  /* 0x000000060808723c */ /* 0x004fe40000001810 */
[----:B------:R-:W2:Y:S04]  /*3c3e0*/  LDL.LU.64 R18, [R1+0x2060] ;  /* 0x0020600001127983 */ /* 0x000ea80000300a00 */
[----:B------:R-:W2:-:S13]  /*3c3f0*/  LDL.LU.64 R16, [R1+0x2058] ;  /* 0x0020580001107983 */ /* 0x000e9a0000300a00 */
[----:B------:R-:W-:Y:S04]  /*3c400*/  STL.64 [R1+0x1c0], R8 ;  /* 0x0001c00801007387 */ /* 0x000fe80000100a00 */
[----:B------:R0:W-:Y:S04]  /*3c410*/  STL.64 [R1+0x1c8], R10 ;  /* 0x0001c80a01007387 */ /* 0x0001e80000100a00 */
[----:B0-----:R-:W2:Y:S04]  /*3c420*/  LDL.LU.64 R10, [R1+0x2050] ;  /* 0x00205000010a7983 */ /* 0x001ea80000300a00 */
[----:B------:R-:W2:Y:S02]  /*3c430*/  LDL.LU.64 R8, [R1+0x2048] ;  /* 0x0020480001087983 */ /* 0x000ea40000300a00 */
[----:B--2---:R-:W-:Y:S01]  /*3c440*/  HMMA.16816.F32 R8, R16, R6, R8 ;  /* 0x000000061008723c */ /* 0x004fe20000001808 */
[----:B------:R-:W-:-:S02]  /*3c450*/  MOV R16, R12 ;  /* 0x0000000c00107202 */ /* 0x000fc40000000f00 */
[----:B------:R-:W2:Y:S01]  /*3c460*/  LDL.LU R12, [R1+0x2040] ;  /* 0x00204000010c7983 */ /* 0x000ea20000300800 */
[----:B------:R-:W-:Y:S01]  /*3c470*/  IMAD.MOV.U32 R17, RZ, RZ, R13 ;  /* 0x000000ffff117224 */ /* 0x000fe200078e000d */
[----:B------:R-:W-:Y:S01]  /*3c480*/  MOV R18, R14 ;  /* 0x0000000e00127202 */ /* 0x000fe20000000f00 */
[----:B------:R-:W-:-:S13]  /*3c490*/  IMAD.MOV.U32 R19, RZ, RZ, R15 ;  /* 0x000000ffff137224 */ /* 0x000fda00078e000f */
[----:B------:R-:W-:Y:S04]  /*3c4a0*/  STL.64 [R1+0x1b0], R8 ;  /* 0x0001b00801007387 */ /* 0x000fe80000100a00 */
[----:B------:R-:W-:Y:S04]  /*3c4b0*/  STL.64 [R1+0x1b8], R10 ;  /* 0x0001b80a01007387 */ /* 0x000fe80000100a00 */
[----:B------:R-:W2:Y:S04]  /*3c4c0*/  LDL.LU R13, [R1+0x203c] ;  /* 0x00203c00010d7983 */ /* 0x000ea80000300800 */
[----:B------:R-:W2:Y:S04]  /*3c4d0*/  LDL.LU R14, [R1+0x2038] ;  /* 0x00203800010e7983 */ /* 0x000ea80000300800 */
[----:B------:R-:W2:Y:S04]  /*3c4e0*/  LDL.LU R15, [R1+0x2034] ;  /* 0x00203400010f7983 */ /* 0x000ea80000300800 */
[----:B------:R-:W-:Y:S04]  /*3c4f0*/  STL.64 [R1+0x2028], R18 ;  /* 0x0020281201007387 */ /* 0x000fe80000100a00 */
[----:B------:R0:W-:Y:S04]  /*3c500*/  STL.64 [R1+0x2020], R16 ;  /* 0x0020201001007387 */ /* 0x0001e80000100a00 */
[----:B0-----:R-:W3:Y:S04]  /*3c510*/  LDL.LU R16, [R1+0x160] ;  /* 0x0001600001107983 */ /* 0x001ee80000300800 */
[----:B------:R-:W3:Y:S04]  /*3c520*/  LDL.LU R17, [R1+0x164] ;  /* 0x0001640001117983 */ /* 0x000ee80000300800 */
[----:B------:R-:W3:Y:S04]  /*3c530*/  LDL.LU R18, [R1+0x168] ;  /* 0x0001680001127983 */ /* 0x000ee80000300800 */
[----:B------:R-:W3:Y:S04]  /*3c540*/  LDL.LU R19, [R1+0x16c] ;  /* 0x00016c0001137983 */ /* 0x000ee80000300800 */
[----:B------:R-:W4:Y:S04]  /*3c550*/  LDL.LU R8, [R1+0xe0] ;  /* 0x0000e00001087983 */ /* 0x000f280000300800 */
[----:B------:R-:W4:Y:S04]  /*3c560*/  LDL.LU R9, [R1+0xe4] ;  /* 0x0000e40001097983 */ /* 0x000f280000300800 */
[----:B------:R-:W4:Y:S04]  /*3c570*/  LDL.LU R10, [R1+0xe8] ;  /* 0x0000e800010a7983 */ /* 0x000f280000300800 */
[----:B------:R-:W4:Y:S01]  /*3c580*/  LDL.LU R11, [R1+0xec] ;  /* 0x0000ec00010b7983 */ /* 0x000f220000300800 */
[----:B--2---:R-:W-:Y:S03]  /*3c590*/  HMMA.16816.F32 R12, R20, R6, R12 ;  /* 0x00000006140c723c */ /* 0x004fe6000000180c */
[----:B------:R-:W2:Y:S01]  /*3c5a0*/  LDL.LU R20, [R1+0x20] ;  /* 0x0000200001147983 */ /* 0x000ea20000300800 */
[----:B------:R-:W-:-:S04]  /*3c5b0*/  MOV R21, R28 ;  /* 0x0000001c00157202 */ /* 0x000fc80000000f00 */
[----:B---3--:R-:W-:Y:S11]  /*3c5c0*/  HMMA.16816.F32 R24, R24, R6, R16 ;  /* 0x000000061818723c */ /* 0x008ff60000001810 */
[----:B------:R0:W-:Y:S04]  /*3c5d0*/  STL.64 [R1+0x180], R12 ;  /* 0x0001800c01007387 */ /* 0x0001e80000100a00 */
[----:B------:R1:W-:Y:S04]  /*3c5e0*/  STL.64 [R1+0x188], R14 ;  /* 0x0001880e01007387 */ /* 0x0003e80000100a00 */
[----:B------:R-:W3:Y:S01]  /*3c5f0*/  LDL.LU R28, [R1+0x2030] ;  /* 0x00203000011c7983 */ /* 0x000ee20000300800 */
[----:B------:R-:W-:Y:S01]  /*3c600*/  IMAD.MOV.U32 R22, RZ, RZ, R5 ;  /* 0x000000ffff167224 */ /* 0x000fe200078e0005 */
[----:B------:R-:W-:-:S02]  /*3c610*/  MOV R23, R4 ;  /* 0x0000000400177202 */ /* 0x000fc40000000f00 */
[----:B0-----:R-:W5:Y:S04]  /*3c620*/  LDL.LU R12, [R1+0x120] ;  /* 0x00012000010c7983 */ /* 0x001f680000300800 */
[----:B------:R-:W5:Y:S04]  /*3c630*/  LDL.LU R13, [R1+0x124] ;  /* 0x00012400010d7983 */ /* 0x000f680000300800 */
[----:B-1----:R-:W5:Y:S04]  /*3c640*/  LDL.LU R14, [R1+0x128] ;  /* 0x00012800010e7983 */ /* 0x002f680000300800 */
[----:B------:R-:W5:Y:S04]  /*3c650*/  LDL.LU R15, [R1+0x12c] ;  /* 0x00012c00010f7983 */ /* 0x000f680000300800 */
[----:B------:R-:W5:Y:S04]  /*3c660*/  LDL.LU.64 R18, [R1+0x2028] ;  /* 0x0020280001127983 */ /* 0x000f680000300a00 */
[----:B------:R-:W5:Y:S04]  /*3c670*/  LDL.LU.64 R16, [R1+0x2020] ;  /* 0x0020200001107983 */ /* 0x000f680000300a00 */
[----:B------:R-:W-:Y:S01]  /*3c680*/  STL.64 [R1+0x80], R24 ;  /* 0x0000801801007387 */ /* 0x000fe20000100a00 */
[----:B------:R-:W-:-:S03]  /*3c690*/  IMAD.MOV.U32 R4, RZ, RZ, R26 ;  /* 0x000000ffff047224 */ /* 0x000fc600078e001a */
[----:B------:R0:W-:Y:S01]  /*3c6a0*/  STL.64 [R1+0x88], R26 ;  /* 0x0000881a01007387 */ /* 0x0001e20000100a00 */
[----:B------:R-:W-:-:S03]  /*3c6b0*/  MOV R5, R27 ;  /* 0x0000001b00057202 */ /* 0x000fc60000000f00 */
[----:B0-----:R-:W2:Y:S04]  /*3c6c0*/  LDL.LU.64 R26, [R1+0x2018] ;  /* 0x00201800011a7983 */ /* 0x001ea80000300a00 */
[----:B------:R-:W2:Y:S02]  /*3c6d0*/  LDL.LU.64 R24, [R1+0x2010] ;  /* 0x0020100001187983 */ /* 0x000ea40000300a00 */
[-C--:B--2---:R-:W-:Y:S02]  /*3c6e0*/  HMMA.16816.F32 R20, R20, R6.reuse, R24 ;  /* 0x000000061414723c */ /* 0x084fe40000001818 */
[----:B------:R-:W4:Y:S04]  /*3c6f0*/  LDL.LU.64 R26, [R1+0x2008] ;  /* 0x00200800011a7983 */ /* 0x000f280000300a00 */
[----:B------:R-:W4:Y:S02]  /*3c700*/  LDL.LU.64 R24, [R1+0x2000] ;  /* 0x0020000001187983 */ /* 0x000f240000300a00 */
[-C--:B-----5:R-:W-:Y:S02]  /*3c710*/  HMMA.16816.F32 R12, R16, R6.reuse, R12 ;  /* 0x00000006100c723c */ /* 0x0a0fe4000000180c */
[----:B---3--:R-:W-:Y:S09]  /*3c720*/  LDSM.16.MT88.4 R16, [R28+UR5+0x3e080] ;  /* 0x03e080051c10783b */ /* 0x008ff20008004200 */
[----:B------:R-:W-:Y:S04]  /*3c730*/  STL.64 [R1+0xf0], R20 ;  /* 0x0000f01401007387 */ /* 0x000fe80000100a00 */
[----:B------:R-:W-:Y:S01]  /*3c740*/  STL.64 [R1+0xf8], R22 ;  /* 0x0000f81601007387 */ /* 0x000fe20000100a00 */
[----:B----4-:R-:W-:-:S15]  /*3c750*/  HMMA.16816.F32 R8, R24, R6, R8 ;  /* 0x000000061808723c */ /* 0x010fde0000001808 */
[----:B------:R-:W-:-:S04]  /*3c760*/  NOP ;  /* 0x0000000000007918 */ /* 0x000fc80000000000 */
[----:B------:R-:W-:Y:S04]  /*3c770*/  STL.64 [R1+0x1f38], R10 ;  /* 0x001f380a01007387 */ /* 0x000fe80000100a00 */
[----:B------:R-:W-:Y:S04]  /*3c780*/  STL.64 [R1+0x120], R12 ;  /* 0x0001200c01007387 */ /* 0x000fe80000100a00 */
[----:B------:R-:W-:Y:S04]  /*3c790*/  STL.64 [R1+0x128], R14 ;  /* 0x0001280e01007387 */ /* 0x000fe80000100a00 */
[----:B------:R0:W-:Y:S04]  /*3c7a0*/  STL.64 [R1+0x1f30], R8 ;  /* 0x001f300801007387 */ /* 0x0001e80000100a00 */
[----:B------:R-:W1:Y:S04]  /*3c7b0*/  LDSM.16.MT88.4 R12, [R3+UR5+0x3e100] ;  /* 0x03e10005030c783b */ /* 0x000e680008004200 */
[----:B0-----:R-:W2:Y:S01]  /*3c7c0*/  LDL.LU R8, [R1+0x40] ;  /* 0x0000400001087983 */ /* 0x001ea20000300800 */
[----:B------:R-:W-:-:S03]  /*3c7d0*/  IMAD.MOV.U32 R9, RZ, RZ, R2 ;  /* 0x000000ffff097224 */ /* 0x000fc600078e0002 */
[----:B------:R-:W3:Y:S01]  /*3c7e0*/  LDL.LU R2, [R1+0x1ffc] ;  /* 0x001ffc0001027983 */ /* 0x000ee20000300800 */
[----:B------:R-:W-:Y:S01]  /*3c7f0*/  IMAD.MOV.U32 R11, RZ, RZ, R0 ;  /* 0x000000ffff0b7224 */ /* 0x000fe200078e0000 */
[----:B-1----:R-:W-:Y:S01]  /*3c800*/  MOV R21, R12 ;  /* 0x0000000c00157202 */ /* 0x002fe20000000f00 */
[----:B------:R-:W-:Y:S01]  /*3c810*/  IMAD.MOV.U32 R20, RZ, RZ, R13 ;  /* 0x000000ffff147224 */ /* 0x000fe200078e000d */
[----:B------:R-:W-:Y:S01]  /*3c820*/  MOV R3, R14 ;  /* 0x0000000e00037202 */ /* 0x000fe20000000f00 */
[----:B------:R-:W-:Y:S02]  /*3c830*/  IMAD.MOV.U32 R0, RZ, RZ, R15 ;  /* 0x000000ffff007224 */ /* 0x000fe400078e000f */
[----:B------:R-:W0:Y:S04]  /*3c840*/  LDSM.16.MT88.4 R12, [R28+UR5+0x3e000] ;  /* 0x03e000051c0c783b */ /* 0x000e280008004200 */
[----:B0-----:R0:W-:Y:S04]  /*3c850*/  STL.64 [R1+0x1fd8], R14 ;  /* 0x001fd80e01007387 */ /* 0x0011e80000100a00 */
[----:B------:R1:W-:Y:S01]  /*3c860*/  STL.64 [R1+0x1fd0], R12 ;  /* 0x001fd00c01007387 */ /* 0x0003e20000100a00 */
[----:B0-----:R-:W-:Y:S01]  /*3c870*/  MOV R15, R16 ;  /* 0x00000010000f7202 */ /* 0x001fe20000000f00 */
[----:B------:R-:W-:Y:S01]  /*3c880*/  IMAD.MOV.U32 R14, RZ, RZ, R17 ;  /* 0x000000ffff0e7224 */ /* 0x000fe200078e0011 */
[----:B-1----:R-:W-:Y:S01]  /*3c890*/  MOV R13, R18 ;  /* 0x00000012000d7202 */ /* 0x002fe20000000f00 */
[----:B------:R-:W-:-:S02]  /*3c8a0*/  IMAD.MOV.U32 R12, RZ, RZ, R19 ;  /* 0x000000ffff0c7224 */ /* 0x000fc400078e0013 */
[----:B------:R-:W0:Y:S02]  /*3c8b0*/  LDSM.16.MT88.4 R16, [R28+UR5+0x3e100] ;  /* 0x03e100051c10783b */ /* 0x000e240008004200 */
[----:B0-----:R-:W-:Y:S01]  /*3c8c0*/  MOV R25, R16 ;  /* 0x0000001000197202 */ /* 0x001fe20000000f00 */
[----:B------:R-:W-:Y:S01]  /*3c8d0*/  IMAD.MOV.U32 R24, RZ, RZ, R17 ;  /* 0x000000ffff187224 */ /* 0x000fe200078e0011 */
[----:B------:R-:W-:Y:S01]  /*3c8e0*/  MOV R23, R18 ;  /* 0x0000001200177202 */ /* 0x000fe20000000f00 */
[----:B------:R-:W-:Y:S01]  /*3c8f0*/  IMAD.MOV.U32 R22, RZ, RZ, R19 ;  /* 0x000000ffff167224 */ /* 0x000fe200078e0013 */
[----:B------:R-:W-:Y:S01]  /*3c900*/  MOV R10, R29 ;  /* 0x0000001d000a7202 */ /* 0x000fe20000000f00 */
[----:B---3--:R-:W0:Y:S02]  /*3c910*/  LDSM.16.MT88.4 R16, [R2+UR5+0x3e000] ;  /* 0x03e000050210783b */ /* 0x008e240008004200 */
[----:B0-----:R-:W-:Y:S01]  /*3c920*/  MOV R29, R16 ;  /* 0x00000010001d7202 */ /* 0x001fe20000000f00 */
[----:B------:R-:W-:Y:S01]  /*3c930*/  IMAD.MOV.U32 R28, RZ, RZ, R17 ;  /* 0x000000ffff1c7224 */ /* 0x000fe200078e0011 */
[----:B------:R-:W-:Y:S01]  /*3c940*/  MOV R27, R18 ;  /* 0x00000012001b7202 */ /* 0x000fe20000000f00 */
[----:B------:R-:W-:-:S02]  /*3c950*/  IMAD.MOV.U32 R26, RZ, RZ, R19 ;  /* 0x000000ffff1a7224 */ /* 0x000fc400078e0013 */
[----:B------:R-:W0:Y:S04]  /*3c960*/  LDSM.16.MT88.4 R16, [R2+UR5+0x3e080] ;  /* 0x03e080050210783b */ /* 0x000e280008004200 */
[----:B0-----:R0:W-:Y:S04]  /*3c970*/  STL.64 [R1+0x1f68], R18 ;  /* 0x001f681201007387 */ /* 0x0011e80000100a00 */
[----:B------:R1:W-:Y:S01]  /*3c980*/  STL.64 [R1+0x1f60], R16 ;  /* 0x001f601001007387 */ /* 0x0003e20000100a00 */
[----:B0-----:R-:W-:Y:S01]  /*3c990*/  MOV R18, R27 ;  /* 0x0000001b00127202 */ /* 0x001fe20000000f00 */
[----:B------:R-:W-:Y:S01]  /*3c9a0*/  IMAD.MOV.U32 R19, RZ, RZ, R26 ;  /* 0x000000ffff137224 */ /* 0x000fe200078e001a */
[----:B-1----:R-:W-:Y:S01]  /*3c9b0*/  MOV R16, R29 ;  /* 0x0000001d00107202 */ /* 0x002fe20000000f00 */
[----:B------:R-:W-:Y:S01]  /*3c9c0*/  IMAD.MOV.U32 R17, RZ, RZ, R28 ;  /* 0x000000ffff117224 */ /* 0x000fe200078e001c */
[----:B------:R-:W3:Y:S04]  /*3c9d0*/  LDL.LU R29, [R1+0x1ff8] ;  /* 0x001ff800011d7983 */ /* 0x000ee80000300800 */
[----:B------:R-:W-:Y:S04]  /*3c9e0*/  STL.64 [R1+0x1f88], R18 ;  /* 0x001f881201007387 */ /* 0x000fe80000100a00 */
[----:B------:R0:W-:Y:S04]  /*3c9f0*/  STL.64 [R1+0x1f80], R16 ;  /* 0x001f801001007387 */ /* 0x0001e80000100a00 */
[----:B0-----:R-:W2:Y:S04]  /*3ca00*/  LDL.LU R16, [R1+0x190] ;  /* 0x0001900001107983 */ /* 0x001ea80000300800 */
[----:B------:R-:W2:Y:S04]  /*3ca10*/  LDL.LU R17, [R1+0x194] ;  /* 0x0001940001117983 */ /* 0x000ea80000300800 */
[----:B------:R-:W2:Y:S04]  /*3ca20*/  LDL.LU R18, [R1+0x198] ;  /* 0x0001980001127983 */ /* 0x000ea80000300800 */
[----:B------:R-:W2:Y:S02]  /*3ca30*/  LDL.LU R19, [R1+0x19c] ;  /* 0x00019c0001137983 */ /* 0x000ea40000300800 */
[----:B--2---:R-:W-:Y:S02]  /*3ca40*/  HMMA.16816.F32 R16, R8, R6, R16 ;  /* 0x000000060810723c */ /* 0x004fe40000001810 */
[----:B------:R-:W2:-:S15]  /*3ca50*/  LDL.LU R8, [R1+0x50] ;  /* 0x0000500001087983 */ /* 0x000e9e0000300800 */
[----:B------:R-:W-:Y:S02]  /*3ca60*/  NOP ;  /* 0x0000000000007918 */ /* 0x000fe40000000000 */
[----:B------:R0:W-:Y:S04]  /*3ca70*/  STL.64 [R1+0xd0], R16 ;  /* 0x0000d01001007387 */ /* 0x0001e80000100a00 */
[----:B------:R1:W-:Y:S04]  /*3ca80*/  STL.64 [R1+0xd8], R18 ;  /* 0x0000d81201007387 */ /* 0x0003e80000100a00 */
[----:B------:R-:W2:Y:S04]  /*3ca90*/  LDL.LU R9, [R1+0x54] ;  /* 0x0000540001097983 */ /* 0x000ea80000300800 */
[----:B------:R-:W4:Y:S04]  /*3caa0*/  LDL.LU R10, [R1+0x58] ;  /* 0x00005800010a7983 */ /* 0x000f280000300800 */
[----:B------:R-:W4:Y:S01]  /*3cab0*/  LDL.LU R11, [R1+0x5c] ;  /* 0x00005c00010b7983 */ /* 0x000f220000300800 */
[----:B0-----:R-:W-:-:S02]  /*3cac0*/  MOV R16, R25 ;  /* 0x0000001900107202 */ /* 0x001fc40000000f00 */
[----:B-1----:R-:W-:Y:S01]  /*3cad0*/  MOV R18, R23 ;  /* 0x0000001700127202 */ /* 0x002fe20000000f00 */
[----:B------:R-:W-:Y:S02]  /*3cae0*/  IMAD.MOV.U32 R19, RZ, RZ, R22 ;  /* 0x000000ffff137224 */ /* 0x000fe400078e0016 */
[----:B------:R-:W-:Y:S02]  /*3caf0*/  IMAD.MOV.U32 R17, RZ, RZ, R24 ;  /* 0x000000ffff117224 */ /* 0x000fe400078e0018 */
[----:B------:R-:W-:Y:S04]  /*3cb00*/  LDSM.16.MT88.4 R24, [R2+UR5+0x3e180] ;  /* 0x03e180050218783b */ /* 0x000fe80008004200 */
[----:B------:R0:W-:Y:S04]  /*3cb10*/  STL.64 [R1+0x1fa8], R18 ;  /* 0x001fa81201007387 */ /* 0x0001e80000100a00 */
[----:B------:R1:W-:Y:S01]  /*3cb20*/  STL.64 [R1+0x1fa0], R16 ;  /* 0x001fa01001007387 */ /* 0x0003e20000100a00 */
[----:B0-----:R-:W-:Y:S01]  /*3cb30*/  MOV R18, R13 ;  /* 0x0000000d00127202 */ /* 0x001fe20000000f00 */
[----:B------:R-:W-:Y:S01]  /*3cb40*/  IMAD.MOV.U32 R19, RZ, RZ, R12 ;  /* 0x000000ffff137224 */ /* 0x000fe200078e000c */
[----:B-1----:R-:W-:Y:S01]  /*3cb50*/  MOV R16, R15 ;  /* 0x0000000f00107202 */ /* 0x002fe20000000f00 */
[----:B------:R-:W-:-:S03]  /*3cb60*/  IMAD.MOV.U32 R17, RZ, RZ, R14 ;  /* 0x000000ffff117224 */ /* 0x000fc600078e000e */
[----:B------:R-:W-:Y:S04]  /*3cb70*/  STL.64 [R1+0x1fc8], R18 ;  /* 0x001fc81201007387 */ /* 0x000fe80000100a00 */
[----:B------:R-:W-:Y:S04]  /*3cb80*/  STL.64 [R1+0x1fc0], R16 ;  /* 0x001fc01001007387 */ /* 0x000fe80000100a00 */
[----:B----4-:R-:W-:Y:S04]  /*3cb90*/  STL.64 [R1+0x1f48], R10 ;  /* 0x001f480a01007387 */ /* 0x010fe80000100a00 */
[----:B--2---:R0:W-:Y:S04]  /*3cba0*/  STL.64 [R1+0x1f40], R8 ;  /* 0x001f400801007387 */ /* 0x0041e80000100a00 */
[----:B0-----:R-:W2:Y:S04]  /*3cbb0*/  LDL.LU R8, [R1+0x60] ;  /* 0x0000600001087983 */ /* 0x001ea80000300800 */
[----:B------:R-:W2:Y:S04]  /*3cbc0*/  LDL.LU R9, [R1+0x64] ;  /* 0x0000640001097983 */ /* 0x000ea80000300800 */
[----:B------:R-:W4:Y:S01]  /*3cbd0*/  LDL.LU R10, [R1+0x68] ;  /* 0x00006800010a7983 */ /* 0x000f220000300800 */
[----:B---3--:R-:W-:-:S03]  /*3cbe0*/  MOV R11, R29 ;  /* 0x0000001d000b7202 */ /* 0x008fc60000000f00 */
[----:B------:R-:W3:Y:S04]  /*3cbf0*/  LDL.LU R29, [R1+0x1ff4] ;  /* 0x001ff400011d7983 */ /* 0x000ee80000300800 */
[----:B------:R-:W5:Y:S04]  /*3cc00*/  LDL.LU R16, [R1+0x170] ;  /* 0x0001700001107983 */ /* 0x000f680000300800 */
[----:B------:R-:W5:Y:S04]  /*3cc10*/  LDL.LU R17, [R1+0x174] ;  /* 0x0001740001117983 */ /* 0x000f680000300800 */
[----:B------:R-:W2:Y:S04]  /*3cc20*/  LDL.LU R18, [R1+0x178] ;  /* 0x0001780001127983 */ /* 0x000ea80000300800 */
[----:B------:R-:W2:Y:S04]  /*3cc30*/  LDL.LU R19, [R1+0x17c] ;  /* 0x00017c0001137983 */ /* 0x000ea80000300800 */
[----:B--2---:R-:W-:Y:S04]  /*3cc40*/  STL.64 [R1+0x1fe8], R18 ;  /* 0x001fe81201007387 */ /* 0x004fe80000100a00 */
[----:B-----5:R0:W-:Y:S04]  /*3cc50*/  STL.64 [R1+0x1fe0], R16 ;  /* 0x001fe01001007387 */ /* 0x0201e80000100a00 */
[----:B0-----:R-:W2:Y:S04]  /*3cc60*/  LDL.LU R16, [R1+0x1a0] ;  /* 0x0001a00001107983 */ /* 0x001ea80000300800 */
[----:B------:R-:W2:Y:S04]  /*3cc70*/  LDL.LU R17, [R1+0x1a4] ;  /* 0x0001a40001117983 */ /* 0x000ea80000300800 */
[----:B------:R-:W2:Y:S04]  /*3cc80*/  LDL.LU R18, [R1+0x1a8] ;  /* 0x0001a80001127983 */ /* 0x000ea80000300800 */
[----:B------:R-:W2:Y:S04]  /*3cc90*/  LDL.LU R19, [R1+0x1ac] ;  /* 0x0001ac0001137983 */ /* 0x000ea80000300800 */
[----:B----4-:R-:W-:Y:S04]  /*3cca0*/  STL.64 [R1+0x1f58], R10 ;  /* 0x001f580a01007387 */ /* 0x010fe80000100a00 */
[----:B------:R0:W-:Y:S04]  /*3ccb0*/  STL.64 [R1+0x1f50], R8 ;  /* 0x001f500801007387 */ /* 0x0001e80000100a00 */
[----:B0-----:R-:W4:Y:S04]  /*3ccc0*/  LDL.LU R8, [R1+0xa0] ;  /* 0x0000a00001087983 */ /* 0x001f280000300800 */
[----:B------:R-:W4:Y:S04]  /*3ccd0*/  LDL.LU R9, [R1+0xa4] ;  /* 0x0000a40001097983 */ /* 0x000f280000300800 */
[----:B------:R-:W5:Y:S04]  /*3cce0*/  LDL.LU R10, [R1+0xa8] ;  /* 0x0000a800010a7983 */ /* 0x000f680000300800 */
[----:B------:R-:W5:Y:S04]  /*3ccf0*/  LDL.LU R11, [R1+0xac] ;  /* 0x0000ac00010b7983 */ /* 0x000f680000300800 */
[----:B-----5:R-:W-:Y:S04]  /*3cd00*/  STL.64 [R1+0x1f78], R10 ;  /* 0x001f780a01007387 */ /* 0x020fe80000100a00 */
[----:B----4-:R0:W-:Y:S04]  /*3cd10*/  STL.64 [R1+0x1f70], R8 ;  /* 0x001f700801007387 */ /* 0x0101e80000100a00 */
[----:B0-----:R-:W4:Y:S04]  /*3cd20*/  LDL.LU R8, [R1+0xb0] ;  /* 0x0000b00001087983 */ /* 0x001f280000300800 */
[----:B------:R-:W4:Y:S04]  /*3cd30*/  LDL.LU R9, [R1+0xb4] ;  /* 0x0000b40001097983 */ /* 0x000f280000300800 */
[----:B------:R-:W5:Y:S01]  /*3cd40*/  LDL.LU R10, [R1+0xb8] ;  /* 0x0000b800010a7983 */ /* 0x000f620000300800 */
[----:B---3--:R-:W-:-:S03]  /*3cd50*/  IMAD.MOV.U32 R11, RZ, RZ, R29 ;  /* 0x000000ffff0b7224 */ /* 0x008fc600078e001d */
[----:B------:R-:W3:Y:S01]  /*3cd60*/  LDL.LU R29, [R1+0x1ff0] ;  /* 0x001ff000011d7983 */ /* 0x000ee20000300800 */
[----:B------:R-:W-:Y:S01]  /*3cd70*/  IMAD.MOV.U32 R12, RZ, RZ, R21 ;  /* 0x000000ffff0c7224 */ /* 0x000fe200078e0015 */
[----:B------:R-:W-:Y:S01]  /*3cd80*/  MOV R13, R20 ;  /* 0x00000014000d7202 */ /* 0x000fe20000000f00 */
[----:B------:R-:W-:Y:S01]  /*3cd90*/  IMAD.MOV.U32 R14, RZ, RZ, R3 ;  /* 0x000000ffff0e7224 */ /* 0x000fe200078e0003 */
[----:B------:R-:W-:Y:S01]  /*3cda0*/  MOV R15, R0 ;  /* 0x00000000000f7202 */ /* 0x000fe20000000f00 */
[----:B------:R0:W1:Y:S04]  /*3cdb0*/  LDSM.16.MT88.4 R20, [R2+UR5+0x3e100] ;  /* 0x03e100050214783b */ /* 0x0000680008004200 */
[----:B-----5:R-:W-:Y:S04]  /*3cdc0*/  STL.64 [R1+0x1f98], R10 ;  /* 0x001f980a01007387 */ /* 0x020fe80000100a00 */
[----:B----4-:R4:W-:Y:S01]  /*3cdd0*/  STL.64 [R1+0x1f90], R8 ;  /* 0x001f900801007387 */ /* 0x0109e20000100a00 */
[----:B--2---:R-:W-:Y:S01]  /*3cde0*/  HMMA.16816.F32 R12, R12, R6, R16 ;  /* 0x000000060c0c723c */ /* 0x004fe20000001810 */
[----:B0-----:R-:W0:Y:S01]  /*3cdf0*/  S2R R2, SR_TID.X ;  /* 0x0000000000027919 */ /* 0x001e220000002100 */
[----:B------:R-:W-:Y:S01]  /*3ce00*/  UMOV UR5, 0x400 ;  /* 0x0000040000057882 */ /* 0x000fe20000000000 */
[----:B------:R-:W-:Y:S01]  /*3ce10*/  FMUL R4, R4, UR10 ;  /* 0x0000000a04047c20 */ /* 0x000fe20008400000 */
[----:B------:R-:W-:Y:S01]  /*3ce20*/  FMUL R5, R5, UR10 ;  /* 0x0000000a05057c20 */ /* 0x000fe20008400000 */
[----:B----4-:R-:W2:Y:S04]  /*3ce30*/  LDL.LU R8, [R1+0x130] ;  /* 0x0001300001087983 */ /* 0x010ea80000300800 */
[----:B------:R-:W2:Y:S04]  /*3ce40*/  LDL.LU R9, [R1+0x134] ;  /* 0x0001340001097983 */ /* 0x000ea80000300800 */
[----:B------:R-:W4:Y:S04]  /*3ce50*/  LDL.LU R10, [R1+0x138] ;  /* 0x00013800010a7983 */ /* 0x000f280000300800 */
[----:B------:R-:W4:Y:S02]  /*3ce60*/  LDL.LU R11, [R1+0x13c] ;  /* 0x00013c00010b7983 */ /* 0x000f240000300800 */
[----:B------:R-:W-:Y:S01]  /*3ce70*/  IMAD.MOV.U32 R28, RZ, RZ, R14 ;  /* 0x000000ffff1c7224 */ /* 0x000fe200078e000e */
[----:B------:R-:W-:Y:S06]  /*3ce80*/  BAR.SYNC.DEFER_BLOCKING 0x0 ;  /* 0x0000000000007b1d */ /* 0x000fec0000010000 */
[----:B----4-:R-:W-:Y:S04]  /*3ce90*/  STL.64 [R1+0x1fb8], R10 ;  /* 0x001fb80a01007387 */ /* 0x010fe80000100a00 */
[----:B--2---:R2:W-:Y:S04]  /*3cea0*/  STL.64 [R1+0x1fb0], R8 ;  /* 0x001fb00801007387 */ /* 0x0045e80000100a00 */
[----:B--2---:R-:W2:Y:S04]  /*3ceb0*/  LDL.LU R8, [R1+0x150] ;  /* 0x0001500001087983 */ /* 0x004ea80000300800 */
[----:B------:R-:W2:Y:S04]  /*3cec0*/  LDL.LU R9, [R1+0x154] ;  /* 0x0001540001097983 */ /* 0x000ea80000300800 */
[----:B------:R-:W2:Y:S04]  /*3ced0*/  LDL.LU R10, [R1+0x158] ;  /* 0x00015800010a7983 */ /* 0x000ea80000300800 */
[----:B------:R-:W4:Y:S04]  /*3cee0*/  LDL R3, [R1+0x84] ;  /* 0x0000840001037983 */ /* 0x000f280000100800 */
[----:B------:R-:W5:Y:S04]  /*3cef0*/  LDL.LU.64 R18, [R1+0x1fe8] ;  /* 0x001fe80001127983 */ /* 0x000f680000300a00 */
[----:B------:R-:W5:Y:S01]  /*3cf00*/  LDL.LU.64 R16, [R1+0x1fe0] ;  /* 0x001fe00001107983 */ /* 0x000f620000300a00 */
[----:B---3--:R-:W-:-:S03]  /*3cf10*/  MOV R11, R29 ;  /* 0x0000001d000b7202 */ /* 0x008fc60000000f00 */
[----:B------:R-:W-:Y:S04]  /*3cf20*/  STL.64 [R1+0x110], R12 ;  /* 0x0001100c01007387 */ /* 0x000fe80000100a00 */
[----:B------:R3:W-:Y:S01]  /*3cf30*/  STL.64 [R1+0x118], R14 ;  /* 0x0001180e01007387 */ /* 0x0007e20000100a00 */
[----:B------:R-:W-:-:S03]  /*3cf40*/  MOV R29, R15 ;  /* 0x0000000f001d7202 */ /* 0x000fc60000000f00 */
[----:B---3--:R-:W5:Y:S04]  /*3cf50*/  LDL.LU.64 R14, [R1+0x1fd8] ;  /* 0x001fd800010e7983 */ /* 0x008f680000300a00 */
[----:B------:R-:W5:Y:S04]  /*3cf60*/  LDL.LU.64 R12, [R1+0x1fd0] ;  /* 0x001fd000010c7983 */ /* 0x000f680000300a00 */
[----:B------:R-:W-:Y:S04]  /*3cf70*/  STL [R1+0x1f28], R29 ;  /* 0x001f281d01007387 */ /* 0x000fe80000100800 */
[----:B------:R-:W-:Y:S01]  /*3cf80*/  STL [R1+0x1f24], R28 ;  /* 0x001f241c01007387 */ /* 0x000fe20000100800 */
[-C--:B-----5:R-:W-:Y:S03]  /*3cf90*/  HMMA.16816.F32 R12, R12, R6.reuse, R16 ;  /* 0x000000060c0c723c */ /* 0x0a0fe60000001810 */
[----:B------:R-:W2:Y:S04]  /*3cfa0*/  LDL.LU.64 R18, [R1+0x1fc8] ;  /* 0x001fc80001127983 */ /* 0x000ea80000300a00 */
[----:B------:R-:W2:Y:S02]  /*3cfb0*/  LDL.LU.64 R16, [R1+0x1fc0] ;  /* 0x001fc00001107983 */ /* 0x000ea40000300a00 */
[----:B--2---:R-:W-:Y:S02]  /*3cfc0*/  HMMA.16816.F32 R16, R16, R6, R8 ;  /* 0x000000061010723c */ /* 0x004fe40000001808 */
[----:B------:R-:W2:Y:S04]  /*3cfd0*/  LDL.LU.64 R10, [R1+0x1fb8] ;  /* 0x001fb800010a7983 */ /* 0x000ea80000300a00 */
[----:B------:R-:W2:-:S13]  /*3cfe0*/  LDL.LU.64 R8, [R1+0x1fb0] ;  /* 0x001fb00001087983 */ /* 0x000e9a0000300a00 */
[----:B------:R-:W-:Y:S04]  /*3cff0*/  STL.64 [R1+0x100], R16 ;  /* 0x0001001001007387 */ /* 0x000fe80000100a00 */
[----:B------:R3:W-:Y:S04]  /*3d000*/  STL.64 [R1+0x108], R18 ;  /* 0x0001081201007387 */ /* 0x0007e80000100a00 */
[----:B---3--:R-:W2:Y:S04]  /*3d010*/  LDL.LU.64 R18, [R1+0x1fa8] ;  /* 0x001fa80001127983 */ /* 0x008ea80000300a00 */
        /* <DEDUP_REMOVED lines=16> */
[----:B------:R-:W1:Y:S04]  /*3d120*/  LDL.LU.64 R10, [R1+0x1f58] ;  /* 0x001f5800010a7983 */ /* 0x000e680000300a00 */
[----:B------:R-:W1:-:S13]  /*3d130*/  LDL.LU.64 R8, [R1+0x1f50] ;  /* 0x001f500001087983 */ /* 0x000e5a0000300a00 */
[----:B------:R-:W-:Y:S04]  /*3d140*/  STL.64 [R1+0x40], R16 ;  /* 0x0000401001007387 */ /* 0x000fe80000100a00 */
[----:B------:R2:W-:Y:S01]  /*3d150*/  STL.64 [R1+0x48], R18 ;  /* 0x0000481201007387 */ /* 0x0005e20000100a00 */
[----:B------:R-:W-:-:S03]  /*3d160*/  MOV R28, R19 ;  /* 0x00000013001c7202 */ /* 0x000fc60000000f00 */
[----:B--2---:R-:W2:Y:S01]  /*3d170*/  LDL R19, [R1+0x80] ;  /* 0x0000800001137983 */ /* 0x004ea20000100800 */
[----:B-1----:R-:W-:Y:S03]  /*3d180*/  HMMA.16816.F32 R20, R20, R6, R8 ;  /* 0x000000061414723c */ /* 0x002fe60000001808 */
[----:B------:R-:W3:Y:S04]  /*3d190*/  LDL.LU.64 R10, [R1+0x1f48] ;  /* 0x001f4800010a7983 */ /* 0x000ee80000300a00 */
[----:B------:R-:W3:Y:S01]  /*3d1a0*/  LDL.LU.64 R8, [R1+0x1f40] ;  /* 0x001f400001087983 */ /* 0x000ee20000300a00 */
[----:B0-----:R-:W-:Y:S01]  /*3d1b0*/  IMAD.SHL.U32 R0, R2, 0x8, RZ ;  /* 0x0000000802007824 */ /* 0x001fe200078e00ff */
[----:B------:R-:W-:Y:S01]  /*3d1c0*/  ULEA UR5, UR7, UR5, 0x18 ;  /* 0x0000000507057291 */ /* 0x000fe2000f8ec0ff */
[----:B------:R-:W-:-:S03]  /*3d1d0*/  SHF.R.U32.HI R2, RZ, 0x3, R2 ;  /* 0x00000003ff027819 */ /* 0x000fc60000011602 */
[----:B------:R-:W-:Y:S02]  /*3d1e0*/  LOP3.LUT R0, R0, 0xe0, RZ, 0xc0, !PT ;  /* 0x000000e000007812 */ /* 0x000fe400078ec0ff */
[----:B------:R-:W-:Y:S02]  /*3d1f0*/  LOP3.LUT R2, R2, 0x1c, RZ, 0xc0, !PT ;  /* 0x0000001c02027812 */ /* 0x000fe400078ec0ff */
[----:B------:R-:W-:-:S05]  /*3d200*/  IADD3 R0, PT, PT, R0, UR5, RZ ;  /* 0x0000000500007c10 */ /* 0x000fca000fffe0ff */
[----:B------:R-:W-:Y:S01]  /*3d210*/  IMAD.IADD R0, R0, 0x1, R2 ;  /* 0x0000000100007824 */ /* 0x000fe200078e0202 */
[----:B------:R0:W-:Y:S04]  /*3d220*/  STL [R1+0x1f20], R22 ;  /* 0x001f201601007387 */ /* 0x0001e80000100800 */
[----:B------:R-:W-:Y:S04]  /*3d230*/  STL [R1+0x1f1c], R23 ;  /* 0x001f1c1701007387 */ /* 0x000fe80000100800 */
[----:B------:R-:W-:Y:S01]  /*3d240*/  STL [R1+0x1f10], R0 ;  /* 0x001f100001007387 */ /* 0x000fe20000100800 */
[----:B---3--:R-:W-:Y:S03]  /*3d250*/  HMMA.16816.F32 R24, R24, R6, R8 ;  /* 0x000000061818723c */ /* 0x008fe60000001808 */
[----:B------:R-:W3:Y:S04]  /*3d260*/  LDL.LU.64 R10, [R1+0x1f38] ;  /* 0x001f3800010a7983 */ /* 0x000ee80000300a00 */
[----:B------:R-:W5:Y:S01]  /*3d270*/  LDL.LU.64 R8, [R1+0x1f30] ;  /* 0x001f300001087983 */ /* 0x000f620000300a00 */
[----:B------:R-:W-:-:S02]  /*3d280*/  IMAD.MOV.U32 R29, RZ, RZ, R18 ;  /* 0x000000ffff1d7224 */ /* 0x000fc400078e0012 */
[----:B------:R-:W-:-:S09]  /*3d290*/  FMUL R18, R12, UR10 ;  /* 0x0000000a0c127c20 */ /* 0x000fd20008400000 */
[----:B------:R-:W-:Y:S04]  /*3d2a0*/  STL [R1+0x1f18], R24 ;  /* 0x001f181801007387 */ /* 0x000fe80000100800 */
[----:B------:R-:W-:Y:S04]  /*3d2b0*/  STL [R1+0x1f14], R25 ;  /* 0x001f141901007387 */ /* 0x000fe80000100800 */
[----:B------:R1:W-:Y:S04]  /*3d2c0*/  STL [R1+0x1f0c], R26 ;  /* 0x001f0c1a01007387 */ /* 0x0003e80000100800 */
[----:B------:R2:W-:Y:S04]  /*3d2d0*/  STL [R1+0x1f08], R27 ;  /* 0x001f081b01007387 */ /* 0x0005e80000100800 */
[----:B0-----:R-:W4:Y:S04]  /*3d2e0*/  LDL R22, [R1+0x44] ;  /* 0x0000440001167983 */ /* 0x001f280000100800 */
[----:B-1----:R-:W4:Y:S04]  /*3d2f0*/  LDL R26, [R1+0x40] ;  /* 0x00004000011a7983 */ /* 0x002f280000100800 */
[----:B--2---:R-:W2:Y:S01]  /*3d300*/  LDL R27, [R1+0x10c] ;  /* 0x00010c00011b7983 */ /* 0x004ea20000100800 */
[----:B------:R-:W-:Y:S01]  /*3d310*/  FMNMX R24, R4, R5, !PT ;  /* 0x0000000504187209 */ /* 0x000fe20007800000 */
[----:B------:R-:W-:Y:S01]  /*3d320*/  FMUL R2, R19, UR10 ;  /* 0x0000000a13027c20 */ /* 0x000fe20008400000 */
[----:B------:R-:W-:Y:S01]  /*3d330*/  FMUL R19, R13, UR10 ;  /* 0x0000000a0d137c20 */ /* 0x000fe20008400000 */
[----:B-----5:R-:W-:Y:S01]  /*3d340*/  FMUL R6, R8, UR10 ;  /* 0x0000000a08067c20 */ /* 0x020fe20008400000 */
[----:B------:R0:W-:Y:S01]  /*3d350*/  STL [R1+0x1e54], R8 ;  /* 0x001e540801007387 */ /* 0x0001e20000100800 */
[----:B------:R-:W-:Y:S01]  /*3d360*/  FMUL R7, R9, UR10 ;  /* 0x0000000a09077c20 */ /* 0x000fe20008400000 */
[----:B---3--:R-:W-:Y:S01]  /*3d370*/  FMUL R16, R10, UR10 ;  /* 0x0000000a0a107c20 */ /* 0x008fe20008400000 */
[----:B------:R-:W-:Y:S01]  /*3d380*/  FMUL R17, R11, UR10 ;  /* 0x0000000a0b117c20 */ /* 0x000fe20008400000 */
[----:B0-----:R-:W3:Y:S04]  /*3d390*/  LDL R8, [R1+0x108] ;  /* 0x0001080001087983 */ /* 0x001ee80000100800 */
[----:B------:R0:W-:Y:S04]  /*3d3a0*/  STL [R1+0x1e58], R9 ;  /* 0x001e580901007387 */ /* 0x0001e80000100800 */
[----:B0-----:R-:W5:Y:S04]  /*3d3b0*/  LDL R9, [R1+0x104] ;  /* 0x0001040001097983 */ /* 0x001f680000100800 */
[----:B------:R0:W-:Y:S04]  /*3d3c0*/  STL [R1+0x1e5c], R10 ;  /* 0x001e5c0a01007387 */ /* 0x0001e80000100800 */
[----:B0-----:R-:W2:Y:S04]  /*3d3d0*/  LDL R10, [R1+0xfc] ;  /* 0x0000fc00010a7983 */ /* 0x001ea80000100800 */
[----:B------:R0:W-:Y:S04]  /*3d3e0*/  STL [R1+0x1e60], R11 ;  /* 0x001e600b01007387 */ /* 0x0001e80000100800 */
[----:B0-----:R-:W2:Y:S04]  /*3d3f0*/  LDL R11, [R1+0xf8] ;  /* 0x0000f800010b7983 */ /* 0x001ea80000100800 */
[----:B------:R0:W-:Y:S04]  /*3d400*/  STL [R1+0x1e64], R12 ;  /* 0x001e640c01007387 */ /* 0x0001e80000100800 */
[----:B0-----:R-:W2:Y:S04]  /*3d410*/  LDL R12, [R1+0xf4] ;  /* 0x0000f400010c7983 */ /* 0x001ea80000100800 */
[----:B------:R0:W-:Y:S04]  /*3d420*/  STL [R1+0x1e68], R13 ;  /* 0x001e680d01007387 */ /* 0x0001e80000100800 */
[----:B------:R-:W2:Y:S04]  /*3d430*/  LDL R4, [R1+0xb0] ;  /* 0x0000b00001047983 */ /* 0x000ea80000100800 */
[----:B------:R-:W3:Y:S04]  /*3d440*/  LDL R5, [R1+0xb4] ;  /* 0x0000b40001057983 */ /* 0x000ee80000100800 */
[----:B0-----:R-:W5:Y:S01]  /*3d450*/  LDL R13, [R1+0xf0] ;  /* 0x0000f000010d7983 */ /* 0x001f620000100800 */
[----:B----4-:R-:W-:Y:S01]  /*3d460*/  FMUL R3, R3, UR10 ;  /* 0x0000000a03037c20 */ /* 0x010fe20008400000 */
[----:B------:R-:W-:-:S02]  /*3d470*/  FMNMX R25, R6, R7, !PT ;  /* 0x0000000706197209 */ /* 0x000fc40007800000 */
[----:B------:R-:W4:Y:S04]  /*3d480*/  LDL R6, [R1+0xb8] ;  /* 0x0000b80001067983 */ /* 0x000f280000100800 */
[----:B------:R-:W4:Y:S01]  /*3d490*/  LDL R7, [R1+0xbc] ;  /* 0x0000bc0001077983 */ /* 0x000f220000100800 */
[----:B------:R-:W-:Y:S02]  /*3d4a0*/  FMNMX R23, R2, R3, !PT ;  /* 0x0000000302177209 */ /* 0x000fe40007800000 */
[----:B------:R-:W-:Y:S01]  /*3d4b0*/  FMNMX R3, R18, R19, !PT ;  /* 0x0000001312037209 */ /* 0x000fe20007800000 */
[----:B------:R-:W-:Y:S01]  /*3d4c0*/  STL [R1+0x1e6c], R14 ;  /* 0x001e6c0e01007387 */ /* 0x000fe20000100800 */
[----:B------:R-:W-:-:S03]  /*3d4d0*/  FMUL R2, R14, UR10 ;  /* 0x0000000a0e027c20 */ /* 0x000fc60008400000 */
[----:B------:R0:W-:Y:S04]  /*3d4e0*/  STL [R1+0x3c], R3 ;  /* 0x00003c0301007387 */ /* 0x0001e80000100800 */
[----:B------:R1:W-:Y:S01]  /*3d4f0*/  STL [R1+0x1e70], R15 ;  /* 0x001e700f01007387 */ /* 0x0003e20000100800 */
[----:B0-----:R-:W-:Y:S01]  /*3d500*/  FMUL R3, R15, UR10 ;  /* 0x0000000a0f037c20 */ /* 0x001fe20008400000 */
[----:B------:R-:W-:Y:S02]  /*3d510*/  FMNMX R0, R16, R17, !PT ;  /* 0x0000001110007209 */ /* 0x000fe40007800000 */
[----:B-1----:R-:W4:Y:S02]  /*3d520*/  LDL R15, [R1+0x100] ;  /* 0x00010000010f7983 */ /* 0x002f240000100800 */
[----:B------:R-:W-:-:S02]  /*3d530*/  FMNMX R14, R2, R3, !PT ;  /* 0x00000003020e7209 */ /* 0x000fc40007800000 */
[----:B------:R-:W4:Y:S04]  /*3d540*/  LDL R2, [R1+0xd0] ;  /* 0x0000d00001027983 */ /* 0x000f280000100800 */
[----:B------:R-:W4:Y:S01]  /*3d550*/  LDL R3, [R1+0xd4] ;  /* 0x0000d40001037983 */ /* 0x000f220000100800 */
[----:B--2---:R-:W-:Y:S01]  /*3d560*/  FMUL R4, R4, UR10 ;  /* 0x0000000a04047c20 */ /* 0x004fe20008400000 */
[----:B---3--:R-:W-:Y:S01]  /*3d570*/  FMUL R5, R5, UR10 ;  /* 0x0000000a05057c20 */ /* 0x008fe20008400000 */
[----:B-----5:R-:W-:-:S04]  /*3d580*/  FMUL R16, R13, UR10 ;  /* 0x0000000a0d107c20 */ /* 0x020fc80008400000 */
[----:B------:R-:W-:Y:S02]  /*3d590*/  FMNMX R13, R4, R5, !PT ;  /* 0x00000005040d7209 */ /* 0x000fe40007800000 */
[----:B------:R-:W2:Y:S04]  /*3d5a0*/  LDL R4, [R1+0xd8] ;  /* 0x0000d80001047983 */ /* 0x000ea80000100800 */
[----:B------:R-:W3:Y:S01]  /*3d5b0*/  LDL R5, [R1+0xdc] ;  /* 0x0000dc0001057983 */ /* 0x000ee20000100800 */
[----:B----4-:R-:W-:Y:S01]  /*3d5c0*/  FMUL R6, R6, UR10 ;  /* 0x0000000a06067c20 */ /* 0x010fe20008400000 */
[----:B------:R-:W-:Y:S01]  /*3d5d0*/  FMUL R7, R7, UR10 ;  /* 0x0000000a07077c20 */ /* 0x000fe20008400000 */
[----:B------:R-:W-:-:S04]  /*3d5e0*/  FMUL R17, R12, UR10 ;  /* 0x0000000a0c117c20 */ /* 0x000fc80008400000 */
[----:B------:R-:W-:Y:S01]  /*3d5f0*/  FMNMX R12, R6, R7, !PT ;  /* 0x00000007060c7209 */ /* 0x000fe20007800000 */
[----:B------:R-:W-:Y:S01]  /*3d600*/  FMUL R7, R9, UR10 ;  /* 0x0000000a09077c20 */ /* 0x000fe20008400000 */
[----:B------:R-:W-:Y:S01]  /*3d610*/  FMUL R18, R11, UR10 ;  /* 0x0000000a0b127c20 */ /* 0x000fe20008400000 */
[----:B------:R-:W-:Y:S01]  /*3d620*/  FMNMX R11, R16, R17, !PT ;  /* 0x00000011100b7209 */ /* 0x000fe20007800000 */
[----:B------:R-:W-:Y:S01]  /*3d630*/  FMUL R16, R8, UR10 ;  /* 0x0000000a08107c20 */ /* 0x000fe20008400000 */
[----:B------:R-:W-:Y:S01]  /*3d640*/  FMUL R2, R2, UR10 ;  /* 0x0000000a02027c20 */ /* 0x000fe20008400000 */
[----:B------:R-:W-:-:S05]  /*3d650*/  FMUL R3, R3, UR10 ;  /* 0x0000000a03037c20 */ /* 0x000fca0008400000 */
[----:B------:R-:W-:Y:S02]  /*3d660*/  FMNMX R9, R2, R3, !PT ;  /* 0x0000000302097209 */ /* 0x000fe40007800000 */
[----:B------:R-:W4:Y:S04]  /*3d670*/  LDL R2, [R1+0x120] ;  /* 0x0001200001027983 */ /* 0x000f280000100800 */
[----:B------:R-:W5:Y:S01]  /*3d680*/  LDL R3, [R1+0x124] ;  /* 0x0001240001037983 */ /* 0x000f620000100800 */
[----:B--2---:R-:W-:Y:S01]  /*3d690*/  FMUL R4, R4, UR10 ;  /* 0x0000000a04047c20 */ /* 0x004fe20008400000 */
[----:B---3--:R-:W-:-:S05]  /*3d6a0*/  FMUL R5, R5, UR10 ;  /* 0x0000000a05057c20 */ /* 0x008fca0008400000 */
[----:B------:R-:W-:Y:S02]  /*3d6b0*/  FMNMX R8, R4, R5, !PT ;  /* 0x0000000504087209 */ /* 0x000fe40007800000 */
[----:B------:R-:W2:Y:S04]  /*3d6c0*/  LDL R4, [R1+0x128] ;  /* 0x0001280001047983 */ /* 0x000ea80000100800 */
[----:B------:R-:W3:Y:S01]  /*3d6d0*/  LDL R5, [R1+0x12c] ;  /* 0x00012c0001057983 */ /* 0x000ee20000100800 */
[----:B------:R-:W-:Y:S01]  /*3d6e0*/  FMUL R19, R10, UR10 ;  /* 0x0000000a0a137c20 */ /* 0x000fe20008400000 */
[----:B------:R-:W-:-:S04]  /*3d6f0*/  FMUL R6, R15, UR10 ;  /* 0x0000000a0f067c20 */ /* 0x000fc80008400000 */
[----:B------:R-:W-:Y:S01]  /*3d700*/  FMNMX R10, R18, R19, !PT ;  /* 0x00000013120a7209 */ /* 0x000fe20007800000 */
[----:B------:R-:W-:Y:S01]  /*3d710*/  FMUL R18, R26, UR10 ;  /* 0x0000000a1a127c20 */ /* 0x000fe20008400000 */
[----:B------:R-:W-:Y:S01]  /*3d720*/  FMUL R19, R22, UR10 ;  /* 0x0000000a16137c20 */ /* 0x000fe20008400000 */
[----:B------:R-:W-:Y:S01]  /*3d730*/  FMUL R17, R27, UR10 ;  /* 0x0000000a1b117c20 */ /* 0x000fe20008400000 */
[----:B------:R-:W-:Y:S01]  /*3d740*/  FMNMX R26, R6, R7, !PT ;  /* 0x00000007061a7209 */ /* 0x000fe20007800000 */
[----:B------:R-:W-:Y:S01]  /*3d750*/  FMUL R15, R29, UR10 ;  /* 0x0000000a1d0f7c20 */ /* 0x000fe20008400000 */
[----:B------:R-:W-:Y:S01]  /*3d760*/  FMUL R22, R28, UR10 ;  /* 0x0000000a1c167c20 */ /* 0x000fe20008400000 */
[----:B------:R-:W-:Y:S02]  /*3d770*/  FMNMX R6, R18, R19, !PT ;  /* 0x0000001312067209 */ /* 0x000fe40007800000 */
[----:B------:R-:W-:Y:S01]  /*3d780*/  FMNMX R27, R16, R17, !PT ;  /* 0x00000011101b7209 */ /* 0x000fe20007800000 */
[----:B------:R-:W3:Y:S04]  /*3d790*/  LDL R18, [R1+0x110] ;  /* 0x0001100001127983 */ /* 0x000ee80000100800 */
[----:B------:R-:W3:Y:S04]  /*3d7a0*/  LDL R19, [R1+0x114] ;  /* 0x0001140001137983 */ /* 0x000ee80000100800 */
[----:B------:R-:W-:Y:S04]  /*3d7b0*/  STL [R1+0x64], R6 ;  /* 0x0000640601007387 */ /* 0x000fe80000100800 */
[----:B------:R-:W3:Y:S01]  /*3d7c0*/  LDL.LU R29, [R1+0x1f28] ;  /* 0x001f2800011d7983 */ /* 0x000ee20000300800 */
[----:B------:R-:W-:-:S03]  /*3d7d0*/  FMNMX R15, R15, R22, !PT ;  /* 0x000000160f0f7209 */ /* 0x000fc60007800000 */
[----:B------:R-:W-:Y:S04]  /*3d7e0*/  STL [R1+0x6c], R26 ;  /* 0x00006c1a01007387 */ /* 0x000fe80000100800 */
[----:B------:R-:W3:Y:S04]  /*3d7f0*/  LDL.LU R28, [R1+0x1f24] ;  /* 0x001f2400011c7983 */ /* 0x000ee80000300800 */
[----:B------:R-:W-:Y:S04]  /*3d800*/  STL [R1+0x68], R27 ;  /* 0x0000681b01007387 */ /* 0x000fe80000100800 */
[----:B------:R-:W3:Y:S01]  /*3d810*/  LDL.LU R22, [R1+0x1f20] ;  /* 0x001f200001167983 */ /* 0x000ee20000300800 */
[----:B----4-:R-:W-:Y:S01]  /*3d820*/  FMUL R2, R2, UR10 ;  /* 0x0000000a02027c20 */ /* 0x010fe20008400000 */
[----:B-----5:R-:W-:-:S02]  /*3d830*/  FMUL R3, R3, UR10 ;  /* 0x0000000a03037c20 */ /* 0x020fc40008400000 */
[----:B------:R0:W-:Y:S03]  /*3d840*/  STL [R1+0x20], R15 ;  /* 0x0000200f01007387 */ /* 0x0001e60000100800 */
[----:B0-----:R-:W-:Y:S02]  /*3d850*/  FMNMX R15, R2, R3, !PT ;  /* 0x00000003020f7209 */ /* 0x001fe40007800000 */
[----:B------:R-:W4:Y:S04]  /*3d860*/  LDL R2, [R1+0xe0] ;  /* 0x0000e00001027983 */ /* 0x000f280000100800 */
[----:B------:R-:W5:Y:S04]  /*3d870*/  LDL R3, [R1+0xe4] ;  /* 0x0000e40001037983 */ /* 0x000f680000100800 */
[----:B------:R0:W-:Y:S01]  /*3d880*/  STL [R1+0x1c], R15 ;  /* 0x00001c0f01007387 */ /* 0x0001e20000100800 */
[----:B--2---:R-:W-:Y:S01]  /*3d890*/  FMUL R4, R4, UR10 ;  /* 0x0000000a04047c20 */ /* 0x004fe20008400000 */
[----:B---3--:R-:W-:-:S05]  /*3d8a0*/  FMUL R5, R5, UR10 ;  /* 0x0000000a05057c20 */ /* 0x008fca0008400000 */
[----:B0-----:R-:W-:Y:S02]  /*3d8b0*/  FMNMX R15, R4, R5, !PT ;  /* 0x00000005040f7209 */ /* 0x001fe40007800000 */
[----:B------:R-:W2:Y:S04]  /*3d8c0*/  LDL R4, [R1+0xe8] ;  /* 0x0000e80001047983 */ /* 0x000ea80000100800 */
[----:B------:R-:W3:Y:S04]  /*3d8d0*/  LDL R5, [R1+0xec] ;  /* 0x0000ec0001057983 */ /* 0x000ee80000100800 */
[----:B------:R-:W0:Y:S01]  /*3d8e0*/  SHFL.BFLY PT, R6, R23, 0x2, 0x1f ;  /* 0x0c401f0017067f89 */ /* 0x000e2200000e0000 */
[----:B------:R-:W-:Y:S01]  /*3d8f0*/  FMUL R18, R18, UR10 ;  /* 0x0000000a12127c20 */ /* 0x000fe20008400000 */
[----:B------:R-:W-:Y:S01]  /*3d900*/  FMUL R19, R19, UR10 ;  /* 0x0000000a13137c20 */ /* 0x000fe20008400000 */
[----:B------:R-:W-:Y:S01]  /*3d910*/  FMUL R29, R29, UR10 ;  /* 0x0000000a1d1d7c20 */ /* 0x000fe20008400000 */
[----:B------:R-:W-:-:S03]  /*3d920*/  FMUL R28, R28, UR10 ;  /* 0x0000000a1c1c7c20 */ /* 0x000fc60008400000 */
[----:B------:R-:W-:Y:S01]  /*3d930*/  FMNMX R18, R18, R19, !PT ;  /* 0x0000001312127209 */ /* 0x000fe20007800000 */
[----:B------:R1:W-:Y:S02]  /*3d940*/  STL [R1+0x18], R15 ;  /* 0x0000180f01007387 */ /* 0x0003e40000100800 */
[----:B-1----:R-:W-:Y:S02]  /*3d950*/  FMNMX R15, R28, R29, !PT ;  /* 0x0000001d1c0f7209 */ /* 0x002fe40007800000 */
[----:B------:R-:W3:Y:S01]  /*3d960*/  LDL R28, [R1+0x1c4] ;  /* 0x0001c400011c7983 */ /* 0x000ee20000100800 */
[----:B----4-:R-:W-:Y:S01]  /*3d970*/  FMUL R2, R2, UR10 ;  /* 0x0000000a02027c20 */ /* 0x010fe20008400000 */
[----:B-----5:R-:W-:Y:S02]  /*3d980*/  FMUL R3, R3, UR10 ;  /* 0x0000000a03037c20 */ /* 0x020fe40008400000 */
[----:B------:R-:W-:Y:S04]  /*3d990*/  STL [R1+0x94], R18 ;  /* 0x0000941201007387 */ /* 0x000fe80000100800 */
[----:B------:R-:W4:Y:S04]  /*3d9a0*/  LDL R29, [R1+0x1c8] ;  /* 0x0001c800011d7983 */ /* 0x000f280000100800 */
[----:B------:R1:W-:Y:S01]  /*3d9b0*/  STL [R1+0x90], R15 ;  /* 0x0000900f01007387 */ /* 0x0003e20000100800 */
[----:B------:R-:W-:-:S03]  /*3d9c0*/  FMNMX R2, R2, R3, !PT ;  /* 0x0000000302027209 */ /* 0x000fc60007800000 */
[----:B-1----:R-:W5:Y:S04]  /*3d9d0*/  LDL R15, [R1+0x1cc] ;  /* 0x0001cc00010f7983 */ /* 0x002f680000100800 */
[----:B------:R-:W-:Y:S04]  /*3d9e0*/  STL [R1+0x1e48], R20 ;  /* 0x001e481401007387 */ /* 0x000fe80000100800 */
[----:B------:R-:W-:Y:S04]  /*3d9f0*/  STL [R1+0x1e44], R21 ;  /* 0x001e441501007387 */ /* 0x000fe80000100800 */
[----:B------:R0:W-:Y:S02]  /*3da00*/  STL [R1+0x7c], R2 ;  /* 0x00007c0201007387 */ /* 0x0001e40000100800 */
[----:B0-----:R-:W-:Y:S01]  /*3da10*/  FMNMX R2, R23, R6, !PT ;  /* 0x0000000617027209 */ /* 0x001fe20007800000 */
[----:B--2---:R-:W-:Y:S01]  /*3da20*/  FMUL R4, R4, UR10 ;  /* 0x0000000a04047c20 */ /* 0x004fe20008400000 */
[----:B---3--:R-:W-:-:S05]  /*3da30*/  FMUL R5, R5, UR10 ;  /* 0x0000000a05057c20 */ /* 0x008fca0008400000 */
[----:B------:R-:W-:-:S05]  /*3da40*/  FMNMX R4, R4, R5, !PT ;  /* 0x0000000504047209 */ /* 0x000fca0007800000 */
[----:B------:R-:W-:Y:S04]  /*3da50*/  STL [R1+0x78], R4 ;  /* 0x0000780401007387 */ /* 0x000fe80000100800 */
[----:B------:R-:W2:Y:S04]  /*3da60*/  LDL.LU R23, [R1+0x1f1c] ;  /* 0x001f1c0001177983 */ /* 0x000ea80000300800 */
[----:B------:R-:W0:Y:S04]  /*3da70*/  SHFL.BFLY PT, R7, R24, 0x2, 0x1f ;  /* 0x0c401f0018077f89 */ /* 0x000e2800000e0000 */
[----:B------:R-:W1:Y:S04]  /*3da80*/  SHFL.BFLY PT, R16, R25, 0x2, 0x1f ;  /* 0x0c401f0019107f89 */ /* 0x000e6800000e0000 */
[----:B------:R-:W3:Y:S01]  /*3da90*/  SHFL.BFLY PT, R17, R0, 0x2, 0x1f ;  /* 0x0c401f0000117f89 */ /* 0x000ee200000e0000 */
[----:B------:R-:W-:Y:S01]  /*3daa0*/  FMUL R18, R20, UR10 ;  /* 0x0000000a14127c20 */ /* 0x000fe20008400000 */
[----:B------:R-:W-:-:S05]  /*3dab0*/  FMUL R19, R21, UR10 ;  /* 0x0000000a15137c20 */ /* 0x000fca0008400000 */
[----:B------:R-:W-:Y:S01]  /*3dac0*/  FMNMX R3, R18, R19, !PT ;  /* 0x0000001312037209 */ /* 0x000fe20007800000 */
[----:B------:R-:W-:-:S04]  /*3dad0*/  FMUL R18, R22, UR10 ;  /* 0x0000000a16127c20 */ /* 0x000fc80008400000 */
[----:B------:R0:W-:Y:S02]  /*3dae0*/  STL [R1+0x74], R3 ;  /* 0x0000740301007387 */ /* 0x0001e40000100800 */
[----:B0-----:R-:W-:Y:S02]  /*3daf0*/  FMNMX R3, R24, R7, !PT ;  /* 0x0000000718037209 */ /* 0x001fe40007800000 */
[----:B-1----:R-:W-:Y:S01]  /*3db00*/  FMNMX R4, R25, R16, !PT ;  /* 0x0000001019047209 */ /* 0x002fe20007800000 */
[----:B------:R-:W4:Y:S04]  /*3db10*/  LDL.LU R24, [R1+0x1f18] ;  /* 0x001f180001187983 */ /* 0x000f280000300800 */
[----:B------:R-:W4:Y:S01]  /*3db20*/  LDL.LU R25, [R1+0x1f14] ;  /* 0x001f140001197983 */ /* 0x000f220000300800 */
[----:B---3--:R-:W-:-:S03]  /*3db30*/  FMNMX R17, R0, R17, !PT ;  /* 0x0000001100117209 */ /* 0x008fc60007800000 */
[----:B------:R-:W3:Y:S04]  /*3db40*/  LDL.LU R0, [R1+0x1f10] ;  /* 0x001f100001007983 */ /* 0x000ee80000300800 */
[----:B------:R-:W3:Y:S04]  /*3db50*/  LDL R21, [R1+0x188] ;  /* 0x0001880001157983 */ /* 0x000ee80000100800 */
[----:B------:R-:W3:Y:S04]  /*3db60*/  LDL R20, [R1+0x18c] ;  /* 0x00018c0001147983 */ /* 0x000ee80000100800 */
[----:B------:R0:W-:Y:S04]  /*3db70*/  STL [R1+0x1e4c], R22 ;  /* 0x001e4c1601007387 */ /* 0x0001e80000100800 */
[----:B0-----:R-:W3:Y:S01]  /*3db80*/  LDL R22, [R1+0x1bc] ;  /* 0x0001bc0001167983 */ /* 0x001ee20000100800 */
[----:B--2---:R-:W-:-:S03]  /*3db90*/  FMUL R19, R23, UR10 ;  /* 0x0000000a17137c20 */ /* 0x004fc60008400000 */
[----:B------:R0:W-:Y:S02]  /*3dba0*/  STL [R1+0x1e40], R23 ;  /* 0x001e401701007387 */ /* 0x0001e40000100800 */
[----:B------:R-:W-:Y:S02]  /*3dbb0*/  FMNMX R18, R18, R19, !PT ;  /* 0x0000001312127209 */ /* 0x000fe40007800000 */
[----:B------:R-:W2:Y:S04]  /*3dbc0*/  LDL R19, [R1+0x1c0] ;  /* 0x0001c00001137983 */ /* 0x000ea80000100800 */
[----:B0-----:R-:W3:Y:S04]  /*3dbd0*/  LDL R23, [R1+0x1b8] ;  /* 0x0001b80001177983 */ /* 0x001ee80000100800 */
[----:B------:R2:W-:Y:S02]  /*3dbe0*/  STL [R1+0x130], R18 ;  /* 0x0001301201007387 */ /* 0x0005e40000100800 */
[----:B--2---:R-:W-:Y:S01]  /*3dbf0*/  FMUL R18, R19, UR10 ;  /* 0x0000000a13127c20 */ /* 0x004fe20008400000 */
[----:B------:R-:W-:Y:S01]  /*3dc00*/  FMUL R19, R28, UR10 ;  /* 0x0000000a1c137c20 */ /* 0x000fe20008400000 */
[----:B----4-:R-:W-:Y:S01]  /*3dc10*/  FMUL R28, R29, UR10 ;  /* 0x0000000a1d1c7c20 */ /* 0x010fe20008400000 */
[----:B-----5:R-:W-:-:S03]  /*3dc20*/  FMUL R29, R15, UR10 ;  /* 0x0000000a0f1d7c20 */ /* 0x020fc60008400000 */
[----:B------:R-:W-:Y:S02]  /*3dc30*/  FMNMX R15, R18, R19, !PT ;  /* 0x00000013120f7209 */ /* 0x000fe40007800000 */
[----:B------:R-:W2:Y:S04]  /*3dc40*/  LDL R18, [R1+0x1b0] ;  /* 0x0001b00001127983 */ /* 0x000ea80000100800 */
[----:B------:R-:W4:Y:S04]  /*3dc50*/  LDL R19, [R1+0x1b4] ;  /* 0x0001b40001137983 */ /* 0x000f280000100800 */
[----:B------:R-:W0:Y:S01]  /*3dc60*/  SHFL.BFLY PT, R6, R3, 0x1, 0x1f ;  /* 0x0c201f0003067f89 */ /* 0x000e2200000e0000 */
[----:B------:R-:W-:-:S03]  /*3dc70*/  FMNMX R28, R28, R29, !PT ;  /* 0x0000001d1c1c7209 */ /* 0x000fc60007800000 */
[----:B------:R1:W-:Y:S01]  /*3dc80*/  STL [R1+0xcc], R15 ;  /* 0x0000cc0f01007387 */ /* 0x0003e20000100800 */
[----:B---3--:R-:W-:-:S03]  /*3dc90*/  FMUL R29, R22, UR10 ;  /* 0x0000000a161d7c20 */ /* 0x008fc60008400000 */
[----:B-1----:R-:W3:Y:S04]  /*3dca0*/  LDL.LU R15, [R1+0x3c] ;  /* 0x00003c00010f7983 */ /* 0x002ee80000300800 */
[----:B------:R1:W-:Y:S02]  /*3dcb0*/  STL [R1+0xc8], R28 ;  /* 0x0000c81c01007387 */ /* 0x0003e40000100800 */
[----:B-1----:R-:W-:Y:S01]  /*3dcc0*/  FMUL R28, R23, UR10 ;  /* 0x0000000a171c7c20 */ /* 0x002fe20008400000 */
[----:B0-----:R-:W-:-:S04]  /*3dcd0*/  FMNMX R3, R3, R6, !PT ;  /* 0x0000000603037209 */ /* 0x001fc80007800000 */
[----:B------:R-:W-:Y:S01]  /*3dce0*/  FMNMX R28, R28, R29, !PT ;  /* 0x0000001d1c1c7209 */ /* 0x000fe20007800000 */
[----:B------:R-:W-:Y:S01]  /*3dcf0*/  FMUL R6, R21, UR10 ;  /* 0x0000000a15067c20 */ /* 0x000fe20008400000 */
[----:B--2---:R-:W-:Y:S01]  /*3dd00*/  FMUL R18, R18, UR10 ;  /* 0x0000000a12127c20 */ /* 0x004fe20008400000 */
[----:B----4-:R-:W-:-:S05]  /*3dd10*/  FMUL R19, R19, UR10 ;  /* 0x0000000a13137c20 */ /* 0x010fca0008400000 */
[----:B------:R-:W-:Y:S02]  /*3dd20*/  FMNMX R22, R18, R19, !PT ;  /* 0x0000001312167209 */ /* 0x000fe40007800000 */
[----:B------:R-:W2:Y:S04]  /*3dd30*/  LDL R18, [R1+0x180] ;  /* 0x0001800001127983 */ /* 0x000ea80000100800 */
[----:B------:R-:W4:Y:S04]  /*3dd40*/  LDL R19, [R1+0x184] ;  /* 0x0001840001137983 */ /* 0x000f280000100800 */
[----:B------:R0:W-:Y:S04]  /*3dd50*/  STL [R1+0xc4], R22 ;  /* 0x0000c41601007387 */ /* 0x0001e80000100800 */
[----:B------:R-:W5:Y:S04]  /*3dd60*/  LDL.LU R23, [R1+0x1c] ;  /* 0x00001c0001177983 */ /* 0x000f680000300800 */
[----:B0-----:R-:W2:Y:S04]  /*3dd70*/  LDL.LU R22, [R1+0x18] ;  /* 0x0000180001167983 */ /* 0x001ea80000300800 */
[----:B------:R-:W-:Y:S04]  /*3dd80*/  STL [R1+0x60], R28 ;  /* 0x0000601c01007387 */ /* 0x000fe80000100800 */
[----:B------:R-:W2:Y:S04]  /*3dd90*/  LDL.LU R21, [R1+0x94] ;  /* 0x0000940001157983 */ /* 0x000ea80000300800 */
[----:B------:R-:W0:Y:S02]  /*3dda0*/  SHFL.BFLY PT, R7, R2, 0x1, 0x1f ;  /* 0x0c201f0002077f89 */ /* 0x000e2400000e0000 */
[----:B0-----:R-:W-:Y:S01]  /*3ddb0*/  FMNMX R2, R2, R7, !PT ;  /* 0x0000000702027209 */ /* 0x001fe20007800000 */
[----:B------:R-:W-:Y:S01]  /*3ddc0*/  FMUL R7, R20, UR10 ;  /* 0x0000000a14077c20 */ /* 0x000fe20008400000 */
[----:B--2---:R0:W-:Y:S04]  /*3ddd0*/  STL [R1+0x1ef4], R21 ;  /* 0x001ef41501007387 */ /* 0x0041e80000100800 */
[----:B0-----:R-:W2:Y:S04]  /*3dde0*/  LDL.LU R21, [R1+0x20] ;  /* 0x0000200001157983 */ /* 0x001ea80000300800 */
[----:B------:R-:W2:Y:S04]  /*3ddf0*/  LDL.LU R20, [R1+0x90] ;  /* 0x0000900001147983 */ /* 0x000ea80000300800 */
[----:B------:R-:W0:Y:S04]  /*3de00*/  SHFL.BFLY PT, R16, R4, 0x1, 0x1f ;  /* 0x0c201f0004107f89 */ /* 0x000e2800000e0000 */
[----:B------:R-:W1:Y:S04]  /*3de10*/  SHFL.BFLY PT, R5, R17, 0x1, 0x1f ;  /* 0x0c201f0011057f89 */ /* 0x000e6800000e0000 */
[----:B------:R3:W-:Y:S04]  /*3de20*/  @P0 STS [R0+0x40000], R2 ;  /* 0x0400000200000388 */ /* 0x0007e80000000800 */
[----:B------:R4:W-:Y:S01]  /*3de30*/  @P0 STS [R0+0x40100], R3 ;  /* 0x0401000300000388 */ /* 0x0009e20000000800 */
[----:B---3--:R-:W-:Y:S01]  /*3de40*/  FMUL R2, R18, UR10 ;  /* 0x0000000a12027c20 */ /* 0x008fe20008400000 */
[----:B----4-:R-:W-:-:S05]  /*3de50*/  FMUL R3, R19, UR10 ;  /* 0x0000000a13037c20 */ /* 0x010fca0008400000 */
[----:B------:R-:W-:Y:S02]  /*3de60*/  FMNMX R3, R2, R3, !PT ;  /* 0x0000000302037209 */ /* 0x000fe40007800000 */
[----:B------:R-:W-:Y:S02]  /*3de70*/  FMNMX R2, R6, R7, !PT ;  /* 0x0000000706027209 */ /* 0x000fe40007800000 */
[----:B0-----:R-:W-:Y:S02]  /*3de80*/  FMNMX R4, R4, R16, !PT ;  /* 0x0000001004047209 */ /* 0x001fe40007800000 */
[----:B-1----:R-:W-:-:S03]  /*3de90*/  FMNMX R5, R17, R5, !PT ;  /* 0x0000000511057209 */ /* 0x002fc60007800000 */
[----:B------:R-:W-:Y:S04]  /*3dea0*/  @P0 STS [R0+0x40200], R4 ;  /* 0x0402000400000388 */ /* 0x000fe80000000800 */
[----:B------:R-:W-:Y:S04]  /*3deb0*/  @P0 STS [R0+0x40300], R5 ;  /* 0x0403000500000388 */ /* 0x000fe80000000800 */
[----:B------:R-:W-:Y:S04]  /*3dec0*/  SHFL.BFLY PT, R16, R26, 0x2, 0x1f ;  /* 0x0c401f001a107f89 */ /* 0x000fe800000e0000 */
[----:B------:R-:W-:Y:S04]  /*3ded0*/  SHFL.BFLY PT, R17, R27, 0x2, 0x1f ;  /* 0x0c401f001b117f89 */ /* 0x000fe800000e0000 */
[----:B--2---:R0:W-:Y:S04]  /*3dee0*/  STL [R1+0x1ef8], R20 ;  /* 0x001ef81401007387 */ /* 0x0041e80000100800 */
[----:B0-----:R-:W2:Y:S04]  /*3def0*/  LDL.LU R20, [R1+0x64] ;  /* 0x0000640001147983 */ /* 0x001ea80000300800 */
[----:B------:R-:W-:Y:S04]  /*3df00*/  STL [R1+0x5c], R3 ;  /* 0x00005c0301007387 */ /* 0x000fe80000100800 */
[----:B------:R-:W-:Y:S04]  /*3df10*/  STL [R1+0x58], R2 ;  /* 0x0000580201007387 */ /* 0x000fe80000100800 */
[----:B------:R-:W0:Y:S04]  /*3df20*/  SHFL.BFLY PT, R2, R15, 0x2, 0x1f ;  /* 0x0c401f000f027f89 */ /* 0x000e2800000e0000 */
[----:B------:R-:W-:Y:S04]  /*3df30*/  STL [R1+0x1e8c], R0 ;  /* 0x001e8c0001007387 */ /* 0x000fe80000100800 */
[----:B------:R-:W1:Y:S04]  /*3df40*/  SHFL.BFLY PT, R0, R14, 0x2, 0x1f ;  /* 0x0c401f000e007f89 */ /* 0x000e6800000e0000 */
[----:B------:R-:W-:Y:S04]  /*3df50*/  STL [R1+0x1efc], R15 ;  /* 0x001efc0f01007387 */ /* 0x000fe80000100800 */
[----:B0-----:R-:W-:Y:S04]  /*3df60*/  STL [R1+0x4], R2 ;  /* 0x0000040201007387 */ /* 0x001fe80000100800 */
[----:B------:R0:W-:Y:S04]  /*3df70*/  STL [R1+0x1f00], R14 ;  /* 0x001f000e01007387 */ /* 0x0001e80000100800 */
[----:B-1----:R-:W-:Y:S04]  /*3df80*/  STL [R1], R0 ;  /* 0x0000000001007387 */ /* 0x002fe80000100800 */
[----:B------:R-:W-:Y:S04]  /*3df90*/  STL [R1+0x1f04], R13 ;  /* 0x001f040d01007387 */ /* 0x000fe80000100800 */
[----:B------:R-:W3:Y:S04]  /*3dfa0*/  LDL.LU R26, [R1+0x1f0c] ;  /* 0x001f0c00011a7983 */ /* 0x000ee80000300800 */
[----:B------:R-:W4:Y:S04]  /*3dfb0*/  LDL.LU R27, [R1+0x1f08] ;  /* 0x001f0800011b7983 */ /* 0x000f280000300800 */
[----:B------:R1:W-:Y:S04]  /*3dfc0*/  SHFL.BFLY PT, R2, R13, 0x2, 0x1f ;  /* 0x0c401f000d027f89 */ /* 0x0003e800000e0000 */
[----:B------:R5:W-:Y:S01]  /*3dfd0*/  STL [R1+0x1e30], R24 ;  /* 0x001e301801007387 */ /* 0x000be20000100800 */
[----:B0-----:R-:W-:Y:S01]  /*3dfe0*/  FMUL R14, R24, UR10 ;  /* 0x0000000a180e7c20 */ /* 0x001fe20008400000 */
[----:B-1----:R-:W-:-:S02]  /*3dff0*/  FMUL R13, R25, UR10 ;  /* 0x0000000a190d7c20 */ /* 0x002fc40008400000 */
[----:B-----5:R-:W5:Y:S04]  /*3e000*/  LDL.LU R24, [R1+0x68] ;  /* 0x0000680001187983 */ /* 0x020f680000300800 */
[----:B------:R0:W-:Y:S01]  /*3e010*/  STL [R1+0x1e2c], R25 ;  /* 0x001e2c1901007387 */ /* 0x0001e20000100800 */
[----:B------:R-:W-:-:S03]  /*3e020*/  FMNMX R14, R14, R13, !PT ;  /* 0x0000000d0e0e7209 */ /* 0x000fc60007800000 */
[----:B0-----:R-:W2:Y:S01]  /*3e030*/  LDL.LU R25, [R1+0x6c] ;  /* 0x00006c0001197983 */ /* 0x001ea20000300800 */
[----:B---3--:R-:W-:-:S03]  /*3e040*/  FMUL R0, R26, UR10 ;  /* 0x0000000a1a007c20 */ /* 0x008fc60008400000 */
[----:B------:R0:W-:Y:S01]  /*3e050*/  STL [R1+0x1e24], R26 ;  /* 0x001e241a01007387 */ /* 0x0001e20000100800 */
[----:B----4-:R-:W-:-:S03]  /*3e060*/  FMUL R15, R27, UR10 ;  /* 0x0000000a1b0f7c20 */ /* 0x010fc60008400000 */
[----:B0-----:R-:W3:Y:S04]  /*3e070*/  LDL.LU R26, [R1] ;  /* 0x00000000011a7983 */ /* 0x001ee80000300800 */
[----:B------:R0:W-:Y:S01]  /*3e080*/  STL [R1+0x1e20], R27 ;  /* 0x001e201b01007387 */ /* 0x0001e20000100800 */
[----:B------:R-:W-:-:S03]  /*3e090*/  FMNMX R0, R0, R15, !PT ;  /* 0x0000000f00007209 */ /* 0x000fc60007800000 */
[----:B0-----:R-:W4:Y:S04]  /*3e0a0*/  LDL.LU R27, [R1+0x4] ;  /* 0x00000400011b7983 */ /* 0x001f280000300800 */
[----:B------:R-:W3:Y:S04]  /*3e0b0*/  LDL.LU R13, [R1+0x1f04] ;  /* 0x001f0400010d7983 */ /* 0x000ee80000300800 */
[----:B------:R0:W-:Y:S04]  /*3e0c0*/  STL [R1+0x54], R14 ;  /* 0x0000540e01007387 */ /* 0x0001e80000100800 */
[----:B0-----:R-:W4:Y:S04]  /*3e0d0*/  LDL.LU R14, [R1+0x1f00] ;  /* 0x001f0000010e7983 */ /* 0x001f280000300800 */
[----:B------:R-:W4:Y:S04]  /*3e0e0*/  LDL.LU R15, [R1+0x1efc] ;  /* 0x001efc00010f7983 */ /* 0x000f280000300800 */
[----:B------:R-:W0:Y:S04]  /*3e0f0*/  SHFL.BFLY PT, R7, R8, 0x2, 0x1f ;  /* 0x0c401f0008077f89 */ /* 0x000e2800000e0000 */
[----:B------:R-:W1:Y:S04]  /*3e100*/  SHFL.BFLY PT, R3, R12, 0x2, 0x1f ;  /* 0x0c401f000c037f89 */ /* 0x000e6800000e0000 */
[----:B------:R-:W0:Y:S04]  /*3e110*/  SHFL.BFLY PT, R4, R11, 0x2, 0x1f ;  /* 0x0c401f000b047f89 */ /* 0x000e2800000e0000 */
[----:B------:R-:W0:Y:S04]  /*3e120*/  SHFL.BFLY PT, R5, R10, 0x2, 0x1f ;  /* 0x0c401f000a057f89 */ /* 0x000e2800000e0000 */
[----:B------:R-:W1:Y:S04]  /*3e130*/  SHFL.BFLY PT, R6, R9, 0x2, 0x1f ;  /* 0x0c401f0009067f89 */ /* 0x000e6800000e0000 */
[----:B--2---:R-:W2:Y:S04]  /*3e140*/  SHFL.BFLY PT, R18, R20, 0x2, 0x1f ;  /* 0x0c401f0014127f89 */ /* 0x004ea800000e0000 */
[----:B------:R-:W2:Y:S04]  /*3e150*/  SHFL.BFLY PT, R19, R21, 0x2, 0x1f ;  /* 0x0c401f0015137f89 */ /* 0x000ea800000e0000 */
[----:B------:R0:W-:Y:S04]  /*3e160*/  STL [R1+0x50], R0 ;  /* 0x0000500001007387 */ /* 0x0001e80000100800 */
[----:B0-----:R-:W2:Y:S01]  /*3e170*/  LDL.LU R0, [R1+0x60] ;  /* 0x0000600001007983 */ /* 0x001ea20000300800 */
[----:B------:R-:W-:-:S02]  /*3e180*/  FMNMX R8, R8, R7, !PT ;  /* 0x0000000708087209 */ /* 0x000fc40007800000 */
[----:B-1----:R-:W-:Y:S02]  /*3e190*/  FMNMX R12, R12, R3, !PT ;  /* 0x000000030c0c7209 */ /* 0x002fe40007800000 */
[----:B------:R-:W-:Y:S01]  /*3e1a0*/  FMNMX R11, R11, R4, !PT ;  /* 0x000000040b0b7209 */ /* 0x000fe20007800000 */
[----:B------:R-:W2:Y:S04]  /*3e1b0*/  LDL R3, [R1+0x78] ;  /* 0x0000780001037983 */ /* 0x000ea80000100800 */
[----:B------:R-:W2:Y:S01]  /*3e1c0*/  LDL R4, [R1+0x74] ;  /* 0x0000740001047983 */ /* 0x000ea20000100800 */
[----:B------:R-:W-:Y:S02]  /*3e1d0*/  FMNMX R10, R10, R5, !PT ;  /* 0x000000050a0a7209 */ /* 0x000fe40007800000 */
[----:B------:R-:W-:-:S02]  /*3e1e0*/  FMNMX R9, R9, R6, !PT ;  /* 0x0000000609097209 */ /* 0x000fc40007800000 */
[----:B---3--:R-:W-:Y:S02]  /*3e1f0*/  FMNMX R13, R13, R2, !PT ;  /* 0x000000020d0d7209 */ /* 0x008fe40007800000 */
[----:B------:R-:W3:Y:S04]  /*3e200*/  LDL R2, [R1+0x7c] ;  /* 0x00007c0001027983 */ /* 0x000ee80000100800 */
[----:B------:R-:W-:Y:S04]  /*3e210*/  STL [R1+0x1ebc], R8 ;  /* 0x001ebc0801007387 */ /* 0x000fe80000100800 */
[----:B------:R-:W3:Y:S01]  /*3e220*/  LDL R5, [R1+0x130] ;  /* 0x0001300001057983 */ /* 0x000ee20000100800 */
[----:B----4-:R-:W-:-:S02]  /*3e230*/  FMNMX R15, R15, R27, !PT ;  /* 0x0000001b0f0f7209 */ /* 0x010fc40007800000 */
[----:B------:R-:W-:Y:S02]  /*3e240*/  FMNMX R27, R25, R16, !PT ;  /* 0x00000010191b7209 */ /* 0x000fe40007800000 */
[----:B------:R-:W-:Y:S02]  /*3e250*/  FMNMX R14, R14, R26, !PT ;  /* 0x0000001a0e0e7209 */ /* 0x000fe40007800000 */
[----:B-----5:R-:W-:Y:S02]  /*3e260*/  FMNMX R26, R24, R17, !PT ;  /* 0x00000011181a7209 */ /* 0x020fe40007800000 */
[----:B--2---:R-:W-:Y:S01]  /*3e270*/  FMNMX R25, R20, R18, !PT ;  /* 0x0000001214197209 */ /* 0x004fe20007800000 */
[----:B------:R-:W-:Y:S04]  /*3e280*/  STL [R1+0x1ec0], R27 ;  /* 0x001ec01b01007387 */ /* 0x000fe80000100800 */
[----:B------:R-:W2:Y:S04]  /*3e290*/  LDL R6, [R1+0xcc] ;  /* 0x0000cc0001067983 */ /* 0x000ea80000100800 */
[----:B------:R-:W-:Y:S04]  /*3e2a0*/  STL [R1+0x1ec4], R26 ;  /* 0x001ec41a01007387 */ /* 0x000fe80000100800 */
[----:B------:R-:W4:Y:S04]  /*3e2b0*/  LDL.LU R20, [R1+0x1ef8] ;  /* 0x001ef80001147983 */ /* 0x000f280000300800 */
[----:B------:R-:W5:Y:S04]  /*3e2c0*/  LDL R7, [R1+0xc8] ;  /* 0x0000c80001077983 */ /* 0x000f680000100800 */
[----:B------:R-:W-:Y:S01]  /*3e2d0*/  STL [R1+0x1ec8], R25 ;  /* 0x001ec81901007387 */ /* 0x000fe20000100800 */
[----:B------:R-:W-:-:S03]  /*3e2e0*/  FMNMX R24, R21, R19, !PT ;  /* 0x0000001315187209 */ /* 0x000fc60007800000 */
[----:B------:R-:W2:Y:S04]  /*3e2f0*/  LDL.LU R21, [R1+0x1ef4] ;  /* 0x001ef40001157983 */ /* 0x000ea80000300800 */
[----:B------:R-:W0:Y:S04]  /*3e300*/  SHFL.BFLY PT, R28, R23, 0x2, 0x1f ;  /* 0x0c401f00171c7f89 */ /* 0x000e2800000e0000 */
[----:B------:R-:W1:Y:S04]  /*3e310*/  SHFL.BFLY PT, R29, R22, 0x2, 0x1f ;  /* 0x0c401f00161d7f89 */ /* 0x000e6800000e0000 */
[----:B------:R-:W5:Y:S04]  /*3e320*/  LDL R16, [R1+0xc4] ;  /* 0x0000c40001107983 */ /* 0x000f680000100800 */
[----:B------:R-:W-:Y:S01]  /*3e330*/  STL [R1+0x1eb8], R24 ;  /* 0x001eb81801007387 */ /* 0x000fe20000100800 */
[----:B0-----:R-:W-:-:S02]  /*3e340*/  FMNMX R23, R23, R28, !PT ;  /* 0x0000001c17177209 */ /* 0x001fc40007800000 */
[----:B-1----:R-:W-:-:S03]  /*3e350*/  FMNMX R22, R22, R29, !PT ;  /* 0x0000001d16167209 */ /* 0x002fc60007800000 */
[----:B------:R-:W-:Y:S04]  /*3e360*/  STL [R1+0x1ecc], R23 ;  /* 0x001ecc1701007387 */ /* 0x000fe80000100800 */
[----:B------:R-:W5:Y:S04]  /*3e370*/  LDL R18, [R1+0x5c] ;  /* 0x00005c0001127983 */ /* 0x000f680000100800 */
[----:B------:R-:W5:Y:S04]  /*3e380*/  LDL R26, [R1+0x58] ;  /* 0x00005800011a7983 */ /* 0x000f680000100800 */
[----:B------:R-:W5:Y:S04]  /*3e390*/  LDL R27, [R1+0x54] ;  /* 0x00005400011b7983 */ /* 0x000f680000100800 */
[----:B------:R-:W5:Y:S04]  /*3e3a0*/  LDL R8, [R1+0x50] ;  /* 0x0000500001087983 */ /* 0x000f680000100800 */
[----:B------:R-:W-:Y:S04]  /*3e3b0*/  STL [R1+0x1ed0], R22 ;  /* 0x001ed01601007387 */ /* 0x000fe80000100800 */
[----:B---3--:R-:W-:Y:S04]  /*3e3c0*/  SHFL.BFLY PT, R2, R2, 0x2, 0x1f ;  /* 0x0c401f0002027f89 */ /* 0x008fe800000e0000 */
[----:B----4-:R-:W-:Y:S04]  /*3e3d0*/  SHFL.BFLY PT, R17, R20, 0x2, 0x1f ;  /* 0x0c401f0014117f89 */ /* 0x010fe800000e0000 */
[----:B--2---:R-:W0:Y:S04]  /*3e3e0*/  SHFL.BFLY PT, R19, R21, 0x2, 0x1f ;  /* 0x0c401f0015137f89 */ /* 0x004e2800000e0000 */
[----:B------:R1:W-:Y:S04]  /*3e3f0*/  STL [R1+0x1ef0], R20 ;  /* 0x001ef01401007387 */ /* 0x0003e80000100800 */
[----:B0-----:R-:W-:Y:S04]  /*3e400*/  STL [R1+0x4], R19 ;  /* 0x0000041301007387 */ /* 0x001fe80000100800 */
[----:B------:R-:W-:Y:S04]  /*3e410*/  STL [R1], R17 ;  /* 0x0000001101007387 */ /* 0x000fe80000100800 */
[----:B------:R0:W-:Y:S04]  /*3e420*/  STL [R1+0x1eec], R2 ;  /* 0x001eec0201007387 */ /* 0x0001e80000100800 */
[----:B-1----:R-:W2:Y:S04]  /*3e430*/  LDL.LU R20, [R1+0x4] ;  /* 0x0000040001147983 */ /* 0x002ea80000300800 */
[----:B------:R-:W1:Y:S04]  /*3e440*/  SHFL.BFLY PT, R3, R3, 0x2, 0x1f ;  /* 0x0c401f0003037f89 */ /* 0x000e6800000e0000 */
[----:B------:R-:W3:Y:S04]  /*3e450*/  SHFL.BFLY PT, R4, R4, 0x2, 0x1f ;  /* 0x0c401f0004047f89 */ /* 0x000ee800000e0000 */
[----:B------:R-:W4:Y:S04]  /*3e460*/  SHFL.BFLY PT, R5, R5, 0x2, 0x1f ;  /* 0x0c401f0005057f89 */ /* 0x000f2800000e0000 */
[----:B------:R-:W3:Y:S04]  /*3e470*/  SHFL.BFLY PT, R6, R6, 0x2, 0x1f ;  /* 0x0c401f0006067f89 */ /* 0x000ee800000e0000 */
[----:B-----5:R-:W5:Y:S04]  /*3e480*/  SHFL.BFLY PT, R7, R7, 0x2, 0x1f ;  /* 0x0c401f0007077f89 */ /* 0x020f6800000e0000 */
[----:B------:R-:W4:Y:S04]  /*3e490*/  SHFL.BFLY PT, R16, R16, 0x2, 0x1f ;  /* 0x0c401f0010107f89 */ /* 0x000f2800000e0000 */
[----:B0-----:R-:W2:Y:S04]  /*3e4a0*/  LDL.LU R2, [R1] ;  /* 0x0000000001027983 */ /* 0x001ea80000300800 */
[----:B-1----:R0:W-:Y:S04]  /*3e4b0*/  STL [R1+0x1ee8], R3 ;  /* 0x001ee80301007387 */ /* 0x0021e80000100800 */
[----:B0-----:R-:W2:Y:S04]  /*3e4c0*/  LDL.LU R3, [R1+0x7c] ;  /* 0x00007c0001037983 */ /* 0x001ea80000300800 */
[----:B---3--:R0:W-:Y:S04]  /*3e4d0*/  STL [R1+0x1ee4], R4 ;  /* 0x001ee40401007387 */ /* 0x0081e80000100800 */
[----:B0-----:R-:W3:Y:S04]  /*3e4e0*/  LDL.LU R4, [R1+0x78] ;  /* 0x0000780001047983 */ /* 0x001ee80000300800 */
[----:B----4-:R0:W-:Y:S04]  /*3e4f0*/  STL [R1+0x1ee0], R5 ;  /* 0x001ee00501007387 */ /* 0x0101e80000100800 */
[----:B0-----:R-:W4:Y:S04]  /*3e500*/  LDL.LU R5, [R1+0x74] ;  /* 0x0000740001057983 */ /* 0x001f280000300800 */
[----:B------:R0:W-:Y:S04]  /*3e510*/  STL [R1+0x1edc], R6 ;  /* 0x001edc0601007387 */ /* 0x0001e80000100800 */
[----:B0-----:R-:W3:Y:S04]  /*3e520*/  LDL.LU R6, [R1+0x130] ;  /* 0x0001300001067983 */ /* 0x001ee80000300800 */
[----:B-----5:R0:W-:Y:S04]  /*3e530*/  STL [R1+0x1ed8], R7 ;  /* 0x001ed80701007387 */ /* 0x0201e80000100800 */
[----:B0-----:R-:W5:Y:S04]  /*3e540*/  LDL.LU R7, [R1+0xcc] ;  /* 0x0000cc0001077983 */ /* 0x001f680000300800 */
[----:B------:R0:W-:Y:S04]  /*3e550*/  STL [R1+0x1ed4], R16 ;  /* 0x001ed41001007387 */ /* 0x0001e80000100800 */
[----:B0-----:R-:W3:Y:S01]  /*3e560*/  LDL.LU R16, [R1+0xc8] ;  /* 0x0000c80001107983 */ /* 0x001ee20000300800 */
[----:B--2---:R-:W-:-:S03]  /*3e570*/  FMNMX R21, R21, R20, !PT ;  /* 0x0000001415157209 */ /* 0x004fc60007800000 */
[----:B------:R-:W2:Y:S02]  /*3e580*/  LDL.LU R20, [R1+0x1ef0] ;  /* 0x001ef00001147983 */ /* 0x000ea40000300800 */
[----:B--2---:R-:W-:Y:S02]  /*3e590*/  FMNMX R20, R20, R2, !PT ;  /* 0x0000000214147209 */ /* 0x004fe40007800000 */
[----:B------:R-:W2:Y:S02]  /*3e5a0*/  LDL.LU R2, [R1+0x1eec] ;  /* 0x001eec0001027983 */ /* 0x000ea40000300800 */
[----:B--2---:R-:W-:Y:S02]  /*3e5b0*/  FMNMX R2, R3, R2, !PT ;  /* 0x0000000203027209 */ /* 0x004fe40007800000 */
[----:B------:R-:W3:Y:S04]  /*3e5c0*/  LDL.LU R3, [R1+0x1ee8] ;  /* 0x001ee80001037983 */ /* 0x000ee80000300800 */
[----:B------:R0:W-:Y:S04]  /*3e5d0*/  STL [R1+0x7c], R2 ;  /* 0x00007c0201007387 */ /* 0x0001e80000100800 */
[----:B0-----:R-:W2:Y:S01]  /*3e5e0*/  LDL.LU R2, [R1+0x50] ;  /* 0x0000500001027983 */ /* 0x001ea20000300800 */
[----:B---3--:R-:W-:-:S03]  /*3e5f0*/  FMNMX R3, R4, R3, !PT ;  /* 0x0000000304037209 */ /* 0x008fc60007800000 */
[----:B------:R-:W4:Y:S04]  /*3e600*/  LDL.LU R4, [R1+0x1ee4] ;  /* 0x001ee40001047983 */ /* 0x000f280000300800 */
[----:B------:R0:W-:Y:S04]  /*3e610*/  STL [R1+0x78], R3 ;  /* 0x0000780301007387 */ /* 0x0001e80000100800 */
[----:B0-----:R-:W3:Y:S01]  /*3e620*/  LDL.LU R3, [R1+0x54] ;  /* 0x0000540001037983 */ /* 0x001ee20000300800 */
[----:B----4-:R-:W-:-:S03]  /*3e630*/  FMNMX R4, R5, R4, !PT ;  /* 0x0000000405047209 */ /* 0x010fc60007800000 */
[----:B------:R-:W4:Y:S04]  /*3e640*/  LDL.LU R5, [R1+0x1ee0] ;  /* 0x001ee00001057983 */ /* 0x000f280000300800 */
[----:B------:R0:W-:Y:S04]  /*3e650*/  STL [R1+0x74], R4 ;  /* 0x0000740401007387 */ /* 0x0001e80000100800 */
[----:B0-----:R-:W2:Y:S01]  /*3e660*/  LDL.LU R4, [R1+0x58] ;  /* 0x0000580001047983 */ /* 0x001ea20000300800 */
[----:B----4-:R-:W-:-:S03]  /*3e670*/  FMNMX R5, R6, R5, !PT ;  /* 0x0000000506057209 */ /* 0x010fc60007800000 */
[----:B------:R-:W5:Y:S04]  /*3e680*/  LDL.LU R6, [R1+0x1edc] ;  /* 0x001edc0001067983 */ /* 0x000f680000300800 */
[----:B------:R0:W-:Y:S04]  /*3e690*/  STL [R1+0x70], R5 ;  /* 0x0000700501007387 */ /* 0x0001e80000100800 */
[----:B0-----:R-:W4:Y:S01]  /*3e6a0*/  LDL.LU R5, [R1+0x5c] ;  /* 0x00005c0001057983 */ /* 0x001f220000300800 */
[----:B-----5:R-:W-:-:S03]  /*3e6b0*/  FMNMX R6, R7, R6, !PT ;  /* 0x0000000607067209 */ /* 0x020fc60007800000 */
[----:B------:R-:W5:Y:S04]  /*3e6c0*/  LDL.LU R7, [R1+0x1ed8] ;  /* 0x001ed80001077983 */ /* 0x000f680000300800 */
[----:B------:R0:W-:Y:S04]  /*3e6d0*/  STL [R1+0x6c], R6 ;  /* 0x00006c0601007387 */ /* 0x0001e80000100800 */
[----:B0-----:R-:W2:Y:S04]  /*3e6e0*/  LDL.LU R6, [R1+0xc4] ;  /* 0x0000c40001067983 */ /* 0x001ea80000300800 */
[----:B------:R-:W4:Y:S04]  /*3e6f0*/  SHFL.BFLY PT, R18, R18, 0x2, 0x1f ;  /* 0x0c401f0012127f89 */ /* 0x000f2800000e0000 */
[----:B------:R-:W2:Y:S04]  /*3e700*/  SHFL.BFLY PT, R19, R26, 0x2, 0x1f ;  /* 0x0c401f001a137f89 */ /* 0x000ea800000e0000 */
[----:B------:R-:W3:Y:S04]  /*3e710*/  SHFL.BFLY PT, R28, R27, 0x2, 0x1f ;  /* 0x0c401f001b1c7f89 */ /* 0x000ee800000e0000 */
[----:B------:R-:W0:Y:S04]  /*3e720*/  SHFL.BFLY PT, R29, R8, 0x2, 0x1f ;  /* 0x0c401f00081d7f89 */ /* 0x000e2800000e0000 */
[----:B------:R-:W1:Y:S01]  /*3e730*/  SHFL.BFLY PT, R22, R15, 0x1, 0x1f ;  /* 0x0c201f000f167f89 */ /* 0x000e6200000e0000 */
[----:B-----5:R-:W-:-:S03]  /*3e740*/  FMNMX R7, R16, R7, !PT ;  /* 0x0000000710077209 */ /* 0x020fc60007800000 */
[----:B------:R-:W5:Y:S04]  /*3e750*/  LDL.LU R16, [R1+0x1ed4] ;  /* 0x001ed40001107983 */ /* 0x000f680000300800 */
[----:B------:R-:W1:Y:S04]  /*3e760*/  SHFL.BFLY PT, R23, R14, 0x1, 0x1f ;  /* 0x0c201f000e177f89 */ /* 0x000e6800000e0000 */
[----:B------:R-:W1:Y:S04]  /*3e770*/  SHFL.BFLY PT, R25, R13, 0x1, 0x1f ;  /* 0x0c201f000d197f89 */ /* 0x000e6800000e0000 */
[----:B------:R-:W1:Y:S04]  /*3e780*/  SHFL.BFLY PT, R26, R12, 0x1, 0x1f ;  /* 0x0c201f000c1a7f89 */ /* 0x000e6800000e0000 */
[----:B------:R-:W1:Y:S01]  /*3e790*/  SHFL.BFLY PT, R27, R11, 0x1, 0x1f ;  /* 0x0c201f000b1b7f89 */ /* 0x000e6200000e0000 */
[----:B----4-:R-:W-:-:S02]  /*3e7a0*/  FMNMX R5, R5, R18, !PT ;  /* 0x0000001205057209 */ /* 0x010fc40007800000 */
[----:B--2---:R-:W-:Y:S02]  /*3e7b0*/  FMNMX R4, R4, R19, !PT ;  /* 0x0000001304047209 */ /* 0x004fe40007800000 */
[----:B---3--:R-:W-:Y:S01]  /*3e7c0*/  FMNMX R3, R3, R28, !PT ;  /* 0x0000001c03037209 */ /* 0x008fe20007800000 */
[----:B------:R-:W-:Y:S01]  /*3e7d0*/  STL [R1+0x68], R7 ;  /* 0x0000680701007387 */ /* 0x000fe20000100800 */
[----:B0-----:R-:W-:Y:S02]  /*3e7e0*/  FMNMX R2, R2, R29, !PT ;  /* 0x0000001d02027209 */ /* 0x001fe40007800000 */
[----:B-1----:R-:W-:Y:S02]  /*3e7f0*/  FMNMX R15, R15, R22, !PT ;  /* 0x000000160f0f7209 */ /* 0x002fe40007800000 */
[----:B------:R-:W-:Y:S02]  /*3e800*/  FMNMX R14, R14, R23, !PT ;  /* 0x000000170e0e7209 */ /* 0x000fe40007800000 */
[----:B------:R-:W-:-:S02]  /*3e810*/  FMNMX R13, R13, R25, !PT ;  /* 0x000000190d0d7209 */ /* 0x000fc40007800000 */
[----:B------:R-:W-:Y:S02]  /*3e820*/  FMNMX R12, R12, R26, !PT ;  /* 0x0000001a0c0c7209 */ /* 0x000fe40007800000 */
[----:B------:R-:W-:Y:S01]  /*3e830*/  FMNMX R11, R11, R27, !PT ;  /* 0x0000001b0b0b7209 */ /* 0x000fe20007800000 */
[----:B------:R-:W0:Y:S04]  /*3e840*/  SHFL.BFLY PT, R8, R10, 0x1, 0x1f ;  /* 0x0c201f000a087f89 */ /* 0x000e2800000e0000 */
[----:B------:R-:W1:Y:S01]  /*3e850*/  SHFL.BFLY PT, R24, R9, 0x1, 0x1f ;  /* 0x0c201f0009187f89 */ /* 0x000e6200000e0000 */
[----:B0-----:R-:W-:Y:S02]  /*3e860*/  FMNMX R10, R10, R8, !PT ;  /* 0x000000080a0a7209 */ /* 0x001fe40007800000 */
[----:B-1----:R-:W-:-:S02]  /*3e870*/  FMNMX R9, R9, R24, !PT ;  /* 0x0000001809097209 */ /* 0x002fc40007800000 */
[----:B-----5:R-:W-:-:S05]  /*3e880*/  FMNMX R6, R6, R16, !PT ;  /* 0x0000001006067209 */ /* 0x020fca0007800000 */
[----:B------:R-:W-:Y:S04]  /*3e890*/  STL [R1+0x64], R6 ;  /* 0x0000640601007387 */ /* 0x000fe80000100800 */
[----:B------:R-:W-:Y:S04]  /*3e8a0*/  STL [R1+0x5c], R5 ;  /* 0x00005c0501007387 */ /* 0x000fe80000100800 */
[----:B------:R-:W-:Y:S04]  /*3e8b0*/  STL [R1+0x58], R4 ;  /* 0x0000580401007387 */ /* 0x000fe80000100800 */
[----:B------:R-:W-:Y:S04]  /*3e8c0*/  STL [R1+0x54], R3 ;  /* 0x0000540301007387 */ /* 0x000fe80000100800 */
[----:B------:R-:W2:Y:S04]  /*3e8d0*/  LDL.LU R22, [R1+0x1ed0] ;  /* 0x001ed00001167983 */ /* 0x000ea80000300800 */
[----:B------:R-:W-:Y:S04]  /*3e8e0*/  STL [R1+0x50], R2 ;  /* 0x0000500201007387 */ /* 0x000fe80000100800 */
[----:B------:R0:W-:Y:S04]  /*3e8f0*/  STL [R1+0x1e90], R15 ;  /* 0x001e900f01007387 */ /* 0x0001e80000100800 */
[----:B------:R-:W3:Y:S04]  /*3e900*/  LDL.LU R23, [R1+0x1ecc] ;  /* 0x001ecc0001177983 */ /* 0x000ee80000300800 */
[----:B0-----:R-:W4:Y:S04]  /*3e910*/  LDL.LU R15, [R1+0x64] ;  /* 0x00006400010f7983 */ /* 0x001f280000300800 */
[----:B------:R0:W-:Y:S04]  /*3e920*/  STL [R1+0x1e88], R14 ;  /* 0x001e880e01007387 */ /* 0x0001e80000100800 */
[----:B0-----:R-:W5:Y:S04]  /*3e930*/  LDL.LU R14, [R1+0x5c] ;  /* 0x00005c00010e7983 */ /* 0x001f680000300800 */
[----:B------:R-:W2:Y:S04]  /*3e940*/  LDL.LU R25, [R1+0x1ec8] ;  /* 0x001ec80001197983 */ /* 0x000ea80000300800 */
[----:B------:R0:W-:Y:S04]  /*3e950*/  STL [R1+0x1e84], R13 ;  /* 0x001e840d01007387 */ /* 0x0001e80000100800 */
[----:B0-----:R-:W2:Y:S04]  /*3e960*/  LDL.LU R13, [R1+0x58] ;  /* 0x00005800010d7983 */ /* 0x001ea80000300800 */
[----:B------:R-:W2:Y:S04]  /*3e970*/  LDL.LU R26, [R1+0x1ec4] ;  /* 0x001ec400011a7983 */ /* 0x000ea80000300800 */
[----:B------:R-:W-:Y:S04]  /*3e980*/  STL [R1+0x1e80], R12 ;  /* 0x001e800c01007387 */ /* 0x000fe80000100800 */
[----:B------:R-:W2:Y:S04]  /*3e990*/  LDL.LU R27, [R1+0x1ec0] ;  /* 0x001ec000011b7983 */ /* 0x000ea80000300800 */
[----:B------:R0:W-:Y:S04]  /*3e9a0*/  STL [R1+0x1e7c], R11 ;  /* 0x001e7c0b01007387 */ /* 0x0001e80000100800 */
[----:B0-----:R-:W3:Y:S04]  /*3e9b0*/  LDL.LU R11, [R1+0x54] ;  /* 0x00005400010b7983 */ /* 0x001ee80000300800 */
[----:B------:R-:W3:Y:S04]  /*3e9c0*/  LDL.LU R8, [R1+0x1ebc] ;  /* 0x001ebc0001087983 */ /* 0x000ee80000300800 */
[----:B------:R-:W4:Y:S04]  /*3e9d0*/  LDL R4, [R1+0x7c] ;  /* 0x00007c0001047983 */ /* 0x000f280000100800 */
[----:B------:R-:W4:Y:S04]  /*3e9e0*/  LDL R5, [R1+0x78] ;  /* 0x0000780001057983 */ /* 0x000f280000100800 */
[----:B------:R-:W4:Y:S04]  /*3e9f0*/  LDL R6, [R1+0x74] ;  /* 0x0000740001067983 */ /* 0x000f280000100800 */
[----:B------:R-:W4:Y:S04]  /*3ea00*/  LDL R7, [R1+0x70] ;  /* 0x0000700001077983 */ /* 0x000f280000100800 */
[----:B------:R0:W-:Y:S04]  /*3ea10*/  STL [R1+0x1e74], R10 ;  /* 0x001e740a01007387 */ /* 0x0001e80000100800 */
[----:B0-----:R-:W4:Y:S04]  /*3ea20*/  LDL.LU R10, [R1+0x50] ;  /* 0x00005000010a7983 */ /* 0x001f280000300800 */
[----:B------:R-:W4:Y:S04]  /*3ea30*/  LDL.LU R24, [R1+0x1eb8] ;  /* 0x001eb80001187983 */ /* 0x000f280000300800 */
[----:B------:R-:W4:Y:S04]  /*3ea40*/  LDL R16, [R1+0x6c] ;  /* 0x00006c0001107983 */ /* 0x000f280000100800 */
[----:B------:R-:W0:Y:S04]  /*3ea50*/  SHFL.BFLY PT, R17, R0, 0x2, 0x1f ;  /* 0x0c401f0000117f89 */ /* 0x000e2800000e0000 */
[----:B------:R-:W-:Y:S01]  /*3ea60*/  STL [R1+0x1e78], R9 ;  /* 0x001e780901007387 */ /* 0x000fe20000100800 */
[----:B0-----:R-:W-:-:S03]  /*3ea70*/  FMNMX R0, R0, R17, !PT ;  /* 0x0000001100007209 */ /* 0x001fc60007800000 */
[----:B------:R-:W5:Y:S04]  /*3ea80*/  LDL R17, [R1+0x68] ;  /* 0x0000680001117983 */ /* 0x000f680000100800 */
[----:B--2---:R-:W0:Y:S04]  /*3ea90*/  SHFL.BFLY PT, R3, R27, 0x1, 0x1f ;  /* 0x0c201f001b037f89 */ /* 0x004e2800000e0000 */
[----:B------:R-:W-:Y:S04]  /*3eaa0*/  STL [R1+0x1eb4], R27 ;  /* 0x001eb41b01007387 */ /* 0x000fe80000100800 */
[----:B---3--:R-:W1:Y:S04]  /*3eab0*/  SHFL.BFLY PT, R2, R8, 0x1, 0x1f ;  /* 0x0c201f0008027f89 */ /* 0x008e6800000e0000 */
[----:B0-----:R-:W-:Y:S04]  /*3eac0*/  STL [R1+0x14], R3 ;  /* 0x0000140301007387 */ /* 0x001fe80000100800 */
[----:B------:R-:W0:Y:S04]  /*3ead0*/  SHFL.BFLY PT, R3, R26, 0x1, 0x1f ;  /* 0x0c201f001a037f89 */ /* 0x000e2800000e0000 */
[----:B------:R-:W-:Y:S04]  /*3eae0*/  STL [R1+0x1eb0], R26 ;  /* 0x001eb01a01007387 */ /* 0x000fe80000100800 */
[----:B------:R-:W2:Y:S01]  /*3eaf0*/  SHFL.BFLY PT, R9, R25, 0x1, 0x1f ;  /* 0x0c201f0019097f89 */ /* 0x000ea200000e0000 */
[----:B-1----:R-:W-:-:S03]  /*3eb00*/  MOV R27, R2 ;  /* 0x00000002001b7202 */ /* 0x002fc60000000f00 */
[----:B------:R-:W-:Y:S04]  /*3eb10*/  SHFL.BFLY PT, R2, R23, 0x1, 0x1f ;  /* 0x0c201f0017027f89 */ /* 0x000fe800000e0000 */
[----:B0-----:R-:W-:Y:S04]  /*3eb20*/  STL [R1+0x10], R3 ;  /* 0x0000100301007387 */ /* 0x001fe80000100800 */
[----:B----4-:R-:W0:Y:S04]  /*3eb30*/  SHFL.BFLY PT, R3, R24, 0x1, 0x1f ;  /* 0x0c201f0018037f89 */ /* 0x010e2800000e0000 */
[----:B------:R1:W-:Y:S04]  /*3eb40*/  STL [R1+0x1eac], R25 ;  /* 0x001eac1901007387 */ /* 0x0003e80000100800 */
[----:B--2---:R-:W-:Y:S04]  /*3eb50*/  STL [R1+0xc], R9 ;  /* 0x00000c0901007387 */ /* 0x004fe80000100800 */
[----:B------:R-:W2:Y:S04]  /*3eb60*/  LDL.LU R26, [R1+0x14] ;  /* 0x00001400011a7983 */ /* 0x000ea80000300800 */
[----:B------:R-:W-:Y:S04]  /*3eb70*/  SHFL.BFLY PT, R7, R7, 0x1, 0x1f ;  /* 0x0c201f0007077f89 */ /* 0x000fe800000e0000 */
[----:B------:R-:W-:Y:S04]  /*3eb80*/  SHFL.BFLY PT, R16, R16, 0x1, 0x1f ;  /* 0x0c201f0010107f89 */ /* 0x000fe800000e0000 */
[----:B0-----:R-:W-:Y:S04]  /*3eb90*/  STL [R1+0x8], R3 ;  /* 0x0000080301007387 */ /* 0x001fe80000100800 */
[----:B-1----:R-:W3:Y:S04]  /*3eba0*/  LDL.LU R25, [R1+0x10] ;  /* 0x0000100001197983 */ /* 0x002ee80000300800 */
[----:B------:R0:W-:Y:S04]  /*3ebb0*/  STL [R1+0x1ea8], R24 ;  /* 0x001ea81801007387 */ /* 0x0001e80000100800 */
[----:B0-----:R-:W4:Y:S04]  /*3ebc0*/  LDL.LU R24, [R1+0xc] ;  /* 0x00000c0001187983 */ /* 0x001f280000300800 */
[----:B------:R0:W-:Y:S04]  /*3ebd0*/  STL [R1+0x1ea4], R23 ;  /* 0x001ea41701007387 */ /* 0x0001e80000100800 */
[----:B0-----:R-:W2:Y:S04]  /*3ebe0*/  LDL.LU R23, [R1+0x8] ;  /* 0x0000080001177983 */ /* 0x001ea80000300800 */
[----:B------:R-:W-:Y:S04]  /*3ebf0*/  STL [R1+0x4], R2 ;  /* 0x0000040201007387 */ /* 0x000fe80000100800 */
[----:B------:R-:W0:Y:S04]  /*3ec00*/  SHFL.BFLY PT, R2, R22, 0x1, 0x1f ;  /* 0x0c201f0016027f89 */ /* 0x000e2800000e0000 */
[----:B------:R1:W-:Y:S01]  /*3ec10*/  STL [R1+0x1ea0], R22 ;  /* 0x001ea01601007387 */ /* 0x0003e20000100800 */
[----:B------:R-:W-:-:S03]  /*3ec20*/  FMNMX R8, R8, R27, !PT ;  /* 0x0000001b08087209 */ /* 0x000fc60007800000 */
[----:B-1----:R-:W2:Y:S04]  /*3ec30*/  LDL.LU R22, [R1+0x4] ;  /* 0x0000040001167983 */ /* 0x002ea80000300800 */
[----:B0-----:R-:W-:Y:S04]  /*3ec40*/  STL [R1], R2 ;  /* 0x0000000201007387 */ /* 0x001fe80000100800 */
[----:B------:R-:W-:Y:S04]  /*3ec50*/  SHFL.BFLY PT, R2, R21, 0x1, 0x1f ;  /* 0x0c201f0015027f89 */ /* 0x000fe800000e0000 */
[----:B------:R0:W-:Y:S04]  /*3ec60*/  STL [R1+0x1e9c], R21 ;  /* 0x001e9c1501007387 */ /* 0x0001e80000100800 */
[----:B0-----:R-:W2:Y:S04]  /*3ec70*/  LDL.LU R21, [R1] ;  /* 0x0000000001157983 */ /* 0x001ea80000300800 */
[----:B------:R0:W-:Y:S04]  /*3ec80*/  STL [R1+0x1e98], R7 ;  /* 0x001e980701007387 */ /* 0x0001e80000100800 */
[----:B0-----:R-:W2:Y:S04]  /*3ec90*/  LDL.LU R7, [R1+0x74] ;  /* 0x0000740001077983 */ /* 0x001ea80000300800 */
[----:B------:R0:W-:Y:S04]  /*3eca0*/  STL [R1+0x1e94], R16 ;  /* 0x001e941001007387 */ /* 0x0001e80000100800 */
[----:B0-----:R-:W2:Y:S04]  /*3ecb0*/  LDL.LU R16, [R1+0x70] ;  /* 0x0000700001107983 */ /* 0x001ea80000300800 */
[----:B------:R-:W2:Y:S02]  /*3ecc0*/  LDL.LU R27, [R1+0x1eb4] ;  /* 0x001eb400011b7983 */ /* 0x000ea40000300800 */
[----:B--2---:R-:W-:-:S02]  /*3ecd0*/  FMNMX R27, R27, R26, !PT ;  /* 0x0000001a1b1b7209 */ /* 0x004fc40007800000 */
[----:B------:R-:W3:Y:S02]  /*3ece0*/  LDL.LU R26, [R1+0x1eb0] ;  /* 0x001eb000011a7983 */ /* 0x000ee40000300800 */
[----:B---3--:R-:W-:Y:S02]  /*3ecf0*/  FMNMX R26, R26, R25, !PT ;  /* 0x000000191a1a7209 */ /* 0x008fe40007800000 */
[----:B------:R-:W4:Y:S02]  /*3ed00*/  LDL.LU R25, [R1+0x1eac] ;  /* 0x001eac0001197983 */ /* 0x000f240000300800 */
[----:B----4-:R-:W-:Y:S02]  /*3ed10*/  FMNMX R25, R25, R24, !PT ;  /* 0x0000001819197209 */ /* 0x010fe40007800000 */
[----:B------:R-:W2:Y:S02]  /*3ed20*/  LDL.LU R24, [R1+0x1ea8] ;  /* 0x001ea80001187983 */ /* 0x000ea40000300800 */
[----:B--2---:R-:W-:-:S02]  /*3ed30*/  FMNMX R24, R24, R23, !PT ;  /* 0x0000001718187209 */ /* 0x004fc40007800000 */
[----:B------:R-:W2:Y:S02]  /*3ed40*/  LDL.LU R23, [R1+0x1ea4] ;  /* 0x001ea40001177983 */ /* 0x000ea40000300800 */
[----:B--2---:R-:W-:Y:S02]  /*3ed50*/  FMNMX R23, R23, R22, !PT ;  /* 0x0000001617177209 */ /* 0x004fe40007800000 */
[----:B------:R-:W2:Y:S04]  /*3ed60*/  LDL.LU R22, [R1+0x1ea0] ;  /* 0x001ea00001167983 */ /* 0x000ea80000300800 */
[----:B------:R-:W0:Y:S01]  /*3ed70*/  SHFL.BFLY PT, R3, R20, 0x1, 0x1f ;  /* 0x0c201f0014037f89 */ /* 0x000e2200000e0000 */
[----:B--2---:R-:W-:-:S03]  /*3ed80*/  FMNMX R22, R22, R21, !PT ;  /* 0x0000001516167209 */ /* 0x004fc60007800000 */
[----:B------:R-:W2:Y:S01]  /*3ed90*/  LDL.LU R21, [R1+0x1e9c] ;  /* 0x001e9c0001157983 */ /* 0x000ea20000300800 */
[----:B0-----:R-:W-:-:S03]  /*3eda0*/  FMNMX R20, R20, R3, !PT ;  /* 0x0000000314147209 */ /* 0x001fc60007800000 */
[----:B------:R-:W-:Y:S04]  /*3edb0*/  SHFL.BFLY PT, R4, R4, 0x1, 0x1f ;  /* 0x0c201f0004047f89 */ /* 0x000fe800000e0000 */
[----:B------:R-:W-:Y:S04]  /*3edc0*/  SHFL.BFLY PT, R5, R5, 0x1, 0x1f ;  /* 0x0c201f0005057f89 */ /* 0x000fe800000e0000 */
[----:B------:R-:W0:Y:S01]  /*3edd0*/  SHFL.BFLY PT, R6, R6, 0x1, 0x1f ;  /* 0x0c201f0006067f89 */ /* 0x000e2200000e0000 */
[----:B--2---:R-:W-:-:S03]  /*3ede0*/  FMNMX R21, R21, R2, !PT ;  /* 0x0000000215157209 */ /* 0x004fc60007800000 */
[----:B------:R-:W2:Y:S04]  /*3edf0*/  LDL.LU R2, [R1+0x7c] ;  /* 0x00007c0001027983 */ /* 0x000ea80000300800 */
[----:B------:R-:W3:Y:S01]  /*3ee00*/  LDL.LU R3, [R1+0x78] ;  /* 0x0000780001037983 */ /* 0x000ee20000300800 */
[----:B0-----:R-:W-:Y:S02]  /*3ee10*/  FMNMX R6, R7, R6, !PT ;  /* 0x0000000607067209 */ /* 0x001fe40007800000 */
[----:B--2---:R-:W-:Y:S02]  /*3ee20*/  FMNMX R2, R2, R4, !PT ;  /* 0x0000000402027209 */ /* 0x004fe40007800000 */
[----:B---3--:R-:W-:Y:S01]  /*3ee30*/  FMNMX R3, R3, R5, !PT ;  /* 0x0000000503037209 */ /* 0x008fe20007800000 */
[----:B------:R-:W2:Y:S04]  /*3ee40*/  LDL.LU R4, [R1+0x6c] ;  /* 0x00006c0001047983 */ /* 0x000ea80000300800 */
[----:B------:R-:W3:Y:S04]  /*3ee50*/  LDL.LU R5, [R1+0x68] ;  /* 0x0000680001057983 */ /* 0x000ee80000300800 */
[----:B------:R-:W4:Y:S04]  /*3ee60*/  LDL.LU R7, [R1+0x1e98] ;  /* 0x001e980001077983 */ /* 0x000f280000300800 */
[----:B------:R-:W0:Y:S04]  /*3ee70*/  SHFL.BFLY PT, R18, R15, 0x1, 0x1f ;  /* 0x0c201f000f127f89 */ /* 0x000e2800000e0000 */
[----:B------:R-:W1:Y:S04]  /*3ee80*/  SHFL.BFLY PT, R19, R0, 0x1, 0x1f ;  /* 0x0c201f0000137f89 */ /* 0x000e6800000e0000 */
[----:B-----5:R-:W3:Y:S04]  /*3ee90*/  SHFL.BFLY PT, R17, R17, 0x1, 0x1f ;  /* 0x0c201f0011117f89 */ /* 0x020ee800000e0000 */
[----:B------:R-:W-:Y:S04]  /*3eea0*/  SHFL.BFLY PT, R28, R14, 0x1, 0x1f ;  /* 0x0c201f000e1c7f89 */ /* 0x000fe800000e0000 */
[----:B------:R-:W5:Y:S04]  /*3eeb0*/  SHFL.BFLY PT, R29, R13, 0x1, 0x1f ;  /* 0x0c201f000d1d7f89 */ /* 0x000f6800000e0000 */
[----:B------:R-:W-:Y:S04]  /*3eec0*/  SHFL.BFLY PT, R12, R11, 0x1, 0x1f ;  /* 0x0c201f000b0c7f89 */ /* 0x000fe800000e0000 */
[----:B------:R-:W0:Y:S01]  /*3eed0*/  SHFL.BFLY PT, R9, R10, 0x1, 0x1f ;  /* 0x0c201f000a097f89 */ /* 0x000e2200000e0000 */
[----:B----4-:R-:W-:-:S03]  /*3eee0*/  FMNMX R7, R16, R7, !PT ;  /* 0x0000000710077209 */ /* 0x010fc60007800000 */
[----:B------:R-:W2:Y:S01]  /*3eef0*/  LDL.LU R16, [R1+0x1e94] ;  /* 0x001e940001107983 */ /* 0x000ea20000300800 */
[----:B0-----:R-:W-:-:S03]  /*3ef00*/  FMNMX R18, R15, R18, !PT ;  /* 0x000000120f127209 */ /* 0x001fc60007800000 */
[----:B------:R-:W4:Y:S01]  /*3ef10*/  LDL.LU R15, [R1+0x1e90] ;  /* 0x001e9000010f7983 */ /* 0x000f220000300800 */
[----:B-1----:R-:W-:-:S03]  /*3ef20*/  FMNMX R19, R0, R19, !PT ;  /* 0x0000001300137209 */ /* 0x002fc60007800000 */
[----:B------:R-:W4:Y:S01]  /*3ef30*/  LDL.LU R0, [R1+0x1e8c] ;  /* 0x001e8c0001007983 */ /* 0x000f220000300800 */
[----:B---3--:R-:W-:Y:S02]  /*3ef40*/  FMNMX R5, R5, R17, !PT ;  /* 0x0000001105057209 */ /* 0x008fe40007800000 */
[----:B-----5:R-:W-:Y:S02]  /*3ef50*/  FMNMX R17, R13, R29, !PT ;  /* 0x0000001d0d117209 */ /* 0x020fe40007800000 */
[----:B------:R-:W-:Y:S02]  /*3ef60*/  FMNMX R29, R10, R9, !PT ;  /* 0x000000090a1d7209 */ /* 0x000fe40007800000 */
[----:B--2---:R-:W-:Y:S02]  /*3ef70*/  FMNMX R4, R4, R16, !PT ;  /* 0x0000001004047209 */ /* 0x004fe40007800000 */
[----:B------:R-:W-:Y:S02]  /*3ef80*/  FMNMX R16, R14, R28, !PT ;  /* 0x0000001c0e107209 */ /* 0x000fe40007800000 */
[----:B------:R-:W-:Y:S01]  /*3ef90*/  FMNMX R28, R11, R12, !PT ;  /* 0x0000000c0b1c7209 */ /* 0x000fe20007800000 */
[----:B------:R-:W2:Y:S04]  /*3efa0*/  LDL.LU R14, [R1+0x1e88] ;  /* 0x001e8800010e7983 */ /* 0x000ea80000300800 */
[----:B------:R-:W3:Y:S04]  /*3efb0*/  LDL.LU R13, [R1+0x1e84] ;  /* 0x001e8400010d7983 */ /* 0x000ee80000300800 */
[----:B------:R-:W5:Y:S04]  /*3efc0*/  LDL.LU R12, [R1+0x1e80] ;  /* 0x001e8000010c7983 */ /* 0x000f680000300800 */
[----:B------:R-:W5:Y:S04]  /*3efd0*/  LDL.LU R11, [R1+0x1e7c] ;  /* 0x001e7c00010b7983 */ /* 0x000f680000300800 */
[----:B------:R-:W5:Y:S04]  /*3efe0*/  LDL.LU R9, [R1+0x1e78] ;  /* 0x001e780001097983 */ /* 0x000f680000300800 */
[----:B------:R-:W5:Y:S04]  /*3eff0*/  LDL.LU R10, [R1+0x1e74] ;  /* 0x001e7400010a7983 */ /* 0x000f680000300800 */
[----:B----4-:R0:W-:Y:S02]  /*3f000*/  @P0 STS [R0+0x40e00], R25 ;  /* 0x040e001900000388 */ /* 0x0101e40000000800 */
[----:B0-----:R-:W0:Y:S02]  /*3f010*/  S2R R25, SR_TID.X ;  /* 0x0000000000197919 */ /* 0x001e240000002100 */
[----:B------:R1:W-:Y:S04]  /*3f020*/  @P0 STS [R0+0x40400], R15 ;  /* 0x0404000f00000388 */ /* 0x0003e80000000800 */
[----:B------:R-:W-:Y:S04]  /*3f030*/  @P0 STS [R0+0x40b00], R8 ;  /* 0x040b000800000388 */ /* 0x000fe80000000800 */
[----:B------:R-:W-:Y:S04]  /*3f040*/  @P0 STS [R0+0x40c00], R27 ;  /* 0x040c001b00000388 */ /* 0x000fe80000000800 */
[----:B------:R-:W-:Y:S04]  /*3f050*/  @P0 STS [R0+0x40d00], R26 ;  /* 0x040d001a00000388 */ /* 0x000fe80000000800 */
[----:B------:R-:W-:Y:S04]  /*3f060*/  @P0 STS [R0+0x40f00], R24 ;  /* 0x040f001800000388 */ /* 0x000fe80000000800 */
[----:B------:R-:W-:Y:S04]  /*3f070*/  @P0 STS [R0+0x41000], R23 ;  /* 0x0410001700000388 */ /* 0x000fe80000000800 */
[----:B------:R-:W-:Y:S04]  /*3f080*/  @P0 STS [R0+0x41100], R22 ;  /* 0x0411001600000388 */ /* 0x000fe80000000800 */
[----:B------:R-:W-:Y:S04]  /*3f090*/  @P0 STS [R0+0x41200], R21 ;  /* 0x0412001500000388 */ /* 0x000fe80000000800 */
[----:B------:R0:W-:Y:S04]  /*3f0a0*/  @P0 STS [R0+0x41300], R20 ;  /* 0x0413001400000388 */ /* 0x0001e80000000800 */
        /* <DEDUP_REMOVED lines=8> */
[----:B------:R-:W-:Y:S04]  /*3f130*/  @P0 STS [R0+0x41c00], R16 ;  /* 0x041c001000000388 */ /* 0x000fe80000000800 */
[----:B------:R-:W-:Y:S04]  /*3f140*/  @P0 STS [R0+0x41d00], R17 ;  /* 0x041d001100000388 */ /* 0x000fe80000000800 */
[----:B------:R-:W-:Y:S04]  /*3f150*/  @P0 STS [R0+0x41e00], R28 ;  /* 0x041e001c00000388 */ /* 0x000fe80000000800 */
[----:B------:R-:W-:Y:S04]  /*3f160*/  @P0 STS [R0+0x41f00], R29 ;  /* 0x041f001d00000388 */ /* 0x000fe80000000800 */
[----:B-1----:R-:W5:Y:S01]  /*3f170*/  LDL.LU R15, [R1+0x1e70] ;  /* 0x001e7000010f7983 */ /* 0x002f620000300800 */
[----:B0-----:R-:W-:-:S04]  /*3f180*/  LOP3.LUT R20, R25, 0x1ff, RZ, 0xc0, !PT ;  /* 0x000001ff19147812 */ /* 0x001fc800078ec0ff */
[----:B----4-:R-:W-:Y:S01]  /*3f190*/  LEA R6, R20, UR5, 0x2 ;  /* 0x0000000514067c11 */ /* 0x010fe2000f8e10ff */
[C---:B------:R-:W-:Y:S01]  /*3f1a0*/  IMAD.SHL.U32 R5, R25.reuse, 0x4, RZ ;  /* 0x0000000419057824 */ /* 0x040fe200078e00ff */
[----:B--2---:R0:W-:Y:S04]  /*3f1b0*/  @P0 STS [R0+0x40500], R14 ;  /* 0x0405000e00000388 */ /* 0x0041e80000000800 */
[----:B---3--:R1:W-:Y:S04]  /*3f1c0*/  @P0 STS [R0+0x40600], R13 ;  /* 0x0406000d00000388 */ /* 0x0083e80000000800 */
[----:B-----5:R2:W-:Y:S04]  /*3f1d0*/  @P0 STS [R0+0x40700], R12 ;  /* 0x0407000c00000388 */ /* 0x0205e80000000800 */
[----:B------:R3:W-:Y:S04]  /*3f1e0*/  @P0 STS [R0+0x40800], R11 ;  /* 0x0408000b00000388 */ /* 0x0007e80000000800 */
[----:B------:R4:W-:Y:S04]  /*3f1f0*/  @P0 STS [R0+0x40900], R10 ;  /* 0x0409000a00000388 */ /* 0x0009e80000000800 */
[----:B------:R5:W-:Y:S01]  /*3f200*/  @P0 STS [R0+0x40a00], R9 ;  /* 0x040a000900000388 */ /* 0x000be20000000800 */
[----:B------:R-:W-:Y:S06]  /*3f210*/  BAR.SYNC.DEFER_BLOCKING 0x0 ;  /* 0x0000000000007b1d */ /* 0x000fec0000010000 */
[----:B0-----:R-:W5:Y:S04]  /*3f220*/  LDL.LU R14, [R1+0x1e6c] ;  /* 0x001e6c00010e7983 */ /* 0x001f680000300800 */
[----:B-1----:R-:W5:Y:S04]  /*3f230*/  LDL.LU R13, [R1+0x1e68] ;  /* 0x001e6800010d7983 */ /* 0x002f680000300800 */
[----:B--2---:R-:W2:Y:S04]  /*3f240*/  LDL.LU R12, [R1+0x1e64] ;  /* 0x001e6400010c7983 */ /* 0x004ea80000300800 */
[----:B---3--:R-:W3:Y:S04]  /*3f250*/  LDL.LU R11, [R1+0x1e60] ;  /* 0x001e6000010b7983 */ /* 0x008ee80000300800 */
[----:B----4-:R-:W4:Y:S04]  /*3f260*/  LDL.LU R10, [R1+0x1e5c] ;  /* 0x001e5c00010a7983 */ /* 0x010f280000300800 */
[----:B-----5:R-:W5:Y:S04]  /*3f270*/  LDL.LU R9, [R1+0x1e58] ;  /* 0x001e580001097983 */ /* 0x020f680000300800 */
[----:B------:R-:W2:Y:S04]  /*3f280*/  LDL.LU R8, [R1+0x1e54] ;  /* 0x001e540001087983 */ /* 0x000ea80000300800 */
[----:B------:R-:W2:Y:S04]  /*3f290*/  LDL R24, [R1+0x2e4] ;  /* 0x0002e40001187983 */ /* 0x000ea80000100800 */
[----:B------:R-:W2:Y:S04]  /*3f2a0*/  LDL.LU R23, [R1+0x80] ;  /* 0x0000800001177983 */ /* 0x000ea80000300800 */
[----:B------:R-:W2:Y:S04]  /*3f2b0*/  LDL R19, [R1+0x370] ;  /* 0x0003700001137983 */ /* 0x000ea80000100800 */
[----:B------:R-:W2:Y:S04]  /*3f2c0*/  LDL.LU R20, [R1+0x84] ;  /* 0x0000840001147983 */ /* 0x000ea80000300800 */
[----:B------:R-:W2:Y:S04]  /*3f2d0*/  LDL.LU R21, [R1+0x88] ;  /* 0x0000880001157983 */ /* 0x000ea80000300800 */
[----:B------:R-:W2:Y:S01]  /*3f2e0*/  LDL.LU R22, [R1+0x8c] ;  /* 0x00008c0001167983 */ /* 0x000ea20000300800 */
[----:B------:R-:W-:-:S03]  /*3f2f0*/  IMAD.SHL.U32 R27, R25, 0x8, RZ ;  /* 0x00000008191b7824 */ /* 0x000fc600078e00ff */
[----:B------:R-:W2:Y:S04]  /*3f300*/  LDL R17, [R1+0x374] ;  /* 0x0003740001117983 */ /* 0x000ea80000100800 */
[----:B------:R-:W2:Y:S04]  /*3f310*/  LDL R18, [R1+0x378] ;  /* 0x0003780001127983 */ /* 0x000ea80000100800 */
[----:B------:R-:W0:Y:S04]  /*3f320*/  LDS R2, [R6+0x40000] ;  /* 0x0400000006027984 */ /* 0x000e280000000800 */
[----:B0-----:R-:W0:Y:S02]  /*3f330*/  SHFL.BFLY PT, R3, R2, 0x4, 0x1f ;  /* 0x0c801f0002037f89 */ /* 0x001e2400000e0000 */
[----:B0-----:R-:W-:-:S05]  /*3f340*/  FMNMX R3, R2, R3, !PT ;  /* 0x0000000302037209 */ /* 0x001fca0007800000 */
[----:B------:R-:W0:Y:S02]  /*3f350*/  SHFL.BFLY PT, R2, R3, 0x2, 0x1f ;  /* 0x0c401f0003027f89 */ /* 0x000e2400000e0000 */
[----:B0-----:R-:W-:-:S05]  /*3f360*/  FMNMX R3, R3, R2, !PT ;  /* 0x0000000203037209 */ /* 0x001fca0007800000 */
[----:B------:R-:W0:Y:S01]  /*3f370*/  SHFL.BFLY PT, R4, R3, 0x1, 0x1f ;  /* 0x0c201f0003047f89 */ /* 0x000e2200000e0000 */
[----:B------:R-:W-:-:S04]  /*3f380*/  MOV R2, UR5 ;  /* 0x0000000500027c02 */ /* 0x000fc80008000f00 */
[----:B------:R-:W-:Y:S02]  /*3f390*/  IADD3 R2, PT, PT, R2, 0x800, R5 ;  /* 0x0000080002027810 */ /* 0x000fe40007ffe005 */
[----:B0-----:R-:W-:-:S05]  /*3f3a0*/  FMNMX R3, R3, R4, !PT ;  /* 0x0000000403037209 */ /* 0x001fca0007800000 */
[----:B------:R-:W-:Y:S04]  /*3f3b0*/  @!P2 STS [R6+0x40000], R3 ;  /* 0x040000030600a388 */ /* 0x000fe80000000800 */
[----:B------:R-:W0:Y:S04]  /*3f3c0*/  LDS R7, [R2+0x40000] ;  /* 0x0400000002077984 */ /* 0x000e280000000800 */
[----:B------:R-:W1:Y:S04]  /*3f3d0*/  LDS R5, [R2+0x40800] ;  /* 0x0408000002057984 */ /* 0x000e680000000800 */
[----:B------:R-:W1:Y:S04]  /*3f3e0*/  LDS R3, [R2+0x41000] ;  /* 0x0410000002037984 */ /* 0x000e680000000800 */
[----:B0-----:R-:W0:Y:S04]  /*3f3f0*/  SHFL.BFLY PT, R16, R7, 0x4, 0x1f ;  /* 0x0c801f0007107f89 */ /* 0x001e2800000e0000 */
[----:B-1----:R-:W1:Y:S04]  /*3f400*/  SHFL.BFLY PT, R6, R5, 0x4, 0x1f ;  /* 0x0c801f0005067f89 */ /* 0x002e6800000e0000 */
[----:B------:R-:W1:Y:S01]  /*3f410*/  SHFL.BFLY PT, R4, R3, 0x4, 0x1f ;  /* 0x0c801f0003047f89 */ /* 0x000e6200000e0000 */
[----:B0-----:R-:W-:-:S02]  /*3f420*/  FMNMX R7, R7, R16, !PT ;  /* 0x0000001007077209 */ /* 0x001fc40007800000 */
[----:B-1----:R-:W-:Y:S02]  /*3f430*/  FMNMX R6, R5, R6, !PT ;  /* 0x0000000605067209 */ /* 0x002fe40007800000 */
[----:B------:R-:W-:Y:S01]  /*3f440*/  FMNMX R3, R3, R4, !PT ;  /* 0x0000000403037209 */ /* 0x000fe20007800000 */
[----:B------:R-:W0:Y:S04]  /*3f450*/  SHFL.BFLY PT, R16, R7, 0x2, 0x1f ;  /* 0x0c401f0007107f89 */ /* 0x000e2800000e0000 */
[----:B------:R-:W1:Y:S04]  /*3f460*/  SHFL.BFLY PT, R5, R6, 0x2, 0x1f ;  /* 0x0c401f0006057f89 */ /* 0x000e6800000e0000 */
[----:B------:R-:W1:Y:S01]  /*3f470*/  SHFL.BFLY PT, R4, R3, 0x2, 0x1f ;  /* 0x0c401f0003047f89 */ /* 0x000e6200000e0000 */
[----:B0-----:R-:W-:-:S02]  /*3f480*/  FMNMX R7, R7, R16, !PT ;  /* 0x0000001007077209 */ /* 0x001fc40007800000 */
[----:B-1----:R-:W-:Y:S02]  /*3f490*/  FMNMX R5, R6, R5, !PT ;  /* 0x0000000506057209 */ /* 0x002fe40007800000 */
[----:B------:R-:W-:Y:S01]  /*3f4a0*/  FMNMX R3, R3, R4, !PT ;  /* 0x0000000403037209 */ /* 0x000fe20007800000 */
[----:B------:R-:W0:Y:S04]  /*3f4b0*/  SHFL.BFLY PT, R16, R7, 0x1, 0x1f ;  /* 0x0c201f0007107f89 */ /* 0x000e2800000e0000 */
[----:B------:R-:W1:Y:S04]  /*3f4c0*/  SHFL.BFLY PT, R6, R5, 0x1, 0x1f ;  /* 0x0c201f0005067f89 */ /* 0x000e6800000e0000 */
[----:B------:R-:W3:Y:S01]  /*3f4d0*/  SHFL.BFLY PT, R4, R3, 0x1, 0x1f ;  /* 0x0c201f0003047f89 */ /* 0x000ee200000e0000 */
[----:B0-----:R-:W-:-:S02]  /*3f4e0*/  FMNMX R7, R7, R16, !PT ;  /* 0x0000001007077209 */ /* 0x001fc40007800000 */
[----:B-1----:R-:W-:Y:S02]  /*3f4f0*/  FMNMX R6, R5, R6, !PT ;  /* 0x0000000605067209 */ /* 0x002fe40007800000 */
[----:B---3--:R-:W-:Y:S01]  /*3f500*/  FMNMX R3, R3, R4, !PT ;  /* 0x0000000403037209 */ /* 0x008fe20007800000 */
[----:B------:R-:W-:Y:S04]  /*3f510*/  @!P2 STS [R2+0x40000], R7 ;  /* 0x040000070200a388 */ /* 0x000fe80000000800 */
[----:B------:R-:W-:Y:S04]  /*3f520*/  @!P2 STS [R2+0x40800], R6 ;  /* 0x040800060200a388 */ /* 0x000fe80000000800 */
[----:B------:R-:W-:Y:S01]  /*3f530*/  @!P2 STS [R2+0x41000], R3 ;  /* 0x041000030200a388 */ /* 0x000fe20000000800 */
[----:B------:R-:W-:Y:S01]  /*3f540*/  BAR.SYNC.DEFER_BLOCKING 0x0 ;  /* 0x0000000000007b1d */ /* 0x000fe20000010000 */
[----:B------:R-:W-:-:S05]  /*3f550*/  LOP3.LUT R27, R27, 0xe0, RZ, 0xc0, !PT ;  /* 0x000000e01b1b7812 */ /* 0x000fca00078ec0ff */
[----:B------:R-:W2:Y:S04]  /*3f560*/  LDS R6, [R27+UR5+0x40000] ;  /* 0x040000051b067984 */ /* 0x000ea80008000800 */
[----:B------:R-:W0:Y:S04]  /*3f570*/  LDS R3, [R27+UR5+0x40100] ;  /* 0x040100051b037984 */ /* 0x000e280008000800 */
[----:B------:R0:W-:Y:S04]  /*3f580*/  STL [R1+0x1e18], R2 ;  /* 0x001e180201007387 */ /* 0x0001e80000100800 */
[----:B------:R-:W-:Y:S04]  /*3f590*/  LDS R4, [R27+UR5+0x40200] ;  /* 0x040200051b047984 */ /* 0x000fe80008000800 */
[----:B------:R-:W1:Y:S04]  /*3f5a0*/  LDS R5, [R27+UR5+0x40300] ;  /* 0x040300051b057984 */ /* 0x000e680008000800 */
[----:B------:R-:W3:Y:S04]  /*3f5b0*/  LDS R7, [R27+UR5+0x40400] ;  /* 0x040400051b077984 */ /* 0x000ee80008000800 */
[----:B------:R-:W-:Y:S04]  /*3f5c0*/  LDS R25, [R27+UR5+0x41c00] ;  /* 0x041c00051b197984 */ /* 0x000fe80008000800 */
[----:B------:R-:W-:Y:S04]  /*3f5d0*/  LDS R29, [R27+UR5+0x40f00] ;  /* 0x040f00051b1d7984 */ /* 0x000fe80008000800 */
[----:B------:R-:W-:Y:S01]  /*3f5e0*/  LDS R26, [R27+UR5+0x41300] ;  /* 0x041300051b1a7984 */ /* 0x000fe20008000800 */
[----:B--2---:R-:W-:-:S02]  /*3f5f0*/  FMNMX R16, R6, R24, !PT ;  /* 0x0000001806107209 */ /* 0x004fc40007800000 */
[----:B0-----:R-:W-:Y:S01]  /*3f600*/  FMNMX R2, R3, R19, !PT ;  /* 0x0000001303027209 */ /* 0x001fe20007800000 */
[----:B------:R-:W-:Y:S02]  /*3f610*/  LDS R24, [R27+UR5+0x41900] ;  /* 0x041900051b187984 */ /* 0x000fe40008000800 */
[----:B------:R-:W-:Y:S02]  /*3f620*/  FFMA R6, R23, UR10, -R16 ;  /* 0x0000000a17067c23 */ /* 0x000fe40008000810 */
[----:B------:R0:W-:Y:S01]  /*3f630*/  STL [R1+0x858], R16 ;  /* 0x0008581001007387 */ /* 0x0001e20000100800 */
[----:B-1----:R-:W-:-:S03]  /*3f640*/  FMNMX R5, R5, R18, !PT ;  /* 0x0000001205057209 */ /* 0x002fc60007800000 */
[----:B------:R-:W-:Y:S01]  /*3f650*/  LDS R23, [R27+UR5+0x41700] ;  /* 0x041700051b177984 */ /* 0x000fe20008000800 */
[----:B------:R-:W-:Y:S01]  /*3f660*/  FMUL R3, R6, 1.4426950216293334961 ;  /* 0x3fb8aa3b06037820 */ /* 0x000fe20000400000 */
[----:B------:R-:W-:-:S03]  /*3f670*/  FFMA R6, R20, UR10, -R16 ;  /* 0x0000000a14067c23 */ /* 0x000fc60008000810 */
[----:B------:R1:W2:Y:S01]  /*3f680*/  MUFU.EX2 R20, R3 ;  /* 0x0000000300147308 */ /* 0x0002a20000000800 */
[----:B------:R0:W-:Y:S01]  /*3f690*/  STL [R1+0x854], R2 ;  /* 0x0008540201007387 */ /* 0x0001e20000100800 */
[----:B-1----:R-:W-:Y:S01]  /*3f6a0*/  FMUL R3, R6, 1.4426950216293334961 ;  /* 0x3fb8aa3b06037820 */ /* 0x002fe20000400000 */
[----:B------:R-:W-:-:S05]  /*3f6b0*/  FFMA R6, R21, UR10, -R2 ;  /* 0x0000000a15067c23 */ /* 0x000fca0008000802 */
[----:B------:R1:W3:Y:S01]  /*3f6c0*/  MUFU.EX2 R21, R3 ;  /* 0x0000000300157308 */ /* 0x0002e20000000800 */
[----:B--2---:R-:W-:Y:S01]  /*3f6d0*/  STL [R1+0x87c], R20 ;  /* 0x00087c1401007387 */ /* 0x004fe20000100800 */
[----:B-1----:R-:W-:Y:S01]  /*3f6e0*/  FMUL R3, R6, 1.4426950216293334961 ;  /* 0x3fb8aa3b06037820 */ /* 0x002fe20000400000 */
[----:B------:R-:W-:Y:S02]  /*3f6f0*/  FFMA R6, R22, UR10, -R2 ;  /* 0x0000000a16067c23 */ /* 0x000fe40008000802 */
[----:B------:R-:W2:Y:S01]  /*3f700*/  LDL R22, [R1+0x37c] ;  /* 0x00037c0001167983 */ /* 0x000ea20000100800 */
[----:B0-----:R-:W-:Y:S02]  /*3f710*/  FMNMX R16, R4, R17, !PT ;  /* 0x0000001104107209 */ /* 0x001fe40007800000 */
[----:B------:R0:W1:Y:S03]  /*3f720*/  MUFU.EX2 R2, R3 ;  /* 0x0000000300027308 */ /* 0x0000660000000800 */
[----:B------:R-:W-:Y:S01]  /*3f730*/  FFMA R4, R8, UR10, -R16 ;  /* 0x0000000a08047c23 */ /* 0x000fe20008000810 */
[----:B0-----:R-:W-:-:S04]  /*3f740*/  FMUL R3, R6, 1.4426950216293334961 ;  /* 0x3fb8aa3b06037820 */ /* 0x001fc80000400000 */
[----:B------:R0:W1:Y:S02]  /*3f750*/  MUFU.EX2 R17, R3 ;  /* 0x0000000300117308 */ /* 0x0000640000000800 */
[----:B0-----:R-:W-:Y:S01]  /*3f760*/  FMUL R3, R4, 1.4426950216293334961 ;  /* 0x3fb8aa3b04037820 */ /* 0x001fe20000400000 */
[----:B-----5:R-:W-:-:S05]  /*3f770*/  FFMA R4, R9, UR10, -R16 ;  /* 0x0000000a09047c23 */ /* 0x020fca0008000810 */
[----:B------:R0:W5:Y:S01]  /*3f780*/  MUFU.EX2 R18, R3 ;  /* 0x0000000300127308 */ /* 0x0001620000000800 */
[----:B---3--:R-:W-:Y:S01]  /*3f790*/  STL [R1+0x878], R21 ;  /* 0x0008781501007387 */ /* 0x008fe20000100800 */
[----:B0-----:R-:W-:Y:S01]  /*3f7a0*/  FMUL R3, R4, 1.4426950216293334961 ;  /* 0x3fb8aa3b04037820 */ /* 0x001fe20000400000 */
[----:B----4-:R-:W-:-:S05]  /*3f7b0*/  FFMA R4, R10, UR10, -R5 ;  /* 0x0000000a0a047c23 */ /* 0x010fca0008000805 */
[----:B------:R0:W3:Y:S01]  /*3f7c0*/  MUFU.EX2 R19, R3 ;  /* 0x0000000300137308 */ /* 0x0000e20000000800 */
[----:B------:R4:W-:Y:S01]  /*3f7d0*/  STL [R1+0x84c], R16 ;  /* 0x00084c1001007387 */ /* 0x0009e20000100800 */
[----:B0-----:R-:W-:-:S06]  /*3f7e0*/  FMUL R3, R4, 1.4426950216293334961 ;  /* 0x3fb8aa3b04037820 */ /* 0x001fcc0000400000 */
[----:B----4-:R0:W4:Y:S01]  /*3f7f0*/  MUFU.EX2 R16, R3 ;  /* 0x0000000300107308 */ /* 0x0101220000000800 */
[----:B-1----:R-:W-:Y:S04]  /*3f800*/  STL [R1+0x874], R2 ;  /* 0x0008740201007387 */ /* 0x002fe80000100800 */
[----:B------:R-:W-:Y:S04]  /*3f810*/  STL [R1+0x870], R17 ;  /* 0x0008701101007387 */ /* 0x000fe80000100800 */
[----:B------:R1:W-:Y:S04]  /*3f820*/  STL [R1+0x848], R5 ;  /* 0x0008480501007387 */ /* 0x0003e80000100800 */
[----:B-----5:R-:W-:Y:S04]  /*3f830*/  STL [R1+0x86c], R18 ;  /* 0x00086c1201007387 */ /* 0x020fe80000100800 */
[----:B---3--:R-:W-:Y:S01]  /*3f840*/  STL [R1+0x868], R19 ;  /* 0x0008681301007387 */ /* 0x008fe20000100800 */
[----:B------:R-:W-:Y:S01]  /*3f850*/  FADD R4, R2, R17 ;  /* 0x0000001102047221 */ /* 0x000fe20000000000 */
[----:B------:R-:W-:-:S02]  /*3f860*/  FFMA R6, R11, UR10, -R5 ;  /* 0x0000000a0b067c23 */ /* 0x000fc40008000805 */
[----:B0-----:R-:W-:Y:S04]  /*3f870*/  LDS R3, [R27+UR5+0x40500] ;  /* 0x040500051b037984 */ /* 0x001fe80008000800 */
[----:B----4-:R-:W-:Y:S01]  /*3f880*/  STL [R1+0x864], R16 ;  /* 0x0008641001007387 */ /* 0x010fe20000100800 */
[----:B--2---:R-:W-:Y:S01]  /*3f890*/  FMNMX R9, R7, R22, !PT ;  /* 0x0000001607097209 */ /* 0x004fe20007800000 */
[----:B------:R-:W-:Y:S01]  /*3f8a0*/  FMUL R6, R6, 1.4426950216293334961 ;  /* 0x3fb8aa3b06067820 */ /* 0x000fe20000400000 */
[----:B-1----:R-:W-:Y:S01]  /*3f8b0*/  FADD R5, R20, R21 ;  /* 0x0000001514057221 */ /* 0x002fe20000000000 */
[----:B------:R-:W-:Y:S04]  /*3f8c0*/  LDS R22, [R27+UR5+0x41400] ;  /* 0x041400051b167984 */ /* 0x000fe80008000800 */
[----:B------:R0:W-:Y:S04]  /*3f8d0*/  STL [R1+0x844], R9 ;  /* 0x0008440901007387 */ /* 0x0001e80000100800 */
[----:B------:R-:W2:Y:S01]  /*3f8e0*/  LDL R2, [R1+0x390] ;  /* 0x0003900001027983 */ /* 0x000ea20000100800 */
[----:B------:R1:W3:Y:S01]  /*3f8f0*/  MUFU.EX2 R17, R6 ;  /* 0x0000000600117308 */ /* 0x0002e20000000800 */
[----:B------:R-:W-:-:S02]  /*3f900*/  FFMA R8, R12, UR10, -R9 ;  /* 0x0000000a0c087c23 */ /* 0x000fc40008000809 */
[----:B------:R-:W-:Y:S04]  /*3f910*/  LDS R20, [R27+UR5+0x41500] ;  /* 0x041500051b147984 */ /* 0x000fe80008000800 */
[----:B------:R-:W-:Y:S01]  /*3f920*/  LDS R21, [R27+UR5+0x41600] ;  /* 0x041600051b157984 */ /* 0x000fe20008000800 */
[----:B------:R-:W-:-:S03]  /*3f930*/  FMUL R8, R8, 1.4426950216293334961 ;  /* 0x3fb8aa3b08087820 */ /* 0x000fc60000400000 */
[----:B-1----:R-:W1:Y:S01]  /*3f940*/  SHFL.BFLY PT, R6, R4, 0x2, 0x1f ;  /* 0x0c401f0004067f89 */ /* 0x002e6200000e0000 */
[----:B0-----:R-:W-:Y:S02]  /*3f950*/  FFMA R9, R13, UR10, -R9 ;  /* 0x0000000a0d097c23 */ /* 0x001fe40008000809 */
[----:B------:R-:W0:Y:S02]  /*3f960*/  MUFU.EX2 R8, R8 ;  /* 0x0000000800087308 */ /* 0x000e240000000800 */
[----:B------:R-:W-:-:S06]  /*3f970*/  FMUL R9, R9, 1.4426950216293334961 ;  /* 0x3fb8aa3b09097820 */ /* 0x000fcc0000400000 */
[----:B------:R-:W4:Y:S01]  /*3f980*/  MUFU.EX2 R10, R9 ;  /* 0x00000009000a7308 */ /* 0x000f220000000800 */
[----:B---3--:R-:W-:Y:S04]  /*3f990*/  STL [R1+0x860], R17 ;  /* 0x0008601101007387 */ /* 0x008fe80000100800 */
[----:B0-----:R-:W-:Y:S01]  /*3f9a0*/  STL [R1+0x85c], R8 ;  /* 0x00085c0801007387 */ /* 0x001fe20000100800 */
[----:B-1----:R-:W-:-:S03]  /*3f9b0*/  FADD R11, R4, R6 ;  /* 0x00000006040b7221 */ /* 0x002fc60000000000 */
[----:B----4-:R-:W-:Y:S01]  /*3f9c0*/  STL [R1+0x850], R10 ;  /* 0x0008500a01007387 */ /* 0x010fe20000100800 */
[----:B------:R-:W-:-:S03]  /*3f9d0*/  FADD R4, R8, R10 ;  /* 0x0000000a08047221 */ /* 0x000fc60000000000 */
[----:B------:R-:W0:Y:S04]  /*3f9e0*/  SHFL.BFLY PT, R10, R11, 0x1, 0x1f ;  /* 0x0c201f000b0a7f89 */ /* 0x000e2800000e0000 */
[----:B------:R-:W1:Y:S01]  /*3f9f0*/  SHFL.BFLY PT, R7, R5, 0x2, 0x1f ;  /* 0x0c401f0005077f89 */ /* 0x000e6200000e0000 */
[----:B0-----:R-:W-:-:S03]  /*3fa00*/  FADD R28, R11, R10 ;  /* 0x0000000a0b1c7221 */ /* 0x001fc60000000000 */
[----:B------:R-:W0:Y:S01]  /*3fa10*/  LDS R11, [R27+UR5+0x40800] ;  /* 0x040800051b0b7984 */ /* 0x000e220008000800 */
[----:B------:R-:W-:Y:S01]  /*3fa20*/  FADD R6, R16, R17 ;  /* 0x0000001110067221 */ /* 0x000fe20000000000 */
[----:B-1----:R-:W-:Y:S02]  /*3fa30*/  FADD R12, R5, R7 ;  /* 0x00000007050c7221 */ /* 0x002fe40000000000 */
[----:B------:R-:W-:Y:S01]  /*3fa40*/  LDS R17, [R27+UR5+0x41000] ;  /* 0x041000051b117984 */ /* 0x000fe20008000800 */
[----:B--2---:R-:W-:Y:S01]  /*3fa50*/  FMNMX R2, R3, R2, !PT ;  /* 0x0000000203027209 */ /* 0x004fe20007800000 */
[----:B------:R-:W-:Y:S02]  /*3fa60*/  FADD R9, R18, R19 ;  /* 0x0000001312097221 */ /* 0x000fe40000000000 */
[----:B------:R-:W-:Y:S02]  /*3fa70*/  LDS R10, [R27+UR5+0x40a00] ;  /* 0x040a00051b0a7984 */ /* 0x000fe40008000800 */
[----:B------:R-:W-:-:S02]  /*3fa80*/  FFMA R3, R14, UR10, -R2 ;  /* 0x0000000a0e037c23 */ /* 0x000fc40008000802 */
[----:B------:R1:W-:Y:S02]  /*3fa90*/  STL [R1+0x840], R2 ;  /* 0x0008400201007387 */ /* 0x0003e40000100800 */
[----:B------:R-:W-:Y:S01]  /*3faa0*/  FMUL R14, R3, 1.4426950216293334961 ;  /* 0x3fb8aa3b030e7820 */ /* 0x000fe20000400000 */
[----:B------:R-:W-:-:S03]  /*3fab0*/  FFMA R15, R15, UR10, -R2 ;  /* 0x0000000a0f0f7c23 */ /* 0x000fc60008000802 */
[----:B-1----:R1:W2:Y:S01]  /*3fac0*/  MUFU.EX2 R2, R14 ;  /* 0x0000000e00027308 */ /* 0x0022a20000000800 */
[----:B------:R-:W3:Y:S04]  /*3fad0*/  SHFL.BFLY PT, R7, R6, 0x2, 0x1f ;  /* 0x0c401f0006077f89 */ /* 0x000ee800000e0000 */
[----:B------:R-:W4:Y:S04]  /*3fae0*/  SHFL.BFLY PT, R13, R12, 0x1, 0x1f ;  /* 0x0c201f000c0d7f89 */ /* 0x000f2800000e0000 */
[----:B-1----:R-:W1:Y:S04]  /*3faf0*/  LDS R14, [R27+UR5+0x41100] ;  /* 0x041100051b0e7984 */ /* 0x002e680008000800 */
[----:B--2---:R-:W-:Y:S04]  /*3fb00*/  STL [R1+0x83c], R2 ;  /* 0x00083c0201007387 */ /* 0x004fe80000100800 */
[----:B0-----:R-:W-:Y:S04]  /*3fb10*/  STL [R1+0x1e50], R11 ;  /* 0x001e500b01007387 */ /* 0x001fe80000100800 */
[----:B------:R-:W0:Y:S01]  /*3fb20*/  LDS R11, [R27+UR5+0x41200] ;  /* 0x041200051b0b7984 */ /* 0x000e220008000800 */
[----:B---3--:R-:W-:Y:S01]  /*3fb30*/  FADD R16, R6, R7 ;  /* 0x0000000706107221 */ /* 0x008fe20000000000 */
[----:B------:R-:W-:Y:S01]  /*3fb40*/  FMUL R6, R15, 1.4426950216293334961 ;  /* 0x3fb8aa3b0f067820 */ /* 0x000fe20000400000 */
[----:B----4-:R-:W-:Y:S01]  /*3fb50*/  FADD R3, R12, R13 ;  /* 0x0000000d0c037221 */ /* 0x010fe20000000000 */
[----:B------:R-:W-:Y:S04]  /*3fb60*/  SHFL.BFLY PT, R8, R9, 0x2, 0x1f ;  /* 0x0c401f0009087f89 */ /* 0x000fe800000e0000 */
[----:B------:R-:W-:Y:S01]  /*3fb70*/  SHFL.BFLY PT, R5, R4, 0x2, 0x1f ;  /* 0x0c401f0004057f89 */ /* 0x000fe200000e0000 */
[----:B------:R2:W3:Y:S03]  /*3fb80*/  MUFU.EX2 R13, R6 ;  /* 0x00000006000d7308 */ /* 0x0004e60000000800 */
[----:B------:R-:W-:Y:S04]  /*3fb90*/  LDS R15, [R27+UR5+0x40600] ;  /* 0x040600051b0f7984 */ /* 0x000fe80008000800 */
[----:B------:R-:W-:Y:S04]  /*3fba0*/  LDS R7, [R27+UR5+0x40900] ;  /* 0x040900051b077984 */ /* 0x000fe80008000800 */
[----:B--2---:R-:W-:Y:S04]  /*3fbb0*/  LDS R6, [R27+UR5+0x40e00] ;  /* 0x040e00051b067984 */ /* 0x004fe80008000800 */
[----:B---3--:R-:W-:Y:S04]  /*3fbc0*/  STL [R1+0x828], R13 ;  /* 0x0008280d01007387 */ /* 0x008fe80000100800 */
[----:B------:R-:W-:Y:S04]  /*3fbd0*/  STL [R1], R17 ;  /* 0x0000001101007387 */ /* 0x000fe80000100800 */
[----:B-1----:R-:W-:Y:S04]  /*3fbe0*/  STL [R1+0x4], R14 ;  /* 0x0000040e01007387 */ /* 0x002fe80000100800 */
[----:B0-----:R-:W-:Y:S04]  /*3fbf0*/  STL [R1+0x8], R11 ;  /* 0x0000080b01007387 */ /* 0x001fe80000100800 */
[----:B------:R-:W0:Y:S04]  /*3fc00*/  LDS R11, [R27+UR5+0x41a00] ;  /* 0x041a00051b0b7984 */ /* 0x000e280008000800 */
[----:B------:R-:W-:Y:S04]  /*3fc10*/  STL [R1+0x3c], R24 ;  /* 0x00003c1801007387 */ /* 0x000fe80000100800 */
[----:B------:R-:W1:Y:S04]  /*3fc20*/  LDS R24, [R27+UR5+0x41b00] ;  /* 0x041b00051b187984 */ /* 0x000e680008000800 */
[----:B0-----:R0:W-:Y:S04]  /*3fc30*/  STL [R1+0x38], R11 ;  /* 0x0000380b01007387 */ /* 0x0011e80000100800 */
[----:B0-----:R-:W2:Y:S04]  /*3fc40*/  LDL R11, [R1+0x668] ;  /* 0x00066800010b7983 */ /* 0x001ea80000100800 */
[----:B-1----:R-:W-:Y:S04]  /*3fc50*/  STL [R1+0x30], R24 ;  /* 0x0000301801007387 */ /* 0x002fe80000100800 */
[----:B------:R-:W0:Y:S04]  /*3fc60*/  LDS R24, [R27+UR5+0x41d00] ;  /* 0x041d00051b187984 */ /* 0x000e280008000800 */
[----:B------:R-:W-:Y:S01]  /*3fc70*/  STL [R1+0x2c], R25 ;  /* 0x00002c1901007387 */ /* 0x000fe20000100800 */
[----:B------:R-:W-:Y:S01]  /*3fc80*/  FADD R18, R9, R8 ;  /* 0x0000000809127221 */ /* 0x000fe20000000000 */
[----:B------:R-:W-:Y:S01]  /*3fc90*/  FADD R12, R4, R5 ;  /* 0x00000005040c7221 */ /* 0x000fe20000000000 */
[----:B------:R-:W-:Y:S01]  /*3fca0*/  FADD R14, R2, R13 ;  /* 0x0000000d020e7221 */ /* 0x000fe20000000000 */
[----:B------:R-:W-:Y:S04]  /*3fcb0*/  LDS R25, [R27+UR5+0x41e00] ;  /* 0x041e00051b197984 */ /* 0x000fe80008000800 */
[----:B------:R-:W-:Y:S04]  /*3fcc0*/  LDS R8, [R27+UR5+0x40700] ;  /* 0x040700051b087984 */ /* 0x000fe80008000800 */
[----:B------:R-:W-:Y:S04]  /*3fcd0*/  LDS R9, [R27+UR5+0x40b00] ;  /* 0x040b00051b097984 */ /* 0x000fe80008000800 */
[----:B------:R-:W-:Y:S04]  /*3fce0*/  LDS R4, [R27+UR5+0x40c00] ;  /* 0x040c00051b047984 */ /* 0x000fe80008000800 */
[----:B------:R-:W-:Y:S04]  /*3fcf0*/  LDS R5, [R27+UR5+0x40d00] ;  /* 0x040d00051b057984 */ /* 0x000fe80008000800 */
[----:B------:R-:W-:Y:S04]  /*3fd00*/  LDS R2, [R27+UR5+0x41800] ;  /* 0x041800051b027984 */ /* 0x000fe80008000800 */
[----:B------:R-:W-:Y:S01]  /*3fd10*/  LDS R27, [R27+UR5+0x41f00] ;  /* 0x041f00051b1b7984 */ /* 0x000fe20008000800 */
[----:B------:R-:W-:Y:S06]  /*3fd20*/  BAR.SYNC.DEFER_BLOCKING 0x0 ;  /* 0x0000000000007b1d */ /* 0x000fec0000010000 */
[----:B------:R-:W1:Y:S04]  /*3fd30*/  SHFL.BFLY PT, R19, R18, 0x1, 0x1f ;  /* 0x0c201f0012137f89 */ /* 0x000e6800000e0000 */
[----:B0-----:R0:W-:Y:S04]  /*3fd40*/  STL [R1+0x1e34], R24 ;  /* 0x001e341801007387 */ /* 0x0011e80000100800 */
[----:B------:R-:W-:Y:S01]  /*3fd50*/  @P0 STS [R0+0x40100], R28 ;  /* 0x0401001c00000388 */ /* 0x000fe20000000800 */
[----:B-1----:R-:W-:-:S03]  /*3fd60*/  FADD R19, R18, R19 ;  /* 0x0000001312137221 */ /* 0x002fc60000000000 */
[----:B0-----:R-:W3:Y:S04]  /*3fd70*/  LDL.LU R24, [R1+0xb4] ;  /* 0x0000b40001187983 */ /* 0x001ee80000300800 */
[----:B------:R0:W-:Y:S04]  /*3fd80*/  STL [R1+0x1e38], R25 ;  /* 0x001e381901007387 */ /* 0x0001e80000100800 */
[----:B0-----:R-:W4:Y:S04]  /*3fd90*/  LDL R25, [R1+0x698] ;  /* 0x0006980001197983 */ /* 0x001f280000100800 */
[----:B------:R0:W-:Y:S04]  /*3fda0*/  STL [R1+0x1e28], R27 ;  /* 0x001e281b01007387 */ /* 0x0001e80000100800 */
[----:B0-----:R-:W5:Y:S04]  /*3fdb0*/  LDL.LU R27, [R1+0xb8] ;  /* 0x0000b800011b7983 */ /* 0x001f680000300800 */
[----:B------:R-:W4:Y:S04]  /*3fdc0*/  LDL.LU R28, [R1+0xbc] ;  /* 0x0000bc00011c7983 */ /* 0x000f280000300800 */
[----:B------:R-:W4:Y:S01]  /*3fdd0*/  LDL.LU R18, [R1+0xf0] ;  /* 0x0000f00001127983 */ /* 0x000f220000300800 */
[----:B--2---:R-:W-:-:S03]  /*3fde0*/  FMNMX R11, R15, R11, !PT ;  /* 0x0000000b0f0b7209 */ /* 0x004fc60007800000 */
[----:B------:R-:W2:Y:S04]  /*3fdf0*/  LDL.LU R15, [R1+0xb0] ;  /* 0x0000b000010f7983 */ /* 0x000ea80000300800 */
[----:B------:R-:W0:Y:S04]  /*3fe00*/  SHFL.BFLY PT, R17, R16, 0x1, 0x1f ;  /* 0x0c201f0010117f89 */ /* 0x000e2800000e0000 */
[----:B------:R-:W1:Y:S01]  /*3fe10*/  SHFL.BFLY PT, R13, R14, 0x2, 0x1f ;  /* 0x0c401f000e0d7f89 */ /* 0x000e6200000e0000 */
[----:B0-----:R-:W-:Y:S01]  /*3fe20*/  FADD R17, R16, R17 ;  /* 0x0000001110117221 */ /* 0x001fe20000000000 */
[----:B-1----:R-:W-:-:S02]  /*3fe30*/  FADD R13, R14, R13 ;  /* 0x0000000d0e0d7221 */ /* 0x002fc40000000000 */
[----:B------:R-:W5:Y:S04]  /*3fe40*/  LDL R16, [R1+0x69c] ;  /* 0x00069c0001107983 */ /* 0x000f680000100800 */
[----:B------:R0:W-:Y:S04]  /*3fe50*/  @P0 STS [R0+0x40300], R17 ;  /* 0x0403001100000388 */ /* 0x0001e80000000800 */
[----:B------:R1:W-:Y:S04]  /*3fe60*/  STL [R1+0x838], R11 ;  /* 0x0008380b01007387 */ /* 0x0003e80000100800 */
[----:B0-----:R-:W5:Y:S01]  /*3fe70*/  LDL.LU R17, [R1+0xf4] ;  /* 0x0000f40001117983 */ /* 0x001f620000300800 */
[--C-:B---3--:R-:W-:Y:S01]  /*3fe80*/  FFMA R14, R24, UR10, -R11.reuse ;  /* 0x0000000a180e7c23 */ /* 0x108fe2000800080b */
[----:B--2---:R-:W-:-:S02]  /*3fe90*/  FFMA R15, R15, UR10, -R11 ;  /* 0x0000000a0f0f7c23 */ /* 0x004fc4000800080b */
[----:B-1----:R-:W2:Y:S04]  /*3fea0*/  LDL.LU R11, [R1+0x1e50] ;  /* 0x001e5000010b7983 */ /* 0x002ea80000300800 */
[----:B------:R-:W-:Y:S04]  /*3feb0*/  @P0 STS [R0+0x40000], R3 ;  /* 0x0400000300000388 */ /* 0x000fe80000000800 */
[----:B------:R-:W0:Y:S04]  /*3fec0*/  SHFL.BFLY PT, R3, R12, 0x1, 0x1f ;  /* 0x0c201f000c037f89 */ /* 0x000e2800000e0000 */
[----:B------:R4:W-:Y:S01]  /*3fed0*/  @P0 STS [R0+0x40200], R19 ;  /* 0x0402001300000388 */ /* 0x0009e20000000800 */
[----:B------:R-:W-:Y:S01]  /*3fee0*/  FMUL R15, R15, 1.4426950216293334961 ;  /* 0x3fb8aa3b0f0f7820 */ /* 0x000fe20000400000 */
[----:B----4-:R-:W-:-:S03]  /*3fef0*/  FMNMX R19, R8, R25, !PT ;  /* 0x0000001908137209 */ /* 0x010fc60007800000 */
[----:B------:R1:W3:Y:S01]  /*3ff00*/  MUFU.EX2 R24, R15 ;  /* 0x0000000f00187308 */ /* 0x0002e20000000800 */
[----:B------:R-:W-:Y:S01]  /*3ff10*/  FMUL R8, R14, 1.4426950216293334961 ;  /* 0x3fb8aa3b0e087820 */ /* 0x000fe20000400000 */
[----:B------:R-:W4:Y:S01]  /*3ff20*/  LDL.LU R25, [R1+0xfc] ;  /* 0x0000fc0001197983 */ /* 0x000f220000300800 */
[----:B0-----:R-:W-:Y:S01]  /*3ff30*/  FADD R3, R12, R3 ;  /* 0x000000030c037221 */ /* 0x001fe20000000000 */
[----:B-----5:R-:W-:Y:S02]  /*3ff40*/  FFMA R12, R27, UR10, -R19 ;  /* 0x0000000a1b0c7c23 */ /* 0x020fe40008000813 */
[----:B-1----:R-:W0:Y:S04]  /*3ff50*/  SHFL.BFLY PT, R15, R13, 0x1, 0x1f ;  /* 0x0c201f000d0f7f89 */ /* 0x002e2800000e0000 */
[----:B------:R1:W-:Y:S01]  /*3ff60*/  @P0 STS [R0+0x40400], R3 ;  /* 0x0404000300000388 */ /* 0x0003e20000000800 */
[----:B------:R5:W0:Y:S01]  /*3ff70*/  MUFU.EX2 R27, R8 ;  /* 0x00000008001b7308 */ /* 0x000a220000000800 */
[----:B-1----:R-:W-:-:S07]  /*3ff80*/  FMUL R3, R12, 1.4426950216293334961 ;  /* 0x3fb8aa3b0c037820 */ /* 0x002fce0000400000 */
[----:B------:R1:W2:Y:S01]  /*3ff90*/  MUFU.EX2 R12, R3 ;  /* 0x00000003000c7308 */ /* 0x0002a20000000800 */
[----:B-----5:R-:W-:Y:S01]  /*3ffa0*/  FFMA R8, R28, UR10, -R19 ;  /* 0x0000000a1c087c23 */ /* 0x020fe20008000813 */
[----:B---3--:R-:W-:Y:S04]  /*3ffb0*/  STL [R1+0x814], R24 ;  /* 0x0008141801007387 */ /* 0x008fe80000100800 */
[----:B------:R3:W-:Y:S04]  /*3ffc0*/  STL [R1+0x834], R19 ;  /* 0x0008341301007387 */ /* 0x0007e80000100800 */
[----:B------:R-:W5:Y:S04]  /*3ffd0*/  LDL R28, [R1+0x6a0] ;  /* 0x0006a000011c7983 */ /* 0x000f680000100800 */
[----:B0-----:R-:W-:Y:S01]  /*3ffe0*/  STL [R1+0x810], R27 ;  /* 0x0008101b01007387 */ /* 0x001fe20000100800 */
[----:B-1----:R-:W-:-:S03]  /*3fff0*/  FMUL R3, R8, 1.4426950216293334961 ;  /* 0x3fb8aa3b08037820 */ /* 0x002fc60000400000 */
[----:B---3--:R-:W3:Y:S01]  /*40000*/  LDL.LU R19, [R1+0xd0] ;  /* 0x0000d00001137983 */ /* 0x008ee20000300800 */
[----:B--2---:R-:W-:-:S03]  /*40010*/  FMNMX R11, R11, R16, !PT ;  /* 0x000000100b0b7209 */ /* 0x004fc60007800000 */
[----:B------:R-:W2:Y:S04]  /*40020*/  LDL.LU R16, [R1+0xd4] ;  /* 0x0000d40001107983 */ /* 0x000ea80000300800 */
[----:B------:R-:W-:Y:S01]  /*40030*/  STL [R1+0x80c], R12 ;  /* 0x00080c0c01007387 */ /* 0x000fe20000100800 */
[----:B------:R-:W-:-:S03]  /*40040*/  FFMA R8, R18, UR10, -R11 ;  /* 0x0000000a12087c23 */ /* 0x000fc6000800080b */
[----:B------:R0:W-:Y:S01]  /*40050*/  STL [R1+0x830], R11 ;  /* 0x0008300b01007387 */ /* 0x0001e20000100800 */
[----:B------:R1:W0:Y:S02]  /*40060*/  MUFU.EX2 R18, R3 ;  /* 0x0000000300127308 */ /* 0x0002240000000800 */
[----:B-1----:R-:W-:Y:S02]  /*40070*/  FADD R3, R13, R15 ;  /* 0x0000000f0d037221 */ /* 0x002fe40000000000 */
[----:B------:R-:W2:Y:S04]  /*40080*/  LDL.LU R15, [R1+0xf8] ;  /* 0x0000f800010f7983 */ /* 0x000ea80000300800 */
[----:B0-----:R-:W-:Y:S04]  /*40090*/  STL [R1+0x808], R18 ;  /* 0x0008081201007387 */ /* 0x001fe80000100800 */
[----:B------:R-:W3:Y:S01]  /*400a0*/  LDL R14, [R1+0x6a4] ;  /* 0x0006a400010e7983 */ /* 0x000ee20000100800 */
[----:B------:R-:W-:Y:S01]  /*400b0*/  FMUL R8, R8, 1.4426950216293334961 ;  /* 0x3fb8aa3b08087820 */ /* 0x000fe20000400000 */
[----:B------:R-:W-:-:S02]  /*400c0*/  FFMA R11, R17, UR10, -R11 ;  /* 0x0000000a110b7c23 */ /* 0x000fc4000800080b */
[----:B------:R0:W-:Y:S01]  /*400d0*/  @P0 STS [R0+0x40500], R3 ;  /* 0x0405000300000388 */ /* 0x0001e20000000800 */
[----:B------:R-:W1:Y:S01]  /*400e0*/  MUFU.EX2 R17, R8 ;  /* 0x0000000800117308 */ /* 0x000e620000000800 */
[----:B------:R-:W-:Y:S01]  /*400f0*/  FMUL R11, R11, 1.4426950216293334961 ;  /* 0x3fb8aa3b0b0b7820 */ /* 0x000fe20000400000 */
[----:B0-----:R-:W-:-:S06]  /*40100*/  FADD R3, R24, R27 ;  /* 0x0000001b18037221 */ /* 0x001fcc0000000000 */
[----:B------:R0:W0:Y:S01]  /*40110*/  MUFU.EX2 R24, R11 ;  /* 0x0000000b00187308 */ /* 0x0000220000000800 */
[----:B-----5:R-:W-:Y:S01]  /*40120*/  FMNMX R13, R7, R28, !PT ;  /* 0x0000001c070d7209 */ /* 0x020fe20007800000 */
[----:B-1----:R-:W-:Y:S04]  /*40130*/  STL [R1+0x804], R17 ;  /* 0x0008041101007387 */ /* 0x002fe80000100800 */
[----:B------:R-:W5:Y:S04]  /*40140*/  LDL.LU R28, [R1+0xd8] ;  /* 0x0000d800011c7983 */ /* 0x000f680000300800 */
[----:B------:R4:W-:Y:S04]  /*40150*/  STL [R1+0x82c], R13 ;  /* 0x00082c0d01007387 */ /* 0x0009e80000100800 */
[----:B------:R-:W5:Y:S01]  /*40160*/  LDL.LU R27, [R1+0xdc] ;  /* 0x0000dc00011b7983 */ /* 0x000f620000300800 */
[----:B0-----:R-:W-:-:S03]  /*40170*/  FADD R11, R12, R18 ;  /* 0x000000120c0b7221 */ /* 0x001fc60000000000 */
[----:B------:R0:W-:Y:S01]  /*40180*/  STL [R1+0x800], R24 ;  /* 0x0008001801007387 */ /* 0x0001e20000100800 */
[----:B--2---:R-:W-:-:S03]  /*40190*/  FFMA R8, R15, UR10, -R13 ;  /* 0x0000000a0f087c23 */ /* 0x004fc6000800080d */
[----:B------:R-:W2:Y:S01]  /*401a0*/  LDL R15, [R1+0x6a8] ;  /* 0x0006a800010f7983 */ /* 0x000ea20000100800 */
[----:B------:R-:W-:-:S04]  /*401b0*/  FMUL R12, R8, 1.4426950216293334961 ;  /* 0x3fb8aa3b080c7820 */ /* 0x000fc80000400000 */
[----:B------:R-:W1:Y:S01]  /*401c0*/  MUFU.EX2 R18, R12 ;  /* 0x0000000c00127308 */ /* 0x000e620000000800 */
[----:B---3--:R-:W-:Y:S01]  /*401d0*/  FMNMX R14, R10, R14, !PT ;  /* 0x0000000e0a0e7209 */ /* 0x008fe20007800000 */
[----:B----4-:R-:W-:Y:S02]  /*401e0*/  FFMA R13, R25, UR10, -R13 ;  /* 0x0000000a190d7c23 */ /* 0x010fe4000800080d */
[----:B------:R-:W3:Y:S01]  /*401f0*/  LDL.LU R25, [R1+0x100] ;  /* 0x0001000001197983 */ /* 0x000ee20000300800 */
[----:B------:R-:W-:-:S03]  /*40200*/  FADD R10, R17, R24 ;  /* 0x00000018110a7221 */ /* 0x000fc60000000000 */
[----:B-1----:R-:W-:Y:S04]  /*40210*/  STL [R1+0x7fc], R18 ;  /* 0x0007fc1201007387 */ /* 0x002fe80000100800 */
[----:B------:R-:W-:Y:S04]  /*40220*/  STL [R1+0x824], R14 ;  /* 0x0008240e01007387 */ /* 0x000fe80000100800 */
[----:B------:R-:W4:Y:S04]  /*40230*/  LDL R17, [R1+0x6ac] ;  /* 0x0006ac0001117983 */ /* 0x000f280000100800 */
[----:B0-----:R-:W3:Y:S04]  /*40240*/  LDL.LU R24, [R1+0x104] ;  /* 0x0001040001187983 */ /* 0x001ee80000300800 */
[----:B------:R-:W0:Y:S04]  /*40250*/  SHFL.BFLY PT, R7, R3, 0x2, 0x1f ;  /* 0x0c401f0003077f89 */ /* 0x000e2800000e0000 */
[----:B------:R-:W-:Y:S01]  /*40260*/  SHFL.BFLY PT, R8, R11, 0x2, 0x1f ;  /* 0x0c401f000b087f89 */ /* 0x000fe200000e0000 */
[----:B------:R-:W-:Y:S01]  /*40270*/  FFMA R12, R19, UR10, -R14 ;  /* 0x0000000a130c7c23 */ /* 0x000fe2000800080e */
[----:B------:R-:W-:-:S03]  /*40280*/  FMUL R13, R13, 1.4426950216293334961 ;  /* 0x3fb8aa3b0d0d7820 */ /* 0x000fc60000400000 */
[----:B------:R-:W-:Y:S01]  /*40290*/  FMUL R12, R12, 1.4426950216293334961 ;  /* 0x3fb8aa3b0c0c7820 */ /* 0x000fe20000400000 */
[----:B------:R1:W5:Y:S02]  /*402a0*/  MUFU.EX2 R19, R13 ;  /* 0x0000000d00137308 */ /* 0x0003640000000800 */
[----:B-1----:R-:W1:Y:S01]  /*402b0*/  SHFL.BFLY PT, R13, R10, 0x2, 0x1f ;  /* 0x0c401f000a0d7f89 */ /* 0x002e6200000e0000 */
[----:B0-----:R-:W-:Y:S01]  /*402c0*/  FADD R3, R3, R7 ;  /* 0x0000000703037221 */ /* 0x001fe20000000000 */
[----:B------:R-:W-:-:S04]  /*402d0*/  FFMA R7, R16, UR10, -R14 ;  /* 0x0000000a10077c23 */ /* 0x000fc8000800080e */
[----:B------:R-:W0:Y:S01]  /*402e0*/  MUFU.EX2 R14, R12 ;  /* 0x0000000c000e7308 */ /* 0x000e220000000800 */
[----:B-----5:R-:W-:Y:S04]  /*402f0*/  STL [R1+0x7f8], R19 ;  /* 0x0007f81301007387 */ /* 0x020fe80000100800 */
[----:B0-----:R-:W-:Y:S01]  /*40300*/  STL [R1+0x7f4], R14 ;  /* 0x0007f40e01007387 */ /* 0x001fe20000100800 */
[----:B-1----:R-:W-:Y:S01]  /*40310*/  FADD R10, R10, R13 ;  /* 0x0000000d0a0a7221 */ /* 0x002fe20000000000 */
[----:B--2---:R-:W-:Y:S01]  /*40320*/  FMNMX R16, R9, R15, !PT ;  /* 0x0000000f09107209 */ /* 0x004fe20007800000 */
[----:B------:R-:W-:Y:S01]  /*40330*/  FMUL R9, R7, 1.4426950216293334961 ;  /* 0x3fb8aa3b07097820 */ /* 0x000fe20000400000 */
[----:B------:R-:W-:-:S03]  /*40340*/  FADD R7, R11, R8 ;  /* 0x000000080b077221 */ /* 0x000fc60000000000 */
[----:B------:R0:W1:Y:S01]  /*40350*/  MUFU.EX2 R15, R9 ;  /* 0x00000009000f7308 */ /* 0x0000620000000800 */
[--C-:B------:R-:W-:Y:S01]  /*40360*/  FFMA R11, R28, UR10, -R16.reuse ;  /* 0x0000000a1c0b7c23 */ /* 0x100fe20008000810 */
[----:B------:R-:W-:Y:S04]  /*40370*/  SHFL.BFLY PT, R8, R3, 0x1, 0x1f ;  /* 0x0c201f0003087f89 */ /* 0x000fe800000e0000 */
[----:B0-----:R-:W0:Y:S01]  /*40380*/  SHFL.BFLY PT, R9, R7, 0x1, 0x1f ;  /* 0x0c201f0007097f89 */ /* 0x001e2200000e0000 */
[----:B------:R-:W-:Y:S01]  /*40390*/  FMUL R11, R11, 1.4426950216293334961 ;  /* 0x3fb8aa3b0b0b7820 */ /* 0x000fe20000400000 */
[----:B------:R-:W-:Y:S02]  /*403a0*/  FFMA R12, R27, UR10, -R16 ;  /* 0x0000000a1b0c7c23 */ /* 0x000fe40008000810 */
[----:B------:R2:W-:Y:S02]  /*403b0*/  STL [R1+0x820], R16 ;  /* 0x0008201001007387 */ /* 0x0005e40000100800 */
[----:B--2---:R2:W5:Y:S01]  /*403c0*/  MUFU.EX2 R16, R11 ;  /* 0x0000000b00107308 */ /* 0x0045620000000800 */
[----:B----4-:R-:W-:Y:S01]  /*403d0*/  FMNMX R17, R4, R17, !PT ;  /* 0x0000001104117209 */ /* 0x010fe20007800000 */
[----:B--2---:R-:W-:Y:S01]  /*403e0*/  FMUL R11, R12, 1.4426950216293334961 ;  /* 0x3fb8aa3b0c0b7820 */ /* 0x004fe20000400000 */
[----:B------:R-:W-:-:S05]  /*403f0*/  FADD R12, R18, R19 ;  /* 0x00000013120c7221 */ /* 0x000fca0000000000 */
[----:B------:R-:W2:Y:S01]  /*40400*/  MUFU.EX2 R19, R11 ;  /* 0x0000000b00137308 */ /* 0x000ea20000000800 */
[----:B-1----:R-:W-:Y:S01]  /*40410*/  FADD R13, R14, R15 ;  /* 0x0000000f0e0d7221 */ /* 0x002fe20000000000 */
[----:B------:R1:W-:Y:S01]  /*40420*/  STL [R1+0x7ec], R15 ;  /* 0x0007ec0f01007387 */ /* 0x0003e20000100800 */
[----:B0-----:R-:W-:Y:S01]  /*40430*/  FADD R7, R7, R9 ;  /* 0x0000000907077221 */ /* 0x001fe20000000000 */
[--C-:B---3--:R-:W-:Y:S01]  /*40440*/  FFMA R9, R24, UR10, -R17.reuse ;  /* 0x0000000a18097c23 */ /* 0x108fe20008000811 */
[----:B------:R-:W-:Y:S01]  /*40450*/  FADD R3, R3, R8 ;  /* 0x0000000803037221 */ /* 0x000fe20000000000 */
[----:B------:R-:W0:Y:S01]  /*40460*/  SHFL.BFLY PT, R4, R13, 0x2, 0x1f ;  /* 0x0c401f000d047f89 */ /* 0x000e2200000e0000 */
[----:B-1----:R-:W-:-:S03]  /*40470*/  FFMA R15, R25, UR10, -R17 ;  /* 0x0000000a190f7c23 */ /* 0x002fc60008000811 */
[----:B-----5:R-:W-:Y:S01]  /*40480*/  STL [R1+0x7e4], R16 ;  /* 0x0007e41001007387 */ /* 0x020fe20000100800 */
[----:B------:R-:W-:Y:S01]  /*40490*/  FMUL R9, R9, 1.4426950216293334961 ;  /* 0x3fb8aa3b09097820 */ /* 0x000fe20000400000 */
[----:B------:R-:W-:Y:S02]  /*404a0*/  FMUL R8, R15, 1.4426950216293334961 ;  /* 0x3fb8aa3b0f087820 */ /* 0x000fe40000400000 */
[----:B------:R1:W-:Y:S04]  /*404b0*/  STL [R1+0x81c], R17 ;  /* 0x00081c1101007387 */ /* 0x0003e80000100800 */
[----:B------:R-:W3:Y:S04]  /*404c0*/  LDL.LU R18, [R1+0x108] ;  /* 0x0001080001127983 */ /* 0x000ee80000300800 */
[----:B--2---:R2:W-:Y:S04]  /*404d0*/  STL [R1+0x7dc], R19 ;  /* 0x0007dc1301007387 */ /* 0x0045e80000100800 */
[----:B------:R-:W4:Y:S01]  /*404e0*/  LDL.LU R25, [R1+0x10c] ;  /* 0x00010c0001197983 */ /* 0x000f220000300800 */
[----:B-1----:R1:W5:Y:S02]  /*404f0*/  MUFU.EX2 R17, R8 ;  /* 0x0000000800117308 */ /* 0x0023640000000800 */
[----:B-1----:R-:W-:-:S06]  /*40500*/  FADD R8, R16, R19 ;  /* 0x0000001310087221 */ /* 0x002fcc0000000000 */
[----:B--2---:R0:W1:Y:S01]  /*40510*/  MUFU.EX2 R19, R9 ;  /* 0x0000000900137308 */ /* 0x0040620000000800 */
[----:B------:R-:W2:Y:S04]  /*40520*/  LDL R16, [R1+0x6b0] ;  /* 0x0006b00001107983 */ /* 0x000ea80000100800 */
[----:B------:R-:W3:Y:S04]  /*40530*/  LDL.LU R28, [R1+0x40] ;  /* 0x00004000011c7983 */ /* 0x000ee80000300800 */
[----:B------:R-:W1:Y:S04]  /*40540*/  SHFL.BFLY PT, R15, R8, 0x2, 0x1f ;  /* 0x0c401f00080f7f89 */ /* 0x000e6800000e0000 */
[----:B-----5:R-:W-:Y:S01]  /*40550*/  STL [R1+0x7d4], R17 ;  /* 0x0007d41101007387 */ /* 0x020fe20000100800 */
[----:B0-----:R-:W-:-:S03]  /*40560*/  FADD R9, R13, R4 ;  /* 0x000000040d097221 */ /* 0x001fc60000000000 */
[----:B-1----:R-:W-:Y:S04]  /*40570*/  STL [R1+0x7cc], R19 ;  /* 0x0007cc1301007387 */ /* 0x002fe80000100800 */
[----:B------:R-:W5:Y:S04]  /*40580*/  LDL R13, [R1+0x6b4] ;  /* 0x0006b400010d7983 */ /* 0x000f680000100800 */
[----:B------:R-:W5:Y:S01]  /*40590*/  LDL.LU R24, [R1+0x44] ;  /* 0x0000440001187983 */ /* 0x000f620000300800 */
[----:B------:R-:W-:-:S03]  /*405a0*/  FADD R8, R8, R15 ;  /* 0x0000000f08087221 */ /* 0x000fc60000000000 */
[----:B------:R-:W5:Y:S04]  /*405b0*/  LDL R15, [R1+0x6b8] ;  /* 0x0006b800010f7983 */ /* 0x000f680000100800 */
[----:B------:R-:W0:Y:S04]  /*405c0*/  SHFL.BFLY PT, R11, R12, 0x2, 0x1f ;  /* 0x0c401f000c0b7f89 */ /* 0x000e2800000e0000 */
[----:B------:R-:W1:Y:S04]  /*405d0*/  SHFL.BFLY PT, R14, R10, 0x1, 0x1f ;  /* 0x0c201f000a0e7f89 */ /* 0x000e6800000e0000 */
[----:B------:R-:W1:Y:S04]  /*405e0*/  SHFL.BFLY PT, R4, R9, 0x1, 0x1f ;  /* 0x0c201f0009047f89 */ /* 0x000e6800000e0000 */
[----:B------:R-:W-:Y:S04]  /*405f0*/  @P0 STS [R0+0x40700], R7 ;  /* 0x0407000700000388 */ /* 0x000fe80000000800 */
[----:B------:R1:W-:Y:S01]  /*40600*/  @P0 STS [R0+0x40600], R3 ;  /* 0x0406000300000388 */ /* 0x0003e20000000800 */
[----:B0-----:R-:W-:-:S05]  /*40610*/  FADD R11, R12, R11 ;  /* 0x0000000b0c0b7221 */ /* 0x001fca0000000000 */
[----:B------:R-:W0:Y:S01]  /*40620*/  SHFL.BFLY PT, R7, R11, 0x1, 0x1f ;  /* 0x0c201f000b077f89 */ /* 0x000e2200000e0000 */
[----:B-1----:R-:W-:Y:S01]  /*40630*/  FADD R3, R10, R14 ;  /* 0x0000000e0a037221 */ /* 0x002fe20000000000 */
[----:B------:R-:W-:Y:S02]  /*40640*/  FADD R4, R9, R4 ;  /* 0x0000000409047221 */ /* 0x000fe40000000000 */
[----:B------:R-:W-:Y:S04]  /*40650*/  SHFL.BFLY PT, R12, R8, 0x1, 0x1f ;  /* 0x0c201f00080c7f89 */ /* 0x000fe800000e0000 */
[----:B------:R1:W-:Y:S04]  /*40660*/  @P0 STS [R0+0x40800], R3 ;  /* 0x0408000300000388 */ /* 0x0003e80000000800 */
[----:B------:R-:W-:Y:S04]  /*40670*/  @P0 STS [R0+0x40a00], R4 ;  /* 0x040a000400000388 */ /* 0x000fe80000000800 */
[----:B------:R-:W5:Y:S04]  /*40680*/  LDL.LU R14, [R1+0x48] ;  /* 0x00004800010e7983 */ /* 0x000f680000300800 */
[----:B------:R-:W5:Y:S01]  /*40690*/  LDL.LU R27, [R1+0x4c] ;  /* 0x00004c00011b7983 */ /* 0x000f620000300800 */
[----:B-1----:R-:W-:-:S05]  /*406a0*/  FADD R3, R17, R19 ;  /* 0x0000001311037221 */ /* 0x002fca0000000000 */
[----:B------:R-:W1:Y:S01]  /*406b0*/  SHFL.BFLY PT, R10, R3, 0x2, 0x1f ;  /* 0x0c401f00030a7f89 */ /* 0x000e6200000e0000 */
[----:B0-----:R-:W-:-:S05]  /*406c0*/  FADD R7, R11, R7 ;  /* 0x000000070b077221 */ /* 0x001fca0000000000 */
[----:B------:R5:W-:Y:S01]  /*406d0*/  @P0 STS [R0+0x40900], R7 ;  /* 0x0409000700000388 */ /* 0x000be20000000800 */
[----:B-1----:R-:W-:Y:S01]  /*406e0*/  FADD R3, R3, R10 ;  /* 0x0000000a03037221 */ /* 0x002fe20000000000 */
[----:B--2---:R-:W-:-:S05]  /*406f0*/  FMNMX R16, R5, R16, !PT ;  /* 0x0000001005107209 */ /* 0x004fca0007800000 */
[--C-:B---3--:R-:W-:Y:S01]  /*40700*/  FFMA R5, R18, UR10, -R16.reuse ;  /* 0x0000000a12057c23 */ /* 0x108fe20008000810 */
[----:B----4-:R-:W-:-:S03]  /*40710*/  FFMA R4, R25, UR10, -R16 ;  /* 0x0000000a19047c23 */ /* 0x010fc60008000810 */
[----:B------:R-:W-:Y:S01]  /*40720*/  FMUL R5, R5, 1.4426950216293334961 ;  /* 0x3fb8aa3b05057820 */ /* 0x000fe20000400000 */
[----:B------:R-:W-:-:S03]  /*40730*/  FMUL R4, R4, 1.4426950216293334961 ;  /* 0x3fb8aa3b04047820 */ /* 0x000fc60000400000 */
[----:B------:R0:W1:Y:S01]  /*40740*/  MUFU.EX2 R11, R5 ;  /* 0x00000005000b7308 */ /* 0x0000620000000800 */
[----:B-----5:R-:W-:-:S07]  /*40750*/  FMNMX R7, R6, R13, !PT ;  /* 0x0000000d06077209 */ /* 0x020fce0007800000 */
[----:B------:R-:W2:Y:S01]  /*40760*/  MUFU.EX2 R13, R4 ;  /* 0x00000004000d7308 */ /* 0x000ea20000000800 */
[----:B------:R3:W-:Y:S04]  /*40770*/  STL [R1+0x818], R16 ;  /* 0x0008181001007387 */ /* 0x0007e80000100800 */
[----:B------:R-:W4:Y:S04]  /*40780*/  LDL.LU R25, [R1] ;  /* 0x0000000001197983 */ /* 0x000f280000300800 */
[----:B------:R-:W5:Y:S01]  /*40790*/  LDL.LU R17, [R1+0x120] ;  /* 0x0001200001117983 */ /* 0x000f620000300800 */
[----:B------:R-:W-:-:S04]  /*407a0*/  FFMA R6, R28, UR10, -R7 ;  /* 0x0000000a1c067c23 */ /* 0x000fc80008000807 */
[----:B------:R-:W-:Y:S01]  /*407b0*/  FMUL R6, R6, 1.4426950216293334961 ;  /* 0x3fb8aa3b06067820 */ /* 0x000fe20000400000 */
[----:B0-----:R-:W-:Y:S01]  /*407c0*/  FADD R5, R8, R12 ;  /* 0x0000000c08057221 */ /* 0x001fe20000000000 */
[----:B-1----:R-:W-:Y:S04]  /*407d0*/  STL [R1+0x7bc], R11 ;  /* 0x0007bc0b01007387 */ /* 0x002fe80000100800 */
[----:B------:R-:W4:Y:S04]  /*407e0*/  LDL.LU R19, [R1+0x124] ;  /* 0x0001240001137983 */ /* 0x000f280000300800 */
[----:B------:R0:W-:Y:S01]  /*407f0*/  STL [R1+0x7f0], R7 ;  /* 0x0007f00701007387 */ /* 0x0001e20000100800 */
[----:B------:R-:W1:Y:S03]  /*40800*/  MUFU.EX2 R10, R6 ;  /* 0x00000006000a7308 */ /* 0x000e660000000800 */
[----:B--2---:R-:W-:Y:S04]  /*40810*/  STL [R1+0x7b4], R13 ;  /* 0x0007b40d01007387 */ /* 0x004fe80000100800 */
[----:B------:R-:W4:Y:S01]  /*40820*/  LDL R8, [R1+0x6bc] ;  /* 0x0006bc0001087983 */ /* 0x000f220000100800 */
[----:B------:R-:W-:-:S03]  /*40830*/  FMNMX R9, R29, R15, !PT ;  /* 0x0000000f1d097209 */ /* 0x000fc60007800000 */
[----:B---3--:R-:W2:Y:S04]  /*40840*/  LDL.LU R16, [R1+0x4] ;  /* 0x0000040001107983 */ /* 0x008ea80000300800 */
[----:B------:R3:W-:Y:S04]  /*40850*/  @P0 STS [R0+0x40b00], R5 ;  /* 0x040b000500000388 */ /* 0x0007e80000000800 */
[----:B------:R-:W-:Y:S04]  /*40860*/  STL [R1+0x7e8], R9 ;  /* 0x0007e80901007387 */ /* 0x000fe80000100800 */
[----:B------:R-:W2:Y:S01]  /*40870*/  LDL.LU R18, [R1+0x128] ;  /* 0x0001280001127983 */ /* 0x000ea20000300800 */
[----:B0-----:R-:W-:-:S03]  /*40880*/  FFMA R7, R24, UR10, -R7 ;  /* 0x0000000a18077c23 */ /* 0x001fc60008000807 */
[----:B------:R-:W2:Y:S04]  /*40890*/  LDL.LU R28, [R1+0x12c] ;  /* 0x00012c00011c7983 */ /* 0x000ea80000300800 */
[----:B------:R-:W2:Y:S01]  /*408a0*/  LDL.LU R24, [R1+0x8] ;  /* 0x0000080001187983 */ /* 0x000ea20000300800 */
[----:B---3--:R-:W-:-:S03]  /*408b0*/  FADD R5, R11, R13 ;  /* 0x0000000d0b057221 */ /* 0x008fc60000000000 */
[----:B-1----:R-:W-:Y:S04]  /*408c0*/  STL [R1+0x7b0], R10 ;  /* 0x0007b00a01007387 */ /* 0x002fe80000100800 */
[----:B------:R-:W2:Y:S04]  /*408d0*/  LDL R13, [R1+0x6c0] ;  /* 0x0006c000010d7983 */ /* 0x000ea80000100800 */
[----:B------:R-:W0:Y:S01]  /*408e0*/  SHFL.BFLY PT, R4, R3, 0x1, 0x1f ;  /* 0x0c201f0003047f89 */ /* 0x000e2200000e0000 */
[----:B------:R-:W-:-:S04]  /*408f0*/  FMUL R7, R7, 1.4426950216293334961 ;  /* 0x3fb8aa3b07077820 */ /* 0x000fc80000400000 */
[----:B------:R1:W3:Y:S01]  /*40900*/  MUFU.EX2 R12, R7 ;  /* 0x00000007000c7308 */ /* 0x0002e20000000800 */
[--C-:B------:R-:W-:Y:S01]  /*40910*/  FFMA R6, R14, UR10, -R9.reuse ;  /* 0x0000000a0e067c23 */ /* 0x100fe20008000809 */
[----:B-1----:R-:W-:-:S03]  /*40920*/  FFMA R7, R27, UR10, -R9 ;  /* 0x0000000a1b077c23 */ /* 0x002fc60008000809 */
[----:B------:R-:W-:Y:S01]  /*40930*/  FMUL R6, R6, 1.4426950216293334961 ;  /* 0x3fb8aa3b06067820 */ /* 0x000fe20000400000 */
[----:B---3--:R-:W-:Y:S01]  /*40940*/  STL [R1+0x7ac], R12 ;  /* 0x0007ac0c01007387 */ /* 0x008fe20000100800 */
[----:B0-----:R-:W-:Y:S02]  /*40950*/  FADD R3, R3, R4 ;  /* 0x0000000403037221 */ /* 0x001fe40000000000 */
[----:B------:R0:W1:Y:S01]  /*40960*/  MUFU.EX2 R9, R6 ;  /* 0x0000000600097308 */ /* 0x0000620000000800 */
[----:B------:R-:W-:Y:S02]  /*40970*/  FMUL R7, R7, 1.4426950216293334961 ;  /* 0x3fb8aa3b07077820 */ /* 0x000fe40000400000 */
[----:B------:R3:W-:Y:S05]  /*40980*/  @P0 STS [R0+0x40c00], R3 ;  /* 0x040c000300000388 */ /* 0x0007ea0000000800 */
[----:B------:R2:W1:Y:S01]  /*40990*/  MUFU.EX2 R11, R7 ;  /* 0x00000007000b7308 */ /* 0x0004620000000800 */
[----:B0-----:R-:W0:Y:S01]  /*409a0*/  SHFL.BFLY PT, R6, R5, 0x2, 0x1f ;  /* 0x0c401f0005067f89 */ /* 0x001e2200000e0000 */
[----:B----4-:R-:W-:-:S03]  /*409b0*/  FMNMX R14, R25, R8, !PT ;  /* 0x00000008190e7209 */ /* 0x010fc60007800000 */
[----:B------:R-:W4:Y:S04]  /*409c0*/  LDL R8, [R1+0x6c4] ;  /* 0x0006c40001087983 */ /* 0x000f280000100800 */
[----:B------:R-:W4:Y:S04]  /*409d0*/  LDL.LU R25, [R1+0x110] ;  /* 0x0001100001197983 */ /* 0x000f280000300800 */
[----:B------:R-:W4:Y:S01]  /*409e0*/  LDL.LU R27, [R1+0x114] ;  /* 0x00011400011b7983 */ /* 0x000f220000300800 */
[----:B-----5:R-:W-:-:S04]  /*409f0*/  FFMA R4, R17, UR10, -R14 ;  /* 0x0000000a11047c23 */ /* 0x020fc8000800080e */
[----:B---3--:R-:W-:Y:S01]  /*40a00*/  FMUL R3, R4, 1.4426950216293334961 ;  /* 0x3fb8aa3b04037820 */ /* 0x008fe20000400000 */
[----:B------:R-:W-:-:S03]  /*40a10*/  FFMA R4, R19, UR10, -R14 ;  /* 0x0000000a13047c23 */ /* 0x000fc6000800080e */
[----:B------:R3:W5:Y:S01]  /*40a20*/  MUFU.EX2 R15, R3 ;  /* 0x00000003000f7308 */ /* 0x0007620000000800 */
[----:B--2---:R-:W-:Y:S01]  /*40a30*/  FMNMX R7, R16, R13, !PT ;  /* 0x0000000d10077209 */ /* 0x004fe20007800000 */
[----:B---3--:R-:W-:-:S06]  /*40a40*/  FMUL R3, R4, 1.4426950216293334961 ;  /* 0x3fb8aa3b04037820 */ /* 0x008fcc0000400000 */
[----:B------:R0:W2:Y:S01]  /*40a50*/  MUFU.EX2 R16, R3 ;  /* 0x0000000300107308 */ /* 0x0000a20000000800 */
[----:B------:R-:W-:Y:S04]  /*40a60*/  STL [R1+0x7e0], R14 ;  /* 0x0007e00e01007387 */ /* 0x000fe80000100800 */
[----:B-1----:R-:W-:Y:S04]  /*40a70*/  STL [R1+0x7a8], R9 ;  /* 0x0007a80901007387 */ /* 0x002fe80000100800 */
[----:B------:R-:W-:Y:S01]  /*40a80*/  STL [R1+0x7a4], R11 ;  /* 0x0007a40b01007387 */ /* 0x000fe20000100800 */
[----:B------:R-:W-:-:S03]  /*40a90*/  FFMA R4, R18, UR10, -R7 ;  /* 0x0000000a12047c23 */ /* 0x000fc60008000807 */
[----:B------:R-:W3:Y:S04]  /*40aa0*/  LDL.LU R17, [R1+0x118] ;  /* 0x0001180001117983 */ /* 0x000ee80000300800 */
[----:B------:R-:W3:Y:S04]  /*40ab0*/  LDL.LU R19, [R1+0x11c] ;  /* 0x00011c0001137983 */ /* 0x000ee80000300800 */
[----:B------:R1:W-:Y:S04]  /*40ac0*/  STL [R1+0x7d8], R7 ;  /* 0x0007d80701007387 */ /* 0x0003e80000100800 */
[----:B-----5:R-:W-:Y:S01]  /*40ad0*/  STL [R1+0x7a0], R15 ;  /* 0x0007a00f01007387 */ /* 0x020fe20000100800 */
[----:B0-----:R-:W-:Y:S01]  /*40ae0*/  FADD R3, R5, R6 ;  /* 0x0000000605037221 */ /* 0x001fe20000000000 */
[----:B------:R-:W-:Y:S01]  /*40af0*/  FMUL R5, R4, 1.4426950216293334961 ;  /* 0x3fb8aa3b04057820 */ /* 0x000fe20000400000 */
[----:B------:R-:W-:Y:S01]  /*40b00*/  FADD R4, R10, R12 ;  /* 0x0000000c0a047221 */ /* 0x000fe20000000000 */
[----:B--2---:R-:W-:Y:S04]  /*40b10*/  STL [R1+0x79c], R16 ;  /* 0x00079c1001007387 */ /* 0x004fe80000100800 */
[----:B------:R-:W2:Y:S01]  /*40b20*/  LDL R12, [R1+0x6c8] ;  /* 0x0006c800010c7983 */ /* 0x000ea20000100800 */
[----:B------:R-:W-:-:S03]  /*40b30*/  FFMA R6, R28, UR10, -R7 ;  /* 0x0000000a1c067c23 */ /* 0x000fc60008000807 */
[----:B------:R-:W5:Y:S04]  /*40b40*/  LDL.LU R18, [R1+0xe0] ;  /* 0x0000e00001127983 */ /* 0x000f680000300800 */
[----:B------:R-:W5:Y:S01]  /*40b50*/  LDL.LU R28, [R1+0xe4] ;  /* 0x0000e400011c7983 */ /* 0x000f620000300800 */
[----:B------:R-:W-:Y:S01]  /*40b60*/  FMUL R6, R6, 1.4426950216293334961 ;  /* 0x3fb8aa3b06067820 */ /* 0x000fe20000400000 */
[----:B----4-:R-:W-:Y:S02]  /*40b70*/  FMNMX R8, R24, R8, !PT ;  /* 0x0000000818087209 */ /* 0x010fe40007800000 */
[----:B------:R0:W4:Y:S03]  /*40b80*/  MUFU.EX2 R24, R5 ;  /* 0x0000000500187308 */ /* 0x0001260000000800 */
[----:B-1----:R-:W-:Y:S01]  /*40b90*/  FFMA R7, R25, UR10, -R8 ;  /* 0x0000000a19077c23 */ /* 0x002fe20008000808 */
[----:B------:R1:W-:Y:S04]  /*40ba0*/  STL [R1+0x7d0], R8 ;  /* 0x0007d00801007387 */ /* 0x0003e80000100800 */
[----:B------:R1:W4:Y:S01]  /*40bb0*/  MUFU.EX2 R25, R6 ;  /* 0x0000000600197308 */ /* 0x0003220000000800 */
[----:B0-----:R-:W0:Y:S01]  /*40bc0*/  SHFL.BFLY PT, R5, R4, 0x2, 0x1f ;  /* 0x0c401f0004057f89 */ /* 0x001e2200000e0000 */
[----:B-1----:R-:W-:-:S03]  /*40bd0*/  FMUL R6, R7, 1.4426950216293334961 ;  /* 0x3fb8aa3b07067820 */ /* 0x002fc60000400000 */
[----:B----4-:R-:W-:Y:S04]  /*40be0*/  STL [R1+0x798], R24 ;  /* 0x0007981801007387 */ /* 0x010fe80000100800 */
[----:B------:R-:W-:Y:S04]  /*40bf0*/  STL [R1+0x1e3c], R24 ;  /* 0x001e3c1801007387 */ /* 0x000fe80000100800 */
[----:B------:R-:W4:Y:S01]  /*40c00*/  LDL R10, [R1+0x880] ;  /* 0x00088000010a7983 */ /* 0x000f220000100800 */
[----:B------:R1:W0:Y:S01]  /*40c10*/  MUFU.EX2 R14, R6 ;  /* 0x00000006000e7308 */ /* 0x0002220000000800 */
[----:B------:R-:W-:-:S02]  /*40c20*/  FFMA R8, R27, UR10, -R8 ;  /* 0x0000000a1b087c23 */ /* 0x000fc40008000808 */
[----:B------:R-:W5:Y:S04]  /*40c30*/  LDL.LU R27, [R1+0xe8] ;  /* 0x0000e800011b7983 */ /* 0x000f680000300800 */
[----:B------:R-:W-:Y:S01]  /*40c40*/  STL [R1+0x794], R25 ;  /* 0x0007941901007387 */ /* 0x000fe20000100800 */
[----:B-1----:R-:W-:Y:S01]  /*40c50*/  FMUL R6, R8, 1.4426950216293334961 ;  /* 0x3fb8aa3b08067820 */ /* 0x002fe20000400000 */
[----:B--2---:R-:W-:Y:S01]  /*40c60*/  FMNMX R12, R26, R12, !PT ;  /* 0x0000000c1a0c7209 */ /* 0x004fe20007800000 */
[----:B0-----:R-:W-:Y:S01]  /*40c70*/  FADD R5, R4, R5 ;  /* 0x0000000504057221 */ /* 0x001fe20000000000 */
[----:B------:R-:W2:Y:S03]  /*40c80*/  LDL.LU R26, [R1+0xec] ;  /* 0x0000ec00011a7983 */ /* 0x000ea60000300800 */
[----:B---3--:R-:W-:Y:S01]  /*40c90*/  FFMA R8, R17, UR10, -R12 ;  /* 0x0000000a11087c23 */ /* 0x008fe2000800080c */
[----:B------:R-:W-:Y:S04]  /*40ca0*/  STL [R1+0x7c8], R12 ;  /* 0x0007c80c01007387 */ /* 0x000fe80000100800 */
[----:B------:R-:W-:Y:S01]  /*40cb0*/  STL [R1+0x790], R14 ;  /* 0x0007900e01007387 */ /* 0x000fe20000100800 */
[----:B------:R-:W-:-:S03]  /*40cc0*/  FMUL R4, R8, 1.4426950216293334961 ;  /* 0x3fb8aa3b08047820 */ /* 0x000fc60000400000 */
[----:B------:R-:W3:Y:S04]  /*40cd0*/  LDL R8, [R1+0x884] ;  /* 0x0008840001087983 */ /* 0x000ee80000100800 */
[----:B------:R-:W0:Y:S01]  /*40ce0*/  SHFL.BFLY PT, R7, R3, 0x1, 0x1f ;  /* 0x0c201f0003077f89 */ /* 0x000e2200000e0000 */
[----:B------:R1:W0:Y:S08]  /*40cf0*/  MUFU.EX2 R29, R6 ;  /* 0x00000006001d7308 */ /* 0x0002300000000800 */
[----:B------:R-:W4:Y:S01]  /*40d00*/  MUFU.EX2 R13, R4 ;  /* 0x00000004000d7308 */ /* 0x000f220000000800 */
[----:B-1----:R-:W-:-:S04]  /*40d10*/  FFMA R6, R19, UR10, -R12 ;  /* 0x0000000a13067c23 */ /* 0x002fc8000800080c */
[----:B------:R-:W-:Y:S01]  /*40d20*/  FMUL R6, R6, 1.4426950216293334961 ;  /* 0x3fb8aa3b06067820 */ /* 0x000fe20000400000 */
[----:B0-----:R-:W-:Y:S03]  /*40d30*/  STL [R1+0x78c], R29 ;  /* 0x00078c1d01007387 */ /* 0x001fe60000100800 */
[----:B------:R0:W1:Y:S01]  /*40d40*/  MUFU.EX2 R17, R6 ;  /* 0x0000000600117308 */ /* 0x0000620000000800 */
[----:B------:R-:W-:-:S05]  /*40d50*/  FADD R3, R3, R7 ;  /* 0x0000000703037221 */ /* 0x000fca0000000000 */
[----:B------:R0:W-:Y:S02]  /*40d60*/  @P0 STS [R0+0x40d00], R3 ;  /* 0x040d000300000388 */ /* 0x0001e40000000800 */
[----:B0-----:R-:W-:Y:S01]  /*40d70*/  FADD R3, R9, R11 ;  /* 0x0000000b09037221 */ /* 0x001fe20000000000 */
[----:B----4-:R-:W-:Y:S02]  /*40d80*/  FMNMX R10, R22, R10, !PT ;  /* 0x0000000a160a7209 */ /* 0x010fe40007800000 */
[----:B------:R-:W4:Y:S04]  /*40d90*/  LDL.LU R22, [R1+0x1e4c] ;  /* 0x001e4c0001167983 */ /* 0x000f280000300800 */
[----:B------:R-:W-:Y:S01]  /*40da0*/  STL [R1+0x788], R13 ;  /* 0x0007880d01007387 */ /* 0x000fe20000100800 */
[----:B-----5:R-:W-:-:S03]  /*40db0*/  FFMA R7, R18, UR10, -R10 ;  /* 0x0000000a12077c23 */ /* 0x020fc6000800080a */
[----:B------:R0:W-:Y:S01]  /*40dc0*/  STL [R1+0x7c4], R10 ;  /* 0x0007c40a01007387 */ /* 0x0001e20000100800 */
[----:B------:R-:W-:-:S03]  /*40dd0*/  FFMA R6, R28, UR10, -R10 ;  /* 0x0000000a1c067c23 */ /* 0x000fc6000800080a */
[----:B------:R-:W5:Y:S01]  /*40de0*/  LDL R9, [R1+0x888] ;  /* 0x0008880001097983 */ /* 0x000f620000100800 */
[----:B------:R-:W-:Y:S01]  /*40df0*/  FMUL R7, R7, 1.4426950216293334961 ;  /* 0x3fb8aa3b07077820 */ /* 0x000fe20000400000 */
[----:B------:R-:W-:-:S03]  /*40e00*/  FMUL R6, R6, 1.4426950216293334961 ;  /* 0x3fb8aa3b06067820 */ /* 0x000fc60000400000 */
[----:B0-----:R-:W0:Y:S08]  /*40e10*/  MUFU.EX2 R10, R7 ;  /* 0x00000007000a7308 */ /* 0x001e300000000800 */
[----:B------:R-:W0:Y:S01]  /*40e20*/  MUFU.EX2 R11, R6 ;  /* 0x00000006000b7308 */ /* 0x000e220000000800 */
[----:B-1----:R-:W-:Y:S01]  /*40e30*/  STL [R1+0x784], R17 ;  /* 0x0007841101007387 */ /* 0x002fe20000100800 */
[----:B---3--:R-:W-:-:S03]  /*40e40*/  FMNMX R12, R20, R8, !PT ;  /* 0x00000008140c7209 */ /* 0x008fc60007800000 */
[----:B------:R-:W3:Y:S02]  /*40e50*/  LDL.LU R20, [R1+0x1e48] ;  /* 0x001e480001147983 */ /* 0x000ee40000300800 */
[--C-:B------:R-:W-:Y:S02]  /*40e60*/  FFMA R8, R27, UR10, -R12.reuse ;  /* 0x0000000a1b087c23 */ /* 0x100fe4000800080c */
[----:B0-----:R-:W-:Y:S04]  /*40e70*/  STL [R1+0x780], R10 ;  /* 0x0007800a01007387 */ /* 0x001fe80000100800 */
[----:B------:R0:W-:Y:S04]  /*40e80*/  STL [R1+0x7c0], R12 ;  /* 0x0007c00c01007387 */ /* 0x0001e80000100800 */
[----:B------:R-:W-:Y:S01]  /*40e90*/  STL [R1+0x77c], R11 ;  /* 0x00077c0b01007387 */ /* 0x000fe20000100800 */
[----:B------:R-:W-:Y:S01]  /*40ea0*/  FMUL R6, R8, 1.4426950216293334961 ;  /* 0x3fb8aa3b08067820 */ /* 0x000fe20000400000 */
[----:B--2---:R-:W-:-:S02]  /*40eb0*/  FFMA R8, R26, UR10, -R12 ;  /* 0x0000000a1a087c23 */ /* 0x004fc4000800080c */
[----:B0-----:R-:W2:Y:S04]  /*40ec0*/  LDL R12, [R1+0x88c] ;  /* 0x00088c00010c7983 */ /* 0x001ea80000100800 */
[----:B------:R-:W0:Y:S01]  /*40ed0*/  SHFL.BFLY PT, R4, R5, 0x1, 0x1f ;  /* 0x0c201f0005047f89 */ /* 0x000e2200000e0000 */
[----:B------:R-:W-:Y:S01]  /*40ee0*/  FMUL R8, R8, 1.4426950216293334961 ;  /* 0x3fb8aa3b08087820 */ /* 0x000fe20000400000 */
[----:B------:R-:W1:Y:S08]  /*40ef0*/  MUFU.EX2 R26, R6 ;  /* 0x00000006001a7308 */ /* 0x000e700000000800 */
[----:B------:R0:W1:Y:S02]  /*40f00*/  MUFU.EX2 R27, R8 ;  /* 0x00000008001b7308 */ /* 0x0000640000000800 */
[----:B0-----:R-:W-:Y:S01]  /*40f10*/  FADD R4, R5, R4 ;  /* 0x0000000405047221 */ /* 0x001fe20000000000 */
[----:B------:R-:W-:-:S04]  /*40f20*/  FADD R5, R15, R16 ;  /* 0x000000100f057221 */ /* 0x000fc80000000000 */
[----:B------:R0:W-:Y:S01]  /*40f30*/  @P0 STS [R0+0x40e00], R4 ;  /* 0x040e000400000388 */ /* 0x0001e20000000800 */
[----:B-----5:R-:W-:-:S03]  /*40f40*/  FMNMX R15, R21, R9, !PT ;  /* 0x00000009150f7209 */ /* 0x020fc60007800000 */
[----:B------:R-:W5:Y:S04]  /*40f50*/  LDL.LU R21, [R1+0x1e44] ;  /* 0x001e440001157983 */ /* 0x000f680000300800 */
[----:B------:R-:W4:Y:S04]  /*40f60*/  LDL.LU R18, [R1+0x1c0] ;  /* 0x0001c00001127983 */ /* 0x000f280000300800 */
[----:B------:R-:W-:Y:S04]  /*40f70*/  STL [R1+0x7b8], R15 ;  /* 0x0007b80f01007387 */ /* 0x000fe80000100800 */
[----:B-1----:R-:W-:Y:S04]  /*40f80*/  STL [R1+0x778], R26 ;  /* 0x0007781a01007387 */ /* 0x002fe80000100800 */
[----:B------:R-:W4:Y:S04]  /*40f90*/  LDL.LU R8, [R1+0x1c4] ;  /* 0x0001c40001087983 */ /* 0x000f280000300800 */
[----:B------:R-:W-:Y:S01]  /*40fa0*/  STL [R1+0x774], R27 ;  /* 0x0007741b01007387 */ /* 0x000fe20000100800 */
[----:B---3--:R-:W-:-:S04]  /*40fb0*/  FFMA R9, R20, UR10, -R15 ;  /* 0x0000000a14097c23 */ /* 0x008fc8000800080f */
[----:B0-----:R-:W-:Y:S02]  /*40fc0*/  FMUL R4, R9, 1.4426950216293334961 ;  /* 0x3fb8aa3b09047820 */ /* 0x001fe40000400000 */
[----:B------:R-:W3:Y:S01]  /*40fd0*/  LDL R9, [R1+0x890] ;  /* 0x0008900001097983 */ /* 0x000ee20000100800 */
[----:B--2---:R-:W-:-:S03]  /*40fe0*/  FMNMX R12, R23, R12, !PT ;  /* 0x0000000c170c7209 */ /* 0x004fc60007800000 */
[----:B------:R-:W2:Y:S04]  /*40ff0*/  LDL.LU R23, [R1+0x1e40] ;  /* 0x001e400001177983 */ /* 0x000ea80000300800 */
[----:B------:R-:W0:Y:S04]  /*41000*/  SHFL.BFLY PT, R7, R3, 0x2, 0x1f ;  /* 0x0c401f0003077f89 */ /* 0x000e2800000e0000 */
[----:B------:R-:W1:Y:S01]  /*41010*/  SHFL.BFLY PT, R6, R5, 0x2, 0x1f ;  /* 0x0c401f0005067f89 */ /* 0x000e6200000e0000 */
[----:B0-----:R-:W-:Y:S01]  /*41020*/  FADD R3, R3, R7 ;  /* 0x0000000703037221 */ /* 0x001fe20000000000 */
[----:B-1----:R-:W-:Y:S01]  /*41030*/  FADD R6, R5, R6 ;  /* 0x0000000605067221 */ /* 0x002fe20000000000 */
[----:B-----5:R-:W-:-:S02]  /*41040*/  FFMA R7, R21, UR10, -R15 ;  /* 0x0000000a15077c23 */ /* 0x020fc4000800080f */
[----:B------:R4:W0:Y:S01]  /*41050*/  MUFU.EX2 R15, R4 ;  /* 0x00000004000f7308 */ /* 0x0008220000000800 */
[----:B------:R-:W5:Y:S01]  /*41060*/  LDL.LU R21, [R1+0x1cc] ;  /* 0x0001cc0001157983 */ /* 0x000f620000300800 */
[----:B------:R-:W-:-:S03]  /*41070*/  FMUL R7, R7, 1.4426950216293334961 ;  /* 0x3fb8aa3b07077820 */ /* 0x000fc60000400000 */
[----:B------:R-:W5:Y:S01]  /*41080*/  LDL.LU R28, [R1+0x38] ;  /* 0x00003800011c7983 */ /* 0x000f620000300800 */
[----:B----4-:R-:W-:Y:S02]  /*41090*/  FFMA R4, R22, UR10, -R12 ;  /* 0x0000000a16047c23 */ /* 0x010fe4000800080c */
[----:B------:R-:W1:Y:S02]  /*410a0*/  MUFU.EX2 R22, R7 ;  /* 0x0000000700167308 */ /* 0x000e640000000800 */
[----:B------:R-:W-:-:S06]  /*410b0*/  FMUL R4, R4, 1.4426950216293334961 ;  /* 0x3fb8aa3b04047820 */ /* 0x000fcc0000400000 */
[----:B------:R-:W4:Y:S01]  /*410c0*/  MUFU.EX2 R4, R4 ;  /* 0x0000000400047308 */ /* 0x000f220000000800 */
[----:B------:R-:W-:Y:S04]  /*410d0*/  STL [R1+0x764], R12 ;  /* 0x0007640c01007387 */ /* 0x000fe80000100800 */
[----:B0-----:R-:W-:Y:S04]  /*410e0*/  STL [R1+0x770], R15 ;  /* 0x0007700f01007387 */ /* 0x001fe80000100800 */
[----:B-1----:R-:W-:Y:S01]  /*410f0*/  STL [R1+0x76c], R22 ;  /* 0x00076c1601007387 */ /* 0x002fe20000100800 */
[----:B---3--:R-:W-:Y:S01]  /*41100*/  FMNMX R24, R2, R9, !PT ;  /* 0x0000000902187209 */ /* 0x008fe20007800000 */
[----:B--2---:R-:W-:-:S02]  /*41110*/  FFMA R5, R23, UR10, -R12 ;  /* 0x0000000a17057c23 */ /* 0x004fc4000800080c */
[----:B------:R-:W2:Y:S04]  /*41120*/  LDL.LU R23, [R1+0x3c] ;  /* 0x00003c0001177983 */ /* 0x000ea80000300800 */
[----:B------:R-:W3:Y:S04]  /*41130*/  LDL.LU R19, [R1+0x1b0] ;  /* 0x0001b00001137983 */ /* 0x000ee80000300800 */
[----:B------:R-:W2:Y:S04]  /*41140*/  LDL.LU R2, [R1+0x1b4] ;  /* 0x0001b40001027983 */ /* 0x000ea80000300800 */
[----:B----4-:R0:W-:Y:S01]  /*41150*/  STL [R1+0x768], R4 ;  /* 0x0007680401007387 */ /* 0x0101e20000100800 */
[----:B------:R-:W-:-:S03]  /*41160*/  FMUL R5, R5, 1.4426950216293334961 ;  /* 0x3fb8aa3b05057820 */ /* 0x000fc60000400000 */
[----:B------:R-:W4:Y:S01]  /*41170*/  LDL.LU R16, [R1+0x30] ;  /* 0x0000300001107983 */ /* 0x000f220000300800 */
[----:B0-----:R-:W-:Y:S02]  /*41180*/  FFMA R4, R18, UR10, -R24 ;  /* 0x0000000a12047c23 */ /* 0x001fe40008000818 */
[----:B------:R-:W0:Y:S02]  /*41190*/  MUFU.EX2 R5, R5 ;  /* 0x0000000500057308 */ /* 0x000e240000000800 */
[----:B------:R-:W-:-:S06]  /*411a0*/  FMUL R4, R4, 1.4426950216293334961 ;  /* 0x3fb8aa3b04047820 */ /* 0x000fcc0000400000 */
[----:B------:R-:W1:Y:S01]  /*411b0*/  MUFU.EX2 R4, R4 ;  /* 0x0000000400047308 */ /* 0x000e620000000800 */
[----:B------:R0:W-:Y:S04]  /*411c0*/  STL [R1+0x758], R24 ;  /* 0x0007581801007387 */ /* 0x0001e80000100800 */
[----:B------:R-:W2:Y:S04]  /*411d0*/  LDL R9, [R1+0x898] ;  /* 0x0008980001097983 */ /* 0x000ea80000100800 */
[----:B------:R-:W1:Y:S04]  /*411e0*/  SHFL.BFLY PT, R7, R3, 0x1, 0x1f ;  /* 0x0c201f0003077f89 */ /* 0x000e6800000e0000 */
[----:B------:R-:W2:Y:S01]  /*411f0*/  LDL.LU R20, [R1+0x1b8] ;  /* 0x0001b80001147983 */ /* 0x000ea20000300800 */
[----:B------:R-:W-:-:S03]  /*41200*/  FFMA R8, R8, UR10, -R24 ;  /* 0x0000000a08087c23 */ /* 0x000fc60008000818 */
[----:B0-----:R-:W-:Y:S04]  /*41210*/  STL [R1+0x760], R5 ;  /* 0x0007600501007387 */ /* 0x001fe80000100800 */
[----:B------:R-:W2:Y:S04]  /*41220*/  LDL.LU R12, [R1+0x1bc] ;  /* 0x0001bc00010c7983 */ /* 0x000ea80000300800 */
[----:B------:R-:W2:Y:S04]  /*41230*/  LDL.LU R18, [R1+0x2c] ;  /* 0x00002c0001127983 */ /* 0x000ea80000300800 */
[----:B------:R-:W2:Y:S04]  /*41240*/  LDL.LU R24, [R1+0x1e3c] ;  /* 0x001e3c0001187983 */ /* 0x000ea80000300800 */
[----:B-1----:R0:W-:Y:S04]  /*41250*/  STL [R1+0x75c], R4 ;  /* 0x00075c0401007387 */ /* 0x0021e80000100800 */
[----:B0-----:R-:W2:Y:S01]  /*41260*/  LDL R4, [R1+0x894] ;  /* 0x0008940001047983 */ /* 0x001ea20000100800 */
[----:B------:R-:W-:-:S03]  /*41270*/  FADD R3, R3, R7 ;  /* 0x0000000703037221 */ /* 0x000fc60000000000 */
[----:B------:R-:W3:Y:S04]  /*41280*/  LDL.LU R7, [R1+0x1c8] ;  /* 0x0001c80001077983 */ /* 0x000ee80000300800 */
[----:B------:R0:W-:Y:S04]  /*41290*/  @P0 STS [R0+0x40f00], R3 ;  /* 0x040f000300000388 */ /* 0x0001e80000000800 */
[----:B------:R-:W1:Y:S01]  /*412a0*/  SHFL.BFLY PT, R5, R6, 0x1, 0x1f ;  /* 0x0c201f0006057f89 */ /* 0x000e6200000e0000 */
[----:B--2---:R-:W-:Y:S01]  /*412b0*/  FMNMX R23, R23, R4, !PT ;  /* 0x0000000417177209 */ /* 0x004fe20007800000 */
[----:B------:R-:W-:-:S06]  /*412c0*/  FMUL R4, R8, 1.4426950216293334961 ;  /* 0x3fb8aa3b08047820 */ /* 0x000fcc0000400000 */
[----:B------:R-:W2:Y:S01]  /*412d0*/  MUFU.EX2 R4, R4 ;  /* 0x0000000400047308 */ /* 0x000ea20000000800 */
[----:B------:R-:W-:Y:S01]  /*412e0*/  STL [R1+0x750], R23 ;  /* 0x0007501701007387 */ /* 0x000fe20000100800 */
[----:B---3--:R-:W-:-:S03]  /*412f0*/  FFMA R7, R7, UR10, -R23 ;  /* 0x0000000a07077c23 */ /* 0x008fc60008000817 */
[----:B------:R-:W4:Y:S01]  /*41300*/  LDL R8, [R1+0x89c] ;  /* 0x00089c0001087983 */ /* 0x000f220000100800 */
[----:B0-----:R-:W-:-:S03]  /*41310*/  FMUL R3, R7, 1.4426950216293334961 ;  /* 0x3fb8aa3b07037820 */ /* 0x001fc60000400000 */
[----:B--2---:R5:W-:Y:S04]  /*41320*/  STL [R1+0x754], R4 ;  /* 0x0007540401007387 */ /* 0x004be80000100800 */
[----:B------:R-:W2:Y:S01]  /*41330*/  LDL R7, [R1+0x8a0] ;  /* 0x0008a00001077983 */ /* 0x000ea20000100800 */
[----:B------:R-:W0:Y:S01]  /*41340*/  MUFU.EX2 R3, R3 ;  /* 0x0000000300037308 */ /* 0x000e220000000800 */
[----:B-----5:R-:W-:-:S04]  /*41350*/  FFMA R4, R21, UR10, -R23 ;  /* 0x0000000a15047c23 */ /* 0x020fc80008000817 */
[----:B------:R-:W-:-:S06]  /*41360*/  FMUL R4, R4, 1.4426950216293334961 ;  /* 0x3fb8aa3b04047820 */ /* 0x000fcc0000400000 */
[----:B------:R-:W3:Y:S01]  /*41370*/  MUFU.EX2 R4, R4 ;  /* 0x0000000400047308 */ /* 0x000ee20000000800 */
[----:B------:R-:W-:Y:S01]  /*41380*/  FMNMX R9, R28, R9, !PT ;  /* 0x000000091c097209 */ /* 0x000fe20007800000 */
[----:B0-----:R1:W-:Y:S04]  /*41390*/  STL [R1+0x70c], R3 ;  /* 0x00070c0301007387 */ /* 0x0013e80000100800 */
[----:B------:R-:W5:Y:S04]  /*413a0*/  LDL.LU R28, [R1+0x180] ;  /* 0x00018000011c7983 */ /* 0x000f680000300800 */
[----:B------:R-:W-:Y:S01]  /*413b0*/  STL [R1+0x708], R9 ;  /* 0x0007080901007387 */ /* 0x000fe20000100800 */
[----:B-1----:R-:W-:Y:S01]  /*413c0*/  FADD R3, R6, R5 ;  /* 0x0000000506037221 */ /* 0x002fe20000000000 */
[----:B------:R-:W-:-:S02]  /*413d0*/  FFMA R5, R19, UR10, -R9 ;  /* 0x0000000a13057c23 */ /* 0x000fc40008000809 */
[----:B------:R-:W5:Y:S04]  /*413e0*/  LDL.LU R19, [R1+0x184] ;  /* 0x0001840001137983 */ /* 0x000f680000300800 */
[----:B------:R0:W-:Y:S04]  /*413f0*/  @P0 STS [R0+0x41000], R3 ;  /* 0x0410000300000388 */ /* 0x0001e80000000800 */
[----:B---3--:R1:W-:Y:S04]  /*41400*/  STL [R1+0x5dc], R4 ;  /* 0x0005dc0401007387 */ /* 0x0083e80000100800 */
[----:B------:R3:W-:Y:S01]  /*41410*/  STL [R1+0x1e1c], R0 ;  /* 0x001e1c0001007387 */ /* 0x0007e20000100800 */
[----:B0-----:R-:W-:Y:S01]  /*41420*/  FMUL R3, R5, 1.4426950216293334961 ;  /* 0x3fb8aa3b05037820 */ /* 0x001fe20000400000 */
[----:B-1----:R-:W-:-:S03]  /*41430*/  FFMA R4, R2, UR10, -R9 ;  /* 0x0000000a02047c23 */ /* 0x002fc60008000809 */
[----:B------:R0:W1:Y:S02]  /*41440*/  MUFU.EX2 R2, R3 ;  /* 0x0000000300027308 */ /* 0x0000640000000800 */
[----:B0-----:R-:W-:-:S06]  /*41450*/  FMUL R3, R4, 1.4426950216293334961 ;  /* 0x3fb8aa3b04037820 */ /* 0x001fcc0000400000 */
[----:B---3--:R0:W3:Y:S01]  /*41460*/  MUFU.EX2 R0, R3 ;  /* 0x0000000300007308 */ /* 0x0080e20000000800 */
[----:B------:R-:W-:Y:S01]  /*41470*/  FADD R6, R13, R17 ;  /* 0x000000110d067221 */ /* 0x000fe20000000000 */
[----:B----4-:R-:W-:Y:S02]  /*41480*/  FMNMX R5, R16, R8, !PT ;  /* 0x0000000810057209 */ /* 0x010fe40007800000 */
[----:B------:R-:W4:Y:S04]  /*41490*/  LDL.LU R16, [R1+0x188] ;  /* 0x0001880001107983 */ /* 0x000f280000300800 */
[----:B------:R2:W-:Y:S01]  /*414a0*/  STL [R1+0x704], R5 ;  /* 0x0007040501007387 */ /* 0x0005e20000100800 */
[----:B0-----:R-:W-:-:S03]  /*414b0*/  FFMA R3, R12, UR10, -R5 ;  /* 0x0000000a0c037c23 */ /* 0x001fc60008000805 */
[----:B-1----:R-:W-:Y:S01]  /*414c0*/  STL [R1+0x5d8], R2 ;  /* 0x0005d80201007387 */ /* 0x002fe20000100800 */
[----:B------:R-:W-:Y:S01]  /*414d0*/  FADD R8, R24, R25 ;  /* 0x0000001918087221 */ /* 0x000fe20000000000 */
[----:B------:R-:W-:Y:S01]  /*414e0*/  FFMA R4, R20, UR10, -R5 ;  /* 0x0000000a14047c23 */ /* 0x000fe20008000805 */
[----:B--2---:R-:W-:Y:S02]  /*414f0*/  FMNMX R12, R18, R7, !PT ;  /* 0x00000007120c7209 */ /* 0x004fe40007800000 */
[----:B------:R-:W2:Y:S04]  /*41500*/  LDL.LU R18, [R1+0x18c] ;  /* 0x00018c0001127983 */ /* 0x000ea80000300800 */
[----:B---3--:R-:W-:Y:S04]  /*41510*/  STL [R1+0x5cc], R0 ;  /* 0x0005cc0001007387 */ /* 0x008fe80000100800 */
[----:B------:R0:W-:Y:S04]  /*41520*/  STL [R1+0x700], R12 ;  /* 0x0007000c01007387 */ /* 0x0001e80000100800 */
[----:B------:R-:W3:Y:S04]  /*41530*/  LDL.LU R25, [R1+0x1e38] ;  /* 0x001e380001197983 */ /* 0x000ee80000300800 */
[----:B------:R-:W2:Y:S01]  /*41540*/  LDL.LU R24, [R1+0x1e34] ;  /* 0x001e340001187983 */ /* 0x000ea20000300800 */
[----:B------:R-:W-:-:S03]  /*41550*/  FADD R7, R14, R29 ;  /* 0x0000001d0e077221 */ /* 0x000fc60000000000 */
[----:B------:R-:W2:Y:S01]  /*41560*/  LDL R14, [R1+0x8a4] ;  /* 0x0008a400010e7983 */ /* 0x000ea20000100800 */
[----:B------:R-:W-:-:S04]  /*41570*/  FMUL R4, R4, 1.4426950216293334961 ;  /* 0x3fb8aa3b04047820 */ /* 0x000fc80000400000 */
[----:B------:R-:W1:Y:S02]  /*41580*/  MUFU.EX2 R21, R4 ;  /* 0x0000000400157308 */ /* 0x000e640000000800 */
[----:B-1----:R-:W-:Y:S04]  /*41590*/  STL [R1+0x5c8], R21 ;  /* 0x0005c81501007387 */ /* 0x002fe80000100800 */
[----:B------:R-:W3:Y:S01]  /*415a0*/  LDL R13, [R1+0x8c0] ;  /* 0x0008c000010d7983 */ /* 0x000ee20000100800 */
[----:B------:R-:W-:-:S03]  /*415b0*/  FMUL R9, R3, 1.4426950216293334961 ;  /* 0x3fb8aa3b03097820 */ /* 0x000fc60000400000 */
[----:B------:R-:W1:Y:S01]  /*415c0*/  SHFL.BFLY PT, R3, R8, 0x2, 0x1f ;  /* 0x0c401f0008037f89 */ /* 0x000e6200000e0000 */
[----:B------:R-:W-:Y:S01]  /*415d0*/  FADD R5, R10, R11 ;  /* 0x0000000b0a057221 */ /* 0x000fe20000000000 */
[--C-:B-----5:R-:W-:Y:S02]  /*415e0*/  FFMA R11, R28, UR10, -R12.reuse ;  /* 0x0000000a1c0b7c23 */ /* 0x120fe4000800080c */
[----:B------:R-:W5:Y:S01]  /*415f0*/  SHFL.BFLY PT, R4, R7, 0x2, 0x1f ;  /* 0x0c401f0007047f89 */ /* 0x000f6200000e0000 */
[----:B0-----:R-:W-:Y:S01]  /*41600*/  FFMA R12, R19, UR10, -R12 ;  /* 0x0000000a130c7c23 */ /* 0x001fe2000800080c */
[----:B------:R-:W-:Y:S01]  /*41610*/  FMUL R11, R11, 1.4426950216293334961 ;  /* 0x3fb8aa3b0b0b7820 */ /* 0x000fe20000400000 */
[----:B------:R-:W0:Y:S08]  /*41620*/  MUFU.EX2 R28, R9 ;  /* 0x00000009001c7308 */ /* 0x000e300000000800 */
[----:B------:R0:W2:Y:S02]  /*41630*/  MUFU.EX2 R19, R11 ;  /* 0x0000000b00137308 */ /* 0x0000a40000000800 */
[----:B0-----:R-:W-:-:S06]  /*41640*/  FMUL R11, R12, 1.4426950216293334961 ;  /* 0x3fb8aa3b0c0b7820 */ /* 0x001fcc0000400000 */
[----:B------:R-:W0:Y:S01]  /*41650*/  MUFU.EX2 R20, R11 ;  /* 0x0000000b00147308 */ /* 0x000e220000000800 */
[----:B-1----:R-:W-:Y:S01]  /*41660*/  FADD R3, R8, R3 ;  /* 0x0000000308037221 */ /* 0x002fe20000000000 */
[----:B------:R-:W-:Y:S01]  /*41670*/  STL [R1+0x5c4], R28 ;  /* 0x0005c41c01007387 */ /* 0x000fe20000100800 */
[----:B-----5:R-:W-:Y:S01]  /*41680*/  FADD R4, R7, R4 ;  /* 0x0000000407047221 */ /* 0x020fe20000000000 */
[----:B--2---:R-:W-:Y:S02]  /*41690*/  FMNMX R29, R24, R14, !PT ;  /* 0x0000000e181d7209 */ /* 0x004fe40007800000 */
[----:B------:R-:W2:Y:S03]  /*416a0*/  LDL.LU R24, [R1+0x1e30] ;  /* 0x001e300001187983 */ /* 0x000ea60000300800 */
[----:B----4-:R-:W-:-:S04]  /*416b0*/  FFMA R12, R16, UR10, -R29 ;  /* 0x0000000a100c7c23 */ /* 0x010fc8000800081d */
[----:B------:R-:W-:-:S04]  /*416c0*/  FMUL R8, R12, 1.4426950216293334961 ;  /* 0x3fb8aa3b0c087820 */ /* 0x000fc80000400000 */
[----:B------:R-:W1:Y:S01]  /*416d0*/  MUFU.EX2 R17, R8 ;  /* 0x0000000800117308 */ /* 0x000e620000000800 */
[----:B------:R-:W-:Y:S01]  /*416e0*/  FFMA R7, R18, UR10, -R29 ;  /* 0x0000000a12077c23 */ /* 0x000fe2000800081d */
[----:B------:R-:W-:Y:S04]  /*416f0*/  STL [R1+0x6fc], R29 ;  /* 0x0006fc1d01007387 */ /* 0x000fe80000100800 */
[----:B------:R-:W-:Y:S04]  /*41700*/  STL [R1+0x5c0], R19 ;  /* 0x0005c01301007387 */ /* 0x000fe80000100800 */
[----:B0-----:R-:W-:Y:S01]  /*41710*/  STL [R1+0x5bc], R20 ;  /* 0x0005bc1401007387 */ /* 0x001fe20000100800 */
[----:B------:R-:W-:-:S03]  /*41720*/  FMUL R7, R7, 1.4426950216293334961 ;  /* 0x3fb8aa3b07077820 */ /* 0x000fc60000400000 */
[----:B------:R0:W-:Y:S01]  /*41730*/  STL [R1+0x1db8], R29 ;  /* 0x001db81d01007387 */ /* 0x0001e20000100800 */
[----:B---3--:R-:W-:-:S03]  /*41740*/  FMNMX R16, R25, R13, !PT ;  /* 0x0000000d19107209 */ /* 0x008fc60007800000 */
[----:B------:R-:W3:Y:S04]  /*41750*/  LDL.LU R25, [R1+0x1e2c] ;  /* 0x001e2c0001197983 */ /* 0x000ee80000300800 */
[----:B------:R-:W4:Y:S01]  /*41760*/  LDL R23, [R1+0x8c4] ;  /* 0x0008c40001177983 */ /* 0x000f220000100800 */
[----:B------:R5:W5:Y:S03]  /*41770*/  MUFU.EX2 R18, R7 ;  /* 0x0000000700127308 */ /* 0x000b660000000800 */
[----:B0-----:R-:W2:Y:S04]  /*41780*/  LDL R29, [R1+0x70c] ;  /* 0x00070c00011d7983 */ /* 0x001ea80000100800 */
[----:B------:R-:W-:Y:S04]  /*41790*/  STL [R1+0x6f8], R16 ;  /* 0x0006f81001007387 */ /* 0x000fe80000100800 */
[----:B-1----:R-:W-:Y:S01]  /*417a0*/  STL [R1+0x5b8], R17 ;  /* 0x0005b81101007387 */ /* 0x002fe20000100800 */
[----:B-----5:R-:W-:-:S03]  /*417b0*/  FADD R7, R26, R27 ;  /* 0x0000001b1a077221 */ /* 0x020fc60000000000 */
[----:B------:R-:W4:Y:S04]  /*417c0*/  LDL.LU R27, [R1+0x1e28] ;  /* 0x001e2800011b7983 */ /* 0x000f280000300800 */
[----:B------:R-:W5:Y:S04]  /*417d0*/  LDL.LU R26, [R1+0x1e24] ;  /* 0x001e2400011a7983 */ /* 0x000f680000300800 */
[----:B------:R-:W-:Y:S04]  /*417e0*/  STL [R1+0x5b4], R18 ;  /* 0x0005b41201007387 */ /* 0x000fe80000100800 */
[----:B------:R-:W0:Y:S04]  /*417f0*/  SHFL.BFLY PT, R9, R6, 0x2, 0x1f ;  /* 0x0c401f0006097f89 */ /* 0x000e2800000e0000 */
[----:B------:R-:W1:Y:S01]  /*41800*/  SHFL.BFLY PT, R14, R3, 0x1, 0x1f ;  /* 0x0c201f00030e7f89 */ /* 0x000e6200000e0000 */
[----:B------:R-:W-:-:S03]  /*41810*/  FADD R8, R15, R22 ;  /* 0x000000160f087221 */ /* 0x000fc60000000000 */
[----:B------:R-:W0:Y:S04]  /*41820*/  SHFL.BFLY PT, R13, R4, 0x1, 0x1f ;  /* 0x0c201f00040d7f89 */ /* 0x000e2800000e0000 */
[----:B------:R-:W0:Y:S01]  /*41830*/  SHFL.BFLY PT, R10, R5, 0x2, 0x1f ;  /* 0x0c401f00050a7f89 */ /* 0x000e2200000e0000 */
[----:B----4-:R-:W-:-:S03]  /*41840*/  FMNMX R23, R27, R23, !PT ;  /* 0x000000171b177209 */ /* 0x010fc60007800000 */
[----:B------:R-:W4:Y:S01]  /*41850*/  LDL.LU R27, [R1+0x1e20] ;  /* 0x001e2000011b7983 */ /* 0x000f220000300800 */
[----:B0-----:R-:W-:Y:S01]  /*41860*/  FADD R6, R6, R9 ;  /* 0x0000000906067221 */ /* 0x001fe20000000000 */
[--C-:B--2---:R-:W-:Y:S01]  /*41870*/  FFMA R9, R24, UR10, -R16.reuse ;  /* 0x0000000a18097c23 */ /* 0x104fe20008000810 */
[----:B---3--:R-:W-:-:S03]  /*41880*/  FFMA R16, R25, UR10, -R16 ;  /* 0x0000000a19107c23 */ /* 0x008fc60008000810 */
[----:B------:R-:W-:-:S04]  /*41890*/  FMUL R15, R9, 1.4426950216293334961 ;  /* 0x3fb8aa3b090f7820 */ /* 0x000fc80000400000 */
[----:B------:R0:W2:Y:S02]  /*418a0*/  MUFU.EX2 R22, R15 ;  /* 0x0000000f00167308 */ /* 0x0000a40000000800 */
[----:B0-----:R-:W-:-:S06]  /*418b0*/  FMUL R15, R16, 1.4426950216293334961 ;  /* 0x3fb8aa3b100f7820 */ /* 0x001fcc0000400000 */
[----:B------:R0:W3:Y:S01]  /*418c0*/  MUFU.EX2 R25, R15 ;  /* 0x0000000f00197308 */ /* 0x0000e20000000800 */
[----:B-----5:R-:W-:Y:S01]  /*418d0*/  FFMA R16, R26, UR10, -R23 ;  /* 0x0000000a1a107c23 */ /* 0x020fe20008000817 */
[----:B-1----:R-:W-:Y:S01]  /*418e0*/  FADD R3, R3, R14 ;  /* 0x0000000e03037221 */ /* 0x002fe20000000000 */
[----:B------:R-:W-:Y:S04]  /*418f0*/  STL [R1+0x66c], R23 ;  /* 0x00066c1701007387 */ /* 0x000fe80000100800 */
[----:B------:R-:W5:Y:S01]  /*41900*/  LDL R26, [R1+0x5dc] ;  /* 0x0005dc00011a7983 */ /* 0x000f620000100800 */
[----:B------:R-:W-:-:S03]  /*41910*/  FMUL R14, R16, 1.4426950216293334961 ;  /* 0x3fb8aa3b100e7820 */ /* 0x000fc60000400000 */
[----:B--2---:R-:W-:Y:S01]  /*41920*/  STL [R1+0x5b0], R22 ;  /* 0x0005b01601007387 */ /* 0x004fe20000100800 */
[----:B------:R-:W-:-:S03]  /*41930*/  FADD R4, R4, R13 ;  /* 0x0000000d04047221 */ /* 0x000fc60000000000 */
[----:B------:R-:W2:Y:S04]  /*41940*/  LDL R16, [R1+0x754] ;  /* 0x0007540001107983 */ /* 0x000ea80000100800 */
[----:B0-----:R-:W2:Y:S01]  /*41950*/  LDL R15, [R1+0x75c] ;  /* 0x00075c00010f7983 */ /* 0x001ea20000100800 */
[----:B------:R-:W-:-:S03]  /*41960*/  FADD R10, R5, R10 ;  /* 0x0000000a050a7221 */ /* 0x000fc60000000000 */
[----:B---3--:R-:W-:Y:S04]  /*41970*/  STL [R1+0x39c], R25 ;  /* 0x00039c1901007387 */ /* 0x008fe80000100800 */
[----:B------:R-:W0:Y:S04]  /*41980*/  SHFL.BFLY PT, R5, R6, 0x1, 0x1f ;  /* 0x0c201f0006057f89 */ /* 0x000e2800000e0000 */
[----:B------:R-:W1:Y:S01]  /*41990*/  SHFL.BFLY PT, R12, R10, 0x1, 0x1f ;  /* 0x0c201f000a0c7f89 */ /* 0x000e6200000e0000 */
[----:B0-----:R-:W-:Y:S01]  /*419a0*/  FADD R5, R6, R5 ;  /* 0x0000000506057221 */ /* 0x001fe20000000000 */
[----:B-1----:R-:W-:Y:S01]  /*419b0*/  FADD R6, R10, R12 ;  /* 0x0000000c0a067221 */ /* 0x002fe20000000000 */
[----:B------:R-:W-:Y:S01]  /*419c0*/  FADD R12, R2, R0 ;  /* 0x00000000020c7221 */ /* 0x000fe20000000000 */
[----:B----4-:R-:W-:-:S02]  /*419d0*/  FFMA R13, R27, UR10, -R23 ;  /* 0x0000000a1b0d7c23 */ /* 0x010fc40008000817 */
[----:B------:R0:W1:Y:S01]  /*419e0*/  MUFU.EX2 R23, R14 ;  /* 0x0000000e00177308 */ /* 0x0000620000000800 */
[----:B------:R-:W3:Y:S04]  /*419f0*/  LDL R27, [R1+0x768] ;  /* 0x00076800011b7983 */ /* 0x000ee80000100800 */
[----:B0-----:R-:W3:Y:S01]  /*41a00*/  LDL R14, [R1+0x760] ;  /* 0x00076000010e7983 */ /* 0x001ee20000100800 */
[----:B------:R-:W-:-:S04]  /*41a10*/  FMUL R10, R13, 1.4426950216293334961 ;  /* 0x3fb8aa3b0d0a7820 */ /* 0x000fc80000400000 */
[----:B------:R-:W0:Y:S01]  /*41a20*/  MUFU.EX2 R24, R10 ;  /* 0x0000000a00187308 */ /* 0x000e220000000800 */
[----:B-1----:R1:W-:Y:S04]  /*41a30*/  STL [R1+0x398], R23 ;  /* 0x0003981701007387 */ /* 0x0023e80000100800 */
[----:B0-----:R-:W-:Y:S04]  /*41a40*/  STL [R1+0x394], R24 ;  /* 0x0003941801007387 */ /* 0x001fe80000100800 */
[----:B------:R-:W4:Y:S04]  /*41a50*/  LDL.LU R0, [R1+0x1e1c] ;  /* 0x001e1c0001007983 */ /* 0x000f280000300800 */
[----:B------:R-:W0:Y:S04]  /*41a60*/  SHFL.BFLY PT, R11, R7, 0x2, 0x1f ;  /* 0x0c401f00070b7f89 */ /* 0x000e2800000e0000 */
[----:B------:R-:W0:Y:S01]  /*41a70*/  SHFL.BFLY PT, R9, R8, 0x2, 0x1f ;  /* 0x0c401f0008097f89 */ /* 0x000e2200000e0000 */
[----:B------:R-:W-:Y:S01]  /*41a80*/  FADD R13, R21, R28 ;  /* 0x0000001c150d7221 */ /* 0x000fe20000000000 */
[----:B--2---:R-:W-:Y:S01]  /*41a90*/  FADD R10, R15, R16 ;  /* 0x000000100f0a7221 */ /* 0x004fe20000000000 */
[----:B------:R-:W-:Y:S01]  /*41aa0*/  FADD R15, R19, R20 ;  /* 0x00000014130f7221 */ /* 0x000fe20000000000 */
[----:B------:R-:W-:Y:S01]  /*41ab0*/  FADD R16, R17, R18 ;  /* 0x0000001211107221 */ /* 0x000fe20000000000 */
[----:B------:R-:W-:Y:S04]  /*41ac0*/  SHFL.BFLY PT, R19, R12, 0x2, 0x1f ;  /* 0x0c401f000c137f89 */ /* 0x000fe800000e0000 */
[----:B------:R-:W2:Y:S01]  /*41ad0*/  SHFL.BFLY PT, R21, R10, 0x2, 0x1f ;  /* 0x0c401f000a157f89 */ /* 0x000ea200000e0000 */
[----:B------:R-:W-:Y:S01]  /*41ae0*/  FADD R22, R22, R25 ;  /* 0x0000001916167221 */ /* 0x000fe20000000000 */
[----:B-1----:R-:W-:-:S02]  /*41af0*/  FADD R23, R23, R24 ;  /* 0x0000001817177221 */ /* 0x002fc40000000000 */
[----:B------:R-:W1:Y:S04]  /*41b00*/  SHFL.BFLY PT, R18, R15, 0x2, 0x1f ;  /* 0x0c401f000f127f89 */ /* 0x000e6800000e0000 */
[----:B------:R-:W1:Y:S04]  /*41b10*/  SHFL.BFLY PT, R17, R16, 0x2, 0x1f ;  /* 0x0c401f0010117f89 */ /* 0x000e6800000e0000 */
[----:B------:R-:W1:Y:S04]  /*41b20*/  SHFL.BFLY PT, R25, R22, 0x2, 0x1f ;  /* 0x0c401f0016197f89 */ /* 0x000e6800000e0000 */
[----:B------:R-:W4:Y:S01]  /*41b30*/  LDL.LU R2, [R1+0x1e18] ;  /* 0x001e180001027983 */ /* 0x000f220000300800 */
[----:B0-----:R-:W-:Y:S01]  /*41b40*/  FADD R7, R7, R11 ;  /* 0x0000000b07077221 */ /* 0x001fe20000000000 */
[----:B------:R-:W-:Y:S01]  /*41b50*/  FADD R8, R8, R9 ;  /* 0x0000000908087221 */ /* 0x000fe20000000000 */
[----:B-----5:R-:W-:-:S05]  /*41b60*/  FADD R11, R29, R26 ;  /* 0x0000001a1d0b7221 */ /* 0x020fca0000000000 */
[----:B------:R-:W0:Y:S04]  /*41b70*/  SHFL.BFLY PT, R20, R11, 0x2, 0x1f ;  /* 0x0c401f000b147f89 */ /* 0x000e2800000e0000 */
[----:B------:R-:W5:Y:S01]  /*41b80*/  SHFL.BFLY PT, R24, R23, 0x2, 0x1f ;  /* 0x0c401f0017187f89 */ /* 0x000f6200000e0000 */
[----:B--2---:R-:W-:Y:S01]  /*41b90*/  FADD R10, R10, R21 ;  /* 0x000000150a0a7221 */ /* 0x004fe20000000000 */
[----:B------:R-:W-:Y:S01]  /*41ba0*/  FADD R12, R12, R19 ;  /* 0x000000130c0c7221 */ /* 0x000fe20000000000 */
[----:B-1----:R-:W-:Y:S01]  /*41bb0*/  FADD R15, R15, R18 ;  /* 0x000000120f0f7221 */ /* 0x002fe20000000000 */
[----:B------:R-:W-:Y:S01]  /*41bc0*/  FADD R16, R16, R17 ;  /* 0x0000001110107221 */ /* 0x000fe20000000000 */
[----:B------:R-:W-:Y:S01]  /*41bd0*/  FADD R22, R22, R25 ;  /* 0x0000001916167221 */ /* 0x000fe20000000000 */
[----:B------:R-:W-:Y:S04]  /*41be0*/  SHFL.BFLY PT, R17, R8, 0x1, 0x1f ;  /* 0x0c201f0008117f89 */ /* 0x000fe800000e0000 */
[----:B------:R-:W-:Y:S04]  /*41bf0*/  SHFL.BFLY PT, R19, R10, 0x1, 0x1f ;  /* 0x0c201f000a137f89 */ /* 0x000fe800000e0000 */
[----:B------:R-:W-:Y:S04]  /*41c00*/  SHFL.BFLY PT, R21, R12, 0x1, 0x1f ;  /* 0x0c201f000c157f89 */ /* 0x000fe800000e0000 */
[----:B------:R-:W-:Y:S01]  /*41c10*/  SHFL.BFLY PT, R25, R15, 0x1, 0x1f ;  /* 0x0c201f000f197f89 */ /* 0x000fe200000e0000 */
[----:B0-----:R-:W-:Y:S01]  /*41c20*/  FADD R11, R11, R20 ;  /* 0x000000140b0b7221 */ /* 0x001fe20000000000 */
[----:B-----5:R-:W-:-:S04]  /*41c30*/  FADD R23, R23, R24 ;  /* 0x0000001817177221 */ /* 0x020fc80000000000 */
[----:B------:R-:W-:Y:S04]  /*41c40*/  SHFL.BFLY PT, R20, R11, 0x1, 0x1f ;  /* 0x0c201f000b147f89 */ /* 0x000fe800000e0000 */
[----:B------:R-:W-:Y:S01]  /*41c50*/  SHFL.BFLY PT, R28, R23, 0x1, 0x1f ;  /* 0x0c201f00171c7f89 */ /* 0x000fe200000e0000 */
[----:B------:R-:W0:Y:S02]  /*41c60*/  S2R R29, SR_TID.X ;  /* 0x00000000001d7919 */ /* 0x000e240000002100 */
[----:B0-----:R-:W-:-:S04]  /*41c70*/  LOP3.LUT R29, R29, 0x1ff, RZ, 0xc0, !PT ;  /* 0x000001ff1d1d7812 */ /* 0x001fc800078ec0ff */
[----:B------:R-:W-:Y:S01]  /*41c80*/  LEA R29, R29, UR5, 0x2 ;  /* 0x000000051d1d7c11 */ /* 0x000fe2000f8e10ff */
[----:B---3--:R-:W-:Y:S02]  /*41c90*/  FADD R9, R27, R14 ;  /* 0x0000000e1b097221 */ /* 0x008fe40000000000 */
[----:B------:R-:W0:Y:S04]  /*41ca0*/  SHFL.BFLY PT, R14, R13, 0x2, 0x1f ;  /* 0x0c401f000d0e7f89 */ /* 0x000e2800000e0000 */
[----:B------:R-:W1:Y:S04]  /*41cb0*/  SHFL.BFLY PT, R26, R9, 0x2, 0x1f ;  /* 0x0c401f00091a7f89 */ /* 0x000e6800000e0000 */
[----:B------:R-:W-:Y:S01]  /*41cc0*/  SHFL.BFLY PT, R27, R22, 0x1, 0x1f ;  /* 0x0c201f00161b7f89 */ /* 0x000fe200000e0000 */
[----:B0-----:R-:W-:Y:S01]  /*41cd0*/  FADD R13, R13, R14 ;  /* 0x0000000e0d0d7221 */ /* 0x001fe20000000000 */
[----:B-1----:R-:W-:-:S02]  /*41ce0*/  FADD R9, R9, R26 ;  /* 0x0000001a09097221 */ /* 0x002fc40000000000 */
[----:B------:R-:W0:Y:S04]  /*41cf0*/  SHFL.BFLY PT, R14, R7, 0x1, 0x1f ;  /* 0x0c201f00070e7f89 */ /* 0x000e2800000e0000 */
[----:B------:R-:W1:Y:S04]  /*41d00*/  SHFL.BFLY PT, R18, R9, 0x1, 0x1f ;  /* 0x0c201f0009127f89 */ /* 0x000e6800000e0000 */
[----:B------:R-:W2:Y:S04]  /*41d10*/  SHFL.BFLY PT, R24, R13, 0x1, 0x1f ;  /* 0x0c201f000d187f89 */ /* 0x000ea800000e0000 */
[----:B------:R-:W3:Y:S04]  /*41d20*/  SHFL.BFLY PT, R26, R16, 0x1, 0x1f ;  /* 0x0c201f00101a7f89 */ /* 0x000ee800000e0000 */
[----:B----4-:R4:W-:Y:S04]  /*41d30*/  @P0 STS [R0+0x41100], R3 ;  /* 0x0411000300000388 */ /* 0x0109e80000000800 */
[----:B------:R-:W-:Y:S04]  /*41d40*/  @P0 STS [R0+0x41200], R4 ;  /* 0x0412000400000388 */ /* 0x000fe80000000800 */
[----:B------:R5:W-:Y:S04]  /*41d50*/  @P0 STS [R0+0x41300], R5 ;  /* 0x0413000500000388 */ /* 0x000be80000000800 */
[----:B------:R1:W-:Y:S01]  /*41d60*/  @P0 STS [R0+0x41400], R6 ;  /* 0x0414000600000388 */ /* 0x0003e20000000800 */
[----:B----4-:R-:W-:Y:S01]  /*41d70*/  FADD R3, R8, R17 ;  /* 0x0000001108037221 */ /* 0x010fe20000000000 */
[----:B0-----:R-:W-:Y:S01]  /*41d80*/  FADD R7, R7, R14 ;  /* 0x0000000e07077221 */ /* 0x001fe20000000000 */
[----:B-----5:R-:W-:Y:S01]  /*41d90*/  FADD R5, R10, R19 ;  /* 0x000000130a057221 */ /* 0x020fe20000000000 */
[----:B-1----:R-:W-:Y:S01]  /*41da0*/  FADD R6, R11, R20 ;  /* 0x000000140b067221 */ /* 0x002fe20000000000 */
[----:B------:R-:W-:-:S02]  /*41db0*/  FADD R4, R9, R18 ;  /* 0x0000001209047221 */ /* 0x000fc40000000000 */
[----:B------:R0:W-:Y:S04]  /*41dc0*/  @P0 STS [R0+0x41500], R7 ;  /* 0x0415000700000388 */ /* 0x0001e80000000800 */
[----:B------:R2:W-:Y:S04]  /*41dd0*/  @P0 STS [R0+0x41600], R3 ;  /* 0x0416000300000388 */ /* 0x0005e80000000800 */
[----:B------:R1:W-:Y:S04]  /*41de0*/  @P0 STS [R0+0x41700], R4 ;  /* 0x0417000400000388 */ /* 0x0003e80000000800 */
[----:B------:R3:W-:Y:S04]  /*41df0*/  @P0 STS [R0+0x41800], R5 ;  /* 0x0418000500000388 */ /* 0x0007e80000000800 */
[----:B------:R4:W-:Y:S04]  /*41e00*/  @P0 STS [R0+0x41900], R6 ;  /* 0x0419000600000388 */ /* 0x0009e80000000800 */
[----:B------:R-:W5:Y:S04]  /*41e10*/  LDL.LU R11, [R1+0x2e4] ;  /* 0x0002e400010b7983 */ /* 0x000f680000300800 */
[----:B------:R-:W5:Y:S04]  /*41e20*/  LDL R20, [R1+0x858] ;  /* 0x0008580001147983 */ /* 0x000f680000100800 */
[----:B------:R-:W5:Y:S04]  /*41e30*/  LDL.LU R10, [R1+0x370] ;  /* 0x00037000010a7983 */ /* 0x000f680000300800 */
[----:B------:R-:W5:Y:S04]  /*41e40*/  LDL R19, [R1+0x854] ;  /* 0x0008540001137983 */ /* 0x000f680000100800 */
[----:B------:R-:W5:Y:S01]  /*41e50*/  LDL.LU R18, [R1+0x374] ;  /* 0x0003740001127983 */ /* 0x000f620000300800 */
[----:B0-----:R-:W-:Y:S01]  /*41e60*/  FADD R7, R12, R21 ;  /* 0x000000150c077221 */ /* 0x001fe20000000000 */
[----:B--2---:R-:W-:Y:S01]  /*41e70*/  FADD R3, R13, R24 ;  /* 0x000000180d037221 */ /* 0x004fe20000000000 */
[----:B-1----:R-:W-:Y:S01]  /*41e80*/  FADD R4, R15, R25 ;  /* 0x000000190f047221 */ /* 0x002fe20000000000 */
[----:B---3--:R-:W-:Y:S01]  /*41e90*/  FADD R5, R16, R26 ;  /* 0x0000001a10057221 */ /* 0x008fe20000000000 */
[----:B----4-:R-:W-:Y:S01]  /*41ea0*/  FADD R6, R22, R27 ;  /* 0x0000001b16067221 */ /* 0x010fe20000000000 */
[----:B------:R0:W-:Y:S04]  /*41eb0*/  @P0 STS [R0+0x41a00], R7 ;  /* 0x041a000700000388 */ /* 0x0001e80000000800 */
[----:B------:R-:W-:Y:S04]  /*41ec0*/  @P0 STS [R0+0x41b00], R3 ;  /* 0x041b000300000388 */ /* 0x000fe80000000800 */
[----:B------:R-:W-:Y:S04]  /*41ed0*/  @P0 STS [R0+0x41c00], R4 ;  /* 0x041c000400000388 */ /* 0x000fe80000000800 */
[----:B------:R-:W-:Y:S04]  /*41ee0*/  @P0 STS [R0+0x41d00], R5 ;  /* 0x041d000500000388 */ /* 0x000fe80000000800 */
[----:B------:R-:W-:Y:S01]  /*41ef0*/  @P0 STS [R0+0x41e00], R6 ;  /* 0x041e000600000388 */ /* 0x000fe20000000800 */
[----:B0-----:R-:W-:-:S05]  /*41f00*/  FADD R7, R23, R28 ;  /* 0x0000001c17077221 */ /* 0x001fca0000000000 */
[----:B------:R-:W-:Y:S01]  /*41f10*/  @P0 STS [R0+0x41f00], R7 ;  /* 0x041f000700000388 */ /* 0x000fe20000000800 */
[----:B------:R-:W-:Y:S06]  /*41f20*/  BAR.SYNC.DEFER_BLOCKING 0x0 ;  /* 0x0000000000007b1d */ /* 0x000fec0000010000 */
[----:B------:R-:W0:Y:S04]  /*41f30*/  LDS R0, [R29+0x40000] ;  /* 0x040000001d007984 */ /* 0x000e280000000800 */
[----:B0-----:R-:W0:Y:S02]  /*41f40*/  SHFL.BFLY PT, R3, R0, 0x4, 0x1f ;  /* 0x0c801f0000037f89 */ /* 0x001e2400000e0000 */
[----:B0-----:R-:W-:-:S05]  /*41f50*/  FADD R3, R0, R3 ;  /* 0x0000000300037221 */ /* 0x001fca0000000000 */
[----:B------:R-:W0:Y:S02]  /*41f60*/  SHFL.BFLY PT, R0, R3, 0x2, 0x1f ;  /* 0x0c401f0003007f89 */ /* 0x000e2400000e0000 */
[----:B0-----:R-:W-:-:S05]  /*41f70*/  FADD R0, R3, R0 ;  /* 0x0000000003007221 */ /* 0x001fca0000000000 */
[----:B------:R-:W0:Y:S02]  /*41f80*/  SHFL.BFLY PT, R3, R0, 0x1, 0x1f ;  /* 0x0c201f0000037f89 */ /* 0x000e2400000e0000 */
[----:B0-----:R-:W-:-:S05]  /*41f90*/  FADD R3, R0, R3 ;  /* 0x0000000300037221 */ /* 0x001fca0000000000 */
[----:B------:R0:W-:Y:S04]  /*41fa0*/  @!P2 STS [R29+0x40000], R3 ;  /* 0x040000031d00a388 */ /* 0x0001e80000000800 */
[----:B------:R-:W1:Y:S04]  /*41fb0*/  LDS R3, [R2+0x41000] ;  /* 0x0410000002037984 */ /* 0x000e680000000800 */
[----:B------:R-:W2:Y:S04]  /*41fc0*/  LDS R6, [R2+0x40000] ;  /* 0x0400000002067984 */ /* 0x000ea80000000800 */
[----:B------:R-:W3:Y:S04]  /*41fd0*/  LDS R4, [R2+0x40800] ;  /* 0x0408000002047984 */ /* 0x000ee80000000800 */
[----:B0-----:R-:W4:Y:S04]  /*41fe0*/  LDL R29, [R1+0x84c] ;  /* 0x00084c00011d7983 */ /* 0x001f280000100800 */
[----:B------:R-:W4:Y:S04]  /*41ff0*/  LDL.LU R9, [R1+0x378] ;  /* 0x0003780001097983 */ /* 0x000f280000300800 */
[----:B------:R-:W4:Y:S04]  /*42000*/  LDL R8, [R1+0x848] ;  /* 0x0008480001087983 */ /* 0x000f280000100800 */
[----:B------:R-:W4:Y:S04]  /*42010*/  LDL.LU R17, [R1+0x37c] ;  /* 0x00037c0001117983 */ /* 0x000f280000300800 */
[----:B------:R-:W4:Y:S01]  /*42020*/  LDL R14, [R1+0x844] ;  /* 0x00084400010e7983 */ /* 0x000f220000100800 */
[----:B------:R-:W0:Y:S03]  /*42030*/  S2R R26, SR_TID.X ;  /* 0x00000000001a7919 */ /* 0x000e260000002100 */
[----:B------:R-:W4:Y:S04]  /*42040*/  LDL.LU R28, [R1+0x390] ;  /* 0x00039000011c7983 */ /* 0x000f280000300800 */
[----:B------:R-:W4:Y:S04]  /*42050*/  LDL R22, [R1+0x840] ;  /* 0x0008400001167983 */ /* 0x000f280000100800 */
[----:B------:R-:W4:Y:S04]  /*42060*/  LDL.LU R24, [R1+0x668] ;  /* 0x0006680001187983 */ /* 0x000f280000300800 */
[----:B-1----:R-:W1:Y:S04]  /*42070*/  SHFL.BFLY PT, R0, R3, 0x4, 0x1f ;  /* 0x0c801f0003007f89 */ /* 0x002e6800000e0000 */
[----:B--2---:R-:W2:Y:S04]  /*42080*/  SHFL.BFLY PT, R7, R6, 0x4, 0x1f ;  /* 0x0c801f0006077f89 */ /* 0x004ea800000e0000 */
[----:B---3--:R-:W3:Y:S01]  /*42090*/  SHFL.BFLY PT, R5, R4, 0x4, 0x1f ;  /* 0x0c801f0004057f89 */ /* 0x008ee200000e0000 */
[----:B-1----:R-:W-:Y:S01]  /*420a0*/  FADD R3, R3, R0 ;  /* 0x0000000003037221 */ /* 0x002fe20000000000 */
[----:B--2---:R-:W-:Y:S01]  /*420b0*/  FADD R7, R6, R7 ;  /* 0x0000000706077221 */ /* 0x004fe20000000000 */
[----:B---3--:R-:W-:-:S03]  /*420c0*/  FADD R5, R4, R5 ;  /* 0x0000000504057221 */ /* 0x008fc60000000000 */
[----:B------:R-:W1:Y:S04]  /*420d0*/  SHFL.BFLY PT, R0, R3, 0x2, 0x1f ;  /* 0x0c401f0003007f89 */ /* 0x000e6800000e0000 */
[----:B------:R-:W2:Y:S04]  /*420e0*/  SHFL.BFLY PT, R6, R7, 0x2, 0x1f ;  /* 0x0c401f0007067f89 */ /* 0x000ea800000e0000 */
[----:B------:R-:W3:Y:S01]  /*420f0*/  SHFL.BFLY PT, R4, R5, 0x2, 0x1f ;  /* 0x0c401f0005047f89 */ /* 0x000ee200000e0000 */
[----:B-1----:R-:W-:Y:S01]  /*42100*/  FADD R3, R3, R0 ;  /* 0x0000000003037221 */ /* 0x002fe20000000000 */
[----:B--2---:R-:W-:Y:S01]  /*42110*/  FADD R6, R7, R6 ;  /* 0x0000000607067221 */ /* 0x004fe20000000000 */
[----:B---3--:R-:W-:-:S03]  /*42120*/  FADD R4, R5, R4 ;  /* 0x0000000405047221 */ /* 0x008fc60000000000 */
[----:B------:R-:W1:Y:S04]  /*42130*/  SHFL.BFLY PT, R0, R3, 0x1, 0x1f ;  /* 0x0c201f0003007f89 */ /* 0x000e6800000e0000 */
[----:B------:R-:W2:Y:S04]  /*42140*/  SHFL.BFLY PT, R7, R6, 0x1, 0x1f ;  /* 0x0c201f0006077f89 */ /* 0x000ea800000e0000 */
[----:B------:R-:W3:Y:S01]  /*42150*/  SHFL.BFLY PT, R5, R4, 0x1, 0x1f ;  /* 0x0c201f0004057f89 */ /* 0x000ee200000e0000 */
[----:B0-----:R-:W-:Y:S01]  /*42160*/  SHF.L.U32 R25, R26, 0x3, RZ ;  /* 0x000000031a197819 */ /* 0x001fe200000006ff */
[----:B-1----:R-:W-:Y:S01]  /*42170*/  FADD R0, R3, R0 ;  /* 0x0000000003007221 */ /* 0x002fe20000000000 */
[----:B--2---:R-:W-:Y:S01]  /*42180*/  FADD R7, R6, R7 ;  /* 0x0000000706077221 */ /* 0x004fe20000000000 */
[----:B---3--:R-:W-:-:S03]  /*42190*/  FADD R5, R4, R5 ;  /* 0x0000000504057221 */ /* 0x008fc60000000000 */
[----:B------:R5:W-:Y:S04]  /*421a0*/  @!P2 STS [R2+0x41000], R0 ;  /* 0x041000000200a388 */ /* 0x000be80000000800 */
[----:B------:R-:W-:Y:S04]  /*421b0*/  @!P2 STS [R2+0x40000], R7 ;  /* 0x040000070200a388 */ /* 0x000fe80000000800 */
[----:B------:R0:W-:Y:S01]  /*421c0*/  @!P2 STS [R2+0x40800], R5 ;  /* 0x040800050200a388 */ /* 0x0001e20000000800 */
[----:B------:R-:W-:Y:S01]  /*421d0*/  BAR.SYNC.DEFER_BLOCKING 0x0 ;  /* 0x0000000000007b1d */ /* 0x000fe20000010000 */
[----:B-----5:R-:W-:-:S04]  /*421e0*/  FADD R0, -R20, R11 ;  /* 0x0000000b14007221 */ /* 0x020fc80000000100 */
[----:B------:R-:W-:Y:S01]  /*421f0*/  FMUL R0, R0, 1.4426950216293334961 ;  /* 0x3fb8aa3b00007820 */ /* 0x000fe20000400000 */
[----:B0-----:R-:W-:Y:S02]  /*42200*/  FADD R2, -R19, R10 ;  /* 0x0000000a13027221 */ /* 0x001fe40000000100 */
[----:B------:R-:W2:Y:S01]  /*42210*/  LDL R19, [R1+0x838] ;  /* 0x0008380001137983 */ /* 0x000ea20000100800 */
[----:B------:R4:W-:Y:S02]  /*42220*/  MUFU.EX2 R10, R0 ;  /* 0x00000000000a7308 */ /* 0x0009e40000000800 */
[----:B----4-:R-:W-:Y:S02]  /*42230*/  FADD R0, -R29, R18 ;  /* 0x000000121d007221 */ /* 0x010fe40000000100 */
[----:B------:R-:W3:Y:S04]  /*42240*/  LDL.LU R18, [R1+0x698] ;  /* 0x0006980001127983 */ /* 0x000ee80000300800 */
[----:B------:R-:W3:Y:S04]  /*42250*/  LDL R29, [R1+0x834] ;  /* 0x00083400011d7983 */ /* 0x000ee80000100800 */
[----:B------:R0:W-:Y:S04]  /*42260*/  STL [R1+0x1e14], R26 ;  /* 0x001e141a01007387 */ /* 0x0001e80000100800 */
[----:B0-----:R-:W4:Y:S01]  /*42270*/  LDL.LU.64 R26, [R1+0x280] ;  /* 0x00028000011a7983 */ /* 0x001f220000300a00 */
[----:B------:R-:W-:Y:S01]  /*42280*/  FMUL R2, R2, 1.4426950216293334961 ;  /* 0x3fb8aa3b02027820 */ /* 0x000fe20000400000 */
[----:B------:R-:W-:Y:S01]  /*42290*/  FMUL R0, R0, 1.4426950216293334961 ;  /* 0x3fb8aa3b00007820 */ /* 0x000fe20000400000 */
[----:B------:R-:W-:Y:S01]  /*422a0*/  LOP3.LUT R25, R25, 0xe0, RZ, 0xc0, !PT ;  /* 0x000000e019197812 */ /* 0x000fe200078ec0ff */
[----:B------:R-:W5:Y:S01]  /*422b0*/  LDL.LU.64 R20, [R1+0x288] ;  /* 0x0002880001147983 */ /* 0x000f620000300a00 */
[----:B------:R0:W4:Y:S03]  /*422c0*/  MUFU.EX2 R11, R2 ;  /* 0x00000002000b7308 */ /* 0x0001260000000800 */
[----:B------:R-:W-:Y:S04]  /*422d0*/  LDS R16, [R25+UR5+0x40000] ;  /* 0x0400000519107984 */ /* 0x000fe80008000800 */
[----:B------:R-:W-:Y:S04]  /*422e0*/  LDS R15, [R25+UR5+0x40300] ;  /* 0x04030005190f7984 */ /* 0x000fe80008000800 */
[----:B------:R-:W-:Y:S04]  /*422f0*/  LDS R12, [R25+UR5+0x40400] ;  /* 0x04040005190c7984 */ /* 0x000fe80008000800 */
[----:B------:R-:W-:Y:S04]  /*42300*/  LDS R13, [R25+UR5+0x40500] ;  /* 0x04050005190d7984 */ /* 0x000fe80008000800 */
[----:B------:R-:W-:Y:S01]  /*42310*/  LDS R3, [R25+UR5+0x40700] ;  /* 0x0407000519037984 */ /* 0x000fe20008000800 */
[----:B0-----:R-:W-:-:S02]  /*42320*/  FADD R2, -R8, R9 ;  /* 0x0000000908027221 */ /* 0x001fc40000000100 */
[----:B------:R0:W-:Y:S02]  /*42330*/  MUFU.EX2 R8, R0 ;  /* 0x0000000000087308 */ /* 0x0001e40000000800 */
[----:B0-----:R-:W-:Y:S02]  /*42340*/  FADD R0, -R14, R17 ;  /* 0x000000110e007221 */ /* 0x001fe40000000100 */
[----:B------:R-:W4:Y:S04]  /*42350*/  LDS R17, [R25+UR5+0x40100] ;  /* 0x0401000519117984 */ /* 0x000f280008000800 */
[----:B------:R-:W5:Y:S01]  /*42360*/  LDS R14, [R25+UR5+0x40200] ;  /* 0x04020005190e7984 */ /* 0x000f620008000800 */
[----:B------:R-:W-:Y:S01]  /*42370*/  FMUL R6, R0, 1.4426950216293334961 ;  /* 0x3fb8aa3b00067820 */ /* 0x000fe20000400000 */
[----:B------:R-:W-:-:S02]  /*42380*/  FADD R0, -R22, R28 ;  /* 0x0000001c16007221 */ /* 0x000fc40000000100 */
[----:B------:R-:W5:Y:S02]  /*42390*/  LDL.LU.64 R22, [R1+0x298] ;  /* 0x0002980001167983 */ /* 0x000f640000300a00 */
[----:B------:R-:W-:Y:S01]  /*423a0*/  FMUL R7, R0, 1.4426950216293334961 ;  /* 0x3fb8aa3b00077820 */ /* 0x000fe20000400000 */
[----:B--2---:R-:W-:-:S04]  /*423b0*/  FADD R0, -R19, R24 ;  /* 0x0000001813007221 */ /* 0x004fc80000000100 */
[----:B------:R-:W-:Y:S01]  /*423c0*/  FMUL R4, R0, 1.4426950216293334961 ;  /* 0x3fb8aa3b00047820 */ /* 0x000fe20000400000 */
[----:B---3--:R-:W-:Y:S02]  /*423d0*/  FADD R0, -R29, R18 ;  /* 0x000000121d007221 */ /* 0x008fe40000000100 */
[----:B------:R-:W2:Y:S04]  /*423e0*/  LDL.LU R18, [R1+0x69c] ;  /* 0x00069c0001127983 */ /* 0x000ea80000300800 */
[----:B------:R-:W2:Y:S01]  /*423f0*/  LDL R29, [R1+0x830] ;  /* 0x00083000011d7983 */ /* 0x000ea20000100800 */
[----:B----4-:R-:W-:-:S03]  /*42400*/  FFMA2 R16, R26.F32x2.HI_LO, R10.F32x2.HI_LO, R16.F32x2.HI_LO ;  /* 0x0000000a1a107249 */ /* 0x010fc60000000010 */
[----:B------:R-:W3:Y:S04]  /*42410*/  LDL.LU R26, [R1+0x1e14] ;  /* 0x001e1400011a7983 */ /* 0x000ee80000300800 */
[----:B------:R0:W-:Y:S04]  /*42420*/  STL.64 [R1+0x6d0], R16 ;  /* 0x0006d01001007387 */ /* 0x0001e80000100a00 */
[----:B0-----:R-:W4:Y:S01]  /*42430*/  LDL.LU.64 R16, [R1+0x290] ;  /* 0x0002900001107983 */ /* 0x001f220000300a00 */
[----:B------:R-:W-:Y:S01]  /*42440*/  FMUL R2, R2, 1.4426950216293334961 ;  /* 0x3fb8aa3b02027820 */ /* 0x000fe20000400000 */
[----:B------:R-:W-:Y:S08]  /*42450*/  MUFU.EX2 R6, R6 ;  /* 0x0000000600067308 */ /* 0x000ff00000000800 */
[----:B------:R0:W5:Y:S08]  /*42460*/  MUFU.EX2 R9, R2 ;  /* 0x0000000200097308 */ /* 0x0001700000000800 */
[----:B------:R-:W4:Y:S01]  /*42470*/  MUFU.EX2 R7, R7 ;  /* 0x0000000700077308 */ /* 0x000f220000000800 */
[----:B------:R-:W2:Y:S04]  /*42480*/  LDL.LU R24, [R1+0x6a0] ;  /* 0x0006a00001187983 */ /* 0x000ea80000300800 */
[----:B0-----:R-:W0:Y:S01]  /*42490*/  LDS R2, [R25+UR5+0x40600] ;  /* 0x0406000519027984 */ /* 0x001e220008000800 */
[----:B-----5:R-:W-:-:S03]  /*424a0*/  FFMA2 R14, R20.F32x2.HI_LO, R8.F32x2.HI_LO, R14.F32x2.HI_LO ;  /* 0x00000008140e7249 */ /* 0x020fc6000000000e */
[----:B------:R-:W5:Y:S04]  /*424b0*/  LDL R21, [R1+0x82c] ;  /* 0x00082c0001157983 */ /* 0x000f680000100800 */
[----:B------:R-:W-:Y:S01]  /*424c0*/  STL.64 [R1+0x6d8], R14 ;  /* 0x0006d80e01007387 */ /* 0x000fe20000100a00 */
[----:B------:R-:W1:Y:S01]  /*424d0*/  S2R R27, SR_TID.X ;  /* 0x00000000001b7919 */ /* 0x000e620000002100 */
[----:B------:R-:W-:Y:S01]  /*424e0*/  FMUL R0, R0, 1.4426950216293334961 ;  /* 0x3fb8aa3b00007820 */ /* 0x000fe20000400000 */
[----:B------:R-:W-:Y:S08]  /*424f0*/  MUFU.EX2 R4, R4 ;  /* 0x0000000400047308 */ /* 0x000ff00000000800 */
[----:B------:R-:W0:Y:S01]  /*42500*/  MUFU.EX2 R5, R0 ;  /* 0x0000000000057308 */ /* 0x000e220000000800 */
[----:B----4-:R-:W-:-:S05]  /*42510*/  FFMA2 R12, R16.F32x2.HI_LO, R6.F32x2.HI_LO, R12.F32x2.HI_LO ;  /* 0x00000006100c7249 */ /* 0x010fca000000000c */
[----:B------:R3:W-:Y:S04]  /*42520*/  STL.64 [R1+0x6e0], R12 ;  /* 0x0006e00c01007387 */ /* 0x0007e80000100a00 */
[----:B------:R-:W4:Y:S04]  /*42530*/  LDL.LU R20, [R1+0x6a4] ;  /* 0x0006a40001147983 */ /* 0x000f280000300800 */
[----:B------:R-:W4:Y:S01]  /*42540*/  LDL R19, [R1+0x824] ;  /* 0x0008240001137983 */ /* 0x000f220000100800 */
[----:B0-----:R-:W-:Y:S01]  /*42550*/  FFMA2 R2, R22.F32x2.HI_LO, R4.F32x2.HI_LO, R2.F32x2.HI_LO ;  /* 0x0000000416027249 */ /* 0x001fe20000000002 */
[----:B-1----:R-:W-:-:S04]  /*42560*/  LOP3.LUT R27, R27, 0x1ff, RZ, 0xc0, !PT ;  /* 0x000001ff1b1b7812 */ /* 0x002fc800078ec0ff */
[----:B------:R0:W-:Y:S01]  /*42570*/  STL.64 [R1+0x6e8], R2 ;  /* 0x0006e80201007387 */ /* 0x0001e20000100a00 */
[C---:B---3--:R-:W-:Y:S02]  /*42580*/  SHF.L.U32 R13, R26.reuse, 0x5, RZ ;  /* 0x000000051a0d7819 */ /* 0x048fe400000006ff */
[C---:B------:R-:W-:Y:S02]  /*42590*/  LOP3.LUT R12, R26.reuse, 0x7, RZ, 0xc0, !PT ;  /* 0x000000071a0c7812 */ /* 0x040fe400078ec0ff */
[----:B------:R-:W-:Y:S01]  /*425a0*/  LOP3.LUT R13, R13, 0x3c00, RZ, 0xc0, !PT ;  /* 0x00003c000d0d7812 */ /* 0x000fe200078ec0ff */
[----:B------:R-:W-:Y:S01]  /*425b0*/  IMAD.SHL.U32 R0, R27, 0x2, RZ ;  /* 0x000000021b007824 */ /* 0x000fe200078e00ff */
[----:B0-----:R-:W-:-:S03]  /*425c0*/  LOP3.LUT R2, R26, 0x1c0, RZ, 0xc0, !PT ;  /* 0x000001c01a027812 */ /* 0x001fc600078ec0ff */
[----:B------:R-:W-:Y:S02]  /*425d0*/  IMAD R13, R12, 0x80, R13 ;  /* 0x000000800c0d7824 */ /* 0x000fe400078e020d */
[----:B------:R-:W-:Y:S01]  /*425e0*/  IMAD.SHL.U32 R3, R26, 0x80, RZ ;  /* 0x000000801a037824 */ /* 0x000fe200078e00ff */
[----:B------:R-:W-:Y:S02]  /*425f0*/  SHF.L.U32 R12, R12, 0x4, RZ ;  /* 0x000000040c0c7819 */ /* 0x000fe400000006ff */
[----:B------:R-:W-:-:S04]  /*42600*/  SHF.R.U32.HI R2, RZ, 0x2, R2 ;  /* 0x00000002ff027819 */ /* 0x000fc80000011602 */
[----:B------:R-:W-:Y:S02]  /*42610*/  LOP3.LUT R0, R0, R2, RZ, 0x3c, !PT ;  /* 0x0000000200007212 */ /* 0x000fe400078e3cff */
[----:B------:R-:W-:-:S04]  /*42620*/  LOP3.LUT R2, R12, 0x780, R3, 0xf8, !PT ;  /* 0x000007800c027812 */ /* 0x000fc800078ef803 */
[----:B------:R-:W-:Y:S01]  /*42630*/  LOP3.LUT R28, R2, 0x10, R26, 0x78, !PT ;  /* 0x00000010021c7812 */ /* 0x000fe200078e781a */
[----:B--2---:R-:W-:Y:S01]  /*42640*/  FADD R2, -R29, R18 ;  /* 0x000000121d027221 */ /* 0x004fe20000000100 */
[----:B------:R-:W-:Y:S02]  /*42650*/  SHF.L.U32 R14, R26, 0x1, RZ ;  /* 0x000000011a0e7819 */ /* 0x000fe400000006ff */
[----:B------:R-:W-:Y:S01]  /*42660*/  LOP3.LUT R3, R12, 0xf80, R3, 0xf8, !PT ;  /* 0x00000f800c037812 */ /* 0x000fe200078ef803 */
[----:B------:R-:W-:Y:S01]  /*42670*/  FMUL R2, R2, 1.4426950216293334961 ;  /* 0x3fb8aa3b02027820 */ /* 0x000fe20000400000 */
[----:B------:R-:W-:Y:S02]  /*42680*/  LOP3.LUT R12, R12, 0x30, R14, 0x78, !PT ;  /* 0x000000300c0c7812 */ /* 0x000fe400078e780e */
[----:B------:R-:W-:Y:S01]  /*42690*/  LOP3.LUT R14, R26, 0xe0, RZ, 0xc0, !PT ;  /* 0x000000e01a0e7812 */ /* 0x000fe200078ec0ff */
[----:B------:R-:W-:Y:S02]  /*426a0*/  STL [R1+0x1dfc], R5 ;  /* 0x001dfc0501007387 */ /* 0x000fe40000100800 */
[----:B------:R-:W0:Y:S01]  /*426b0*/  MUFU.EX2 R2, R2 ;  /* 0x0000000200027308 */ /* 0x000e220000000800 */
[----:B------:R-:W-:Y:S01]  /*426c0*/  SHF.R.U32.HI R14, RZ, 0x1, R14 ;  /* 0x00000001ff0e7819 */ /* 0x000fe2000001160e */
[----:B------:R-:W-:Y:S04]  /*426d0*/  STL [R1+0x1dac], R0 ;  /* 0x001dac0001007387 */ /* 0x000fe80000100800 */
[----:B------:R1:W-:Y:S04]  /*426e0*/  STL [R1+0x1d00], R28 ;  /* 0x001d001c01007387 */ /* 0x0003e80000100800 */
[----:B------:R-:W2:Y:S04]  /*426f0*/  LDL.LU R18, [R1+0x6a8] ;  /* 0x0006a80001127983 */ /* 0x000ea80000300800 */
[----:B------:R-:W2:Y:S01]  /*42700*/  LDL R29, [R1+0x820] ;  /* 0x00082000011d7983 */ /* 0x000ea20000100800 */
[----:B-1----:R-:W-:Y:S01]  /*42710*/  LOP3.LUT R28, R3, R14, RZ, 0x3c, !PT ;  /* 0x0000000e031c7212 */ /* 0x002fe200078e3cff */
[----:B-----5:R-:W-:Y:S01]  /*42720*/  FADD R3, -R21, R24 ;  /* 0x0000001815037221 */ /* 0x020fe20000000100 */
[----:B------:R-:W-:-:S03]  /*42730*/  IMAD.IADD R0, R13, 0x1, R12 ;  /* 0x000000010d007824 */ /* 0x000fc600078e020c */
[----:B------:R-:W-:Y:S01]  /*42740*/  FMUL R3, R3, 1.4426950216293334961 ;  /* 0x3fb8aa3b03037820 */ /* 0x000fe20000400000 */
[----:B------:R1:W-:Y:S04]  /*42750*/  STL [R1+0x1d3c], R28 ;  /* 0x001d3c1c01007387 */ /* 0x0003e80000100800 */
[----:B------:R-:W3:Y:S04]  /*42760*/  LDL.LU R24, [R1+0x6ac] ;  /* 0x0006ac0001187983 */ /* 0x000ee80000300800 */
[----:B------:R-:W3:Y:S04]  /*42770*/  LDL R21, [R1+0x81c] ;  /* 0x00081c0001157983 */ /* 0x000ee80000100800 */
[----:B0-----:R0:W-:Y:S04]  /*42780*/  STL [R1+0x1e00], R2 ;  /* 0x001e000201007387 */ /* 0x0011e80000100800 */
[----:B------:R5:W-:Y:S01]  /*42790*/  STL [R1+0x668], R0 ;  /* 0x0006680001007387 */ /* 0x000be20000100800 */
[----:B------:R-:W0:Y:S03]  /*427a0*/  MUFU.EX2 R3, R3 ;  /* 0x0000000300037308 */ /* 0x000e260000000800 */
[----:B-1----:R-:W2:Y:S04]  /*427b0*/  LDL.LU R28, [R1+0x474] ;  /* 0x00047400011c7983 */ /* 0x002ea80000300800 */
[----:B------:R-:W2:Y:S04]  /*427c0*/  LDL.LU R27, [R1+0x460] ;  /* 0x00046000011b7983 */ /* 0x000ea80000300800 */
[----:B------:R-:W3:Y:S04]  /*427d0*/  LDL.LU R26, [R1+0x464] ;  /* 0x00046400011a7983 */ /* 0x000ee80000300800 */
[----:B------:R-:W3:Y:S04]  /*427e0*/  LDL.LU R23, [R1+0x440] ;  /* 0x0004400001177983 */ /* 0x000ee80000300800 */
[----:B------:R-:W3:Y:S01]  /*427f0*/  LDL.LU R22, [R1+0x444] ;  /* 0x0004440001167983 */ /* 0x000ee20000300800 */
[----:B----4-:R-:W-:-:S03]  /*42800*/  FADD R12, -R19, R20 ;  /* 0x00000014130c7221 */ /* 0x010fc60000000100 */
[----:B------:R-:W4:Y:S04]  /*42810*/  LDL.LU R20, [R1+0x430] ;  /* 0x0004300001147983 */ /* 0x000f280000300800 */
[----:B------:R-:W4:Y:S04]  /*42820*/  LDL.LU R19, [R1+0x434] ;  /* 0x0004340001137983 */ /* 0x000f280000300800 */
[----:B------:R-:W4:Y:S04]  /*42830*/  LDL.LU R17, [R1+0x478] ;  /* 0x0004780001117983 */ /* 0x000f280000300800 */
[----:B------:R-:W4:Y:S04]  /*42840*/  LDL.LU R16, [R1+0x47c] ;  /* 0x00047c0001107983 */ /* 0x000f280000300800 */
[----:B------:R-:W4:Y:S04]  /*42850*/  LDL.LU R15, [R1+0x468] ;  /* 0x00046800010f7983 */ /* 0x000f280000300800 */
[----:B------:R-:W4:Y:S04]  /*42860*/  LDL.LU R14, [R1+0x46c] ;  /* 0x00046c00010e7983 */ /* 0x000f280000300800 */
[----:B------:R-:W4:Y:S04]  /*42870*/  LDL.LU R13, [R1+0x448] ;  /* 0x00044800010d7983 */ /* 0x000f280000300800 */
[----:B------:R-:W4:Y:S04]  /*42880*/  LDL.LU R5, [R1+0x44c] ;  /* 0x00044c0001057983 */ /* 0x000f280000300800 */
[----:B0-----:R-:W4:Y:S04]  /*42890*/  LDL.LU R2, [R1+0x438] ;  /* 0x0004380001027983 */ /* 0x001f280000300800 */
[----:B-----5:R-:W5:Y:S04]  /*428a0*/  LDL.LU R0, [R1+0x43c] ;  /* 0x00043c0001007983 */ /* 0x020f680000300800 */
[----:B------:R0:W-:Y:S04]  /*428b0*/  STL [R1+0x1e04], R3 ;  /* 0x001e040301007387 */ /* 0x0001e80000100800 */
[----:B0-----:R-:W5:Y:S01]  /*428c0*/  LDL.LU R3, [R1+0x470] ;  /* 0x0004700001037983 */ /* 0x001f620000300800 */
[----:B------:R-:W-:-:S06]  /*428d0*/  FMUL R12, R12, 1.4426950216293334961 ;  /* 0x3fb8aa3b0c0c7820 */ /* 0x000fcc0000400000 */
[----:B------:R-:W0:Y:S01]  /*428e0*/  MUFU.EX2 R12, R12 ;  /* 0x0000000c000c7308 */ /* 0x000e220000000800 */
[C---:B--2---:R-:W-:Y:S01]  /*428f0*/  FMUL R27, R10.reuse, R27 ;  /* 0x0000001b0a1b7220 */ /* 0x044fe20000400000 */
[C---:B---3--:R-:W-:Y:S01]  /*42900*/  FMUL R26, R10.reuse, R26 ;  /* 0x0000001a0a1a7220 */ /* 0x048fe20000400000 */
[C---:B------:R-:W-:Y:S01]  /*42910*/  FMUL R22, R10.reuse, R22 ;  /* 0x000000160a167220 */ /* 0x040fe20000400000 */
[C---:B----4-:R-:W-:Y:S01]  /*42920*/  FMUL R20, R10.reuse, R20 ;  /* 0x000000140a147220 */ /* 0x050fe20000400000 */
[----:B-----5:R-:W-:-:S05]  /*42930*/  FMUL R3, R10, R3 ;  /* 0x000000030a037220 */ /* 0x020fca0000400000 */
[----:B------:R1:W-:Y:S02]  /*42940*/  STL [R1+0x1a0], R3 ;  /* 0x0001a00301007387 */ /* 0x0003e40000100800 */
[----:B-1----:R-:W-:-:S05]  /*42950*/  FMUL R3, R10, R28 ;  /* 0x0000001c0a037220 */ /* 0x002fca0000400000 */
[----:B------:R1:W-:Y:S04]  /*42960*/  STL [R1+0x1a4], R3 ;  /* 0x0001a40301007387 */ /* 0x0003e80000100800 */
[----:B------:R-:W-:Y:S04]  /*42970*/  STL [R1+0x190], R27 ;  /* 0x0001901b01007387 */ /* 0x000fe80000100800 */
[----:B------:R-:W-:Y:S01]  /*42980*/  STL [R1+0x194], R26 ;  /* 0x0001941a01007387 */ /* 0x000fe20000100800 */
[----:B-1----:R-:W-:-:S05]  /*42990*/  FMUL R3, R10, R23 ;  /* 0x000000170a037220 */ /* 0x002fca0000400000 */
[----:B------:R1:W-:Y:S04]  /*429a0*/  STL [R1+0x180], R3 ;  /* 0x0001800301007387 */ /* 0x0003e80000100800 */
[----:B------:R-:W-:Y:S04]  /*429b0*/  STL [R1+0x184], R22 ;  /* 0x0001841601007387 */ /* 0x000fe80000100800 */
[----:B------:R-:W-:Y:S01]  /*429c0*/  STL [R1+0x160], R20 ;  /* 0x0001601401007387 */ /* 0x000fe20000100800 */
[----:B-1----:R-:W-:Y:S01]  /*429d0*/  FMUL R3, R10, R19 ;  /* 0x000000130a037220 */ /* 0x002fe20000400000 */
[----:B------:R-:W-:Y:S01]  /*429e0*/  FADD R10, -R29, R18 ;  /* 0x000000121d0a7221 */ /* 0x000fe20000000100 */
[----:B------:R-:W-:-:S03]  /*429f0*/  FMUL R17, R11, R17 ;  /* 0x000000110b117220 */ /* 0x000fc60000400000 */
[----:B------:R1:W-:Y:S04]  /*42a00*/  STL [R1+0x164], R3 ;  /* 0x0001640301007387 */ /* 0x0003e80000100800 */
[----:B------:R-:W2:Y:S04]  /*42a10*/  LDL.LU R19, [R1+0x6b0] ;  /* 0x0006b00001137983 */ /* 0x000ea80000300800 */
[----:B------:R-:W2:Y:S04]  /*42a20*/  LDL R29, [R1+0x818] ;  /* 0x00081800011d7983 */ /* 0x000ea80000100800 */
[----:B0-----:R0:W-:Y:S04]  /*42a30*/  STL [R1+0x1e08], R12 ;  /* 0x001e080c01007387 */ /* 0x0011e80000100800 */
[----:B------:R-:W-:Y:S01]  /*42a40*/  STL [R1+0x1a8], R17 ;  /* 0x0001a81101007387 */ /* 0x000fe20000100800 */
[C---:B------:R-:W-:Y:S01]  /*42a50*/  FMUL R14, R11.reuse, R14 ;  /* 0x0000000e0b0e7220 */ /* 0x040fe20000400000 */
[C---:B-1----:R-:W-:Y:S01]  /*42a60*/  FMUL R3, R11.reuse, R15 ;  /* 0x0000000f0b037220 */ /* 0x042fe20000400000 */
[C---:B0-----:R-:W-:Y:S01]  /*42a70*/  FMUL R12, R11.reuse, R16 ;  /* 0x000000100b0c7220 */ /* 0x041fe20000400000 */
[----:B------:R-:W-:-:S04]  /*42a80*/  FMUL R2, R11, R2 ;  /* 0x000000020b027220 */ /* 0x000fc80000400000 */
[----:B------:R0:W-:Y:S04]  /*42a90*/  STL [R1+0x1ac], R12 ;  /* 0x0001ac0c01007387 */ /* 0x0001e80000100800 */
[----:B------:R1:W-:Y:S04]  /*42aa0*/  STL [R1+0x198], R3 ;  /* 0x0001980301007387 */ /* 0x0003e80000100800 */
[----:B------:R3:W-:Y:S01]  /*42ab0*/  STL [R1+0x19c], R14 ;  /* 0x00019c0e01007387 */ /* 0x0007e20000100800 */
[C---:B------:R-:W-:Y:S01]  /*42ac0*/  FMUL R0, R11.reuse, R0 ;  /* 0x000000000b007220 */ /* 0x040fe20000400000 */
[C---:B0-----:R-:W-:Y:S01]  /*42ad0*/  FMUL R12, R11.reuse, R13 ;  /* 0x0000000d0b0c7220 */ /* 0x041fe20000400000 */
[----:B-1----:R-:W-:-:S04]  /*42ae0*/  FMUL R3, R11, R5 ;  /* 0x000000050b037220 */ /* 0x002fc80000400000 */
[----:B------:R0:W-:Y:S04]  /*42af0*/  STL [R1+0x188], R12 ;  /* 0x0001880c01007387 */ /* 0x0001e80000100800 */
[----:B------:R1:W-:Y:S04]  /*42b00*/  STL [R1+0x18c], R3 ;  /* 0x00018c0301007387 */ /* 0x0003e80000100800 */
[----:B------:R-:W4:Y:S04]  /*42b10*/  LDL.LU R20, [R1+0x6b4] ;  /* 0x0006b40001147983 */ /* 0x000f280000300800 */
[----:B------:R5:W-:Y:S04]  /*42b20*/  STL [R1+0x168], R2 ;  /* 0x0001680201007387 */ /* 0x000be80000100800 */
[----:B------:R-:W4:Y:S04]  /*42b30*/  LDL R18, [R1+0x7f0] ;  /* 0x0007f00001127983 */ /* 0x000f280000100800 */
[----:B------:R0:W-:Y:S04]  /*42b40*/  STL [R1+0x16c], R0 ;  /* 0x00016c0001007387 */ /* 0x0001e80000100800 */
[----:B------:R-:W2:Y:S04]  /*42b50*/  LDL.LU R28, [R1+0x420] ;  /* 0x00042000011c7983 */ /* 0x000ea80000300800 */
[----:B------:R-:W4:Y:S01]  /*42b60*/  LDL.LU R27, [R1+0x424] ;  /* 0x00042400011b7983 */ /* 0x000f220000300800 */
[----:B------:R-:W-:Y:S01]  /*42b70*/  FMUL R11, R10, 1.4426950216293334961 ;  /* 0x3fb8aa3b0a0b7820 */ /* 0x000fe20000400000 */
[----:B------:R-:W-:-:S02]  /*42b80*/  FADD R10, -R21, R24 ;  /* 0x00000018150a7221 */ /* 0x000fc40000000100 */
        /* <DEDUP_REMOVED lines=8> */
[----:B---3--:R-:W3:Y:S04]  /*42c10*/  LDL.LU R14, [R1+0x418] ;  /* 0x00041800010e7983 */ /* 0x008ee80000300800 */
[----:B0-----:R-:W3:Y:S04]  /*42c20*/  LDL.LU R12, [R1+0x41c] ;  /* 0x00041c00010c7983 */ /* 0x001ee80000300800 */
[----:B------:R-:W3:Y:S04]  /*42c30*/  LDL.LU R5, [R1+0x408] ;  /* 0x0004080001057983 */ /* 0x000ee80000300800 */
[----:B-1----:R-:W3:Y:S04]  /*42c40*/  LDL.LU R3, [R1+0x40c] ;  /* 0x00040c0001037983 */ /* 0x002ee80000300800 */
[----:B-----5:R-:W5:Y:S04]  /*42c50*/  LDL.LU R2, [R1+0x3c8] ;  /* 0x0003c80001027983 */ /* 0x020f680000300800 */
[----:B------:R-:W3:Y:S01]  /*42c60*/  LDL.LU R0, [R1+0x3cc] ;  /* 0x0003cc0001007983 */ /* 0x000ee20000300800 */
[----:B------:R-:W0:Y:S03]  /*42c70*/  MUFU.EX2 R13, R11 ;  /* 0x0000000b000d7308 */ /* 0x000e260000000800 */
[----:B0-----:R2:W-:Y:S02]  /*42c80*/  STL [R1+0x1e0c], R13 ;  /* 0x001e0c0d01007387 */ /* 0x0015e40000100800 */
[C---:B--2---:R-:W-:Y:S01]  /*42c90*/  FMUL R13, R8.reuse, R28 ;  /* 0x0000001c080d7220 */ /* 0x044fe20000400000 */
[C---:B----4-:R-:W-:Y:S01]  /*42ca0*/  FMUL R11, R8.reuse, R27 ;  /* 0x0000001b080b7220 */ /* 0x050fe20000400000 */
[----:B------:R-:W-:-:S03]  /*42cb0*/  FMUL R26, R8, R26 ;  /* 0x0000001a081a7220 */ /* 0x000fc60000400000 */
[----:B------:R0:W-:Y:S04]  /*42cc0*/  STL [R1+0x150], R13 ;  /* 0x0001500d01007387 */ /* 0x0001e80000100800 */
[----:B------:R1:W-:Y:S04]  /*42cd0*/  STL [R1+0x154], R11 ;  /* 0x0001540b01007387 */ /* 0x0003e80000100800 */
[----:B------:R-:W-:Y:S01]  /*42ce0*/  STL [R1+0x140], R26 ;  /* 0x0001401a01007387 */ /* 0x000fe20000100800 */
[C---:B0-----:R-:W-:Y:S01]  /*42cf0*/  FMUL R13, R8.reuse, R24 ;  /* 0x00000018080d7220 */ /* 0x041fe20000400000 */
[C---:B-1----:R-:W-:Y:S01]  /*42d00*/  FMUL R11, R8.reuse, R23 ;  /* 0x00000017080b7220 */ /* 0x042fe20000400000 */
[----:B------:R-:W-:-:S03]  /*42d10*/  FMUL R22, R8, R22 ;  /* 0x0000001608167220 */ /* 0x000fc60000400000 */
[----:B------:R0:W-:Y:S04]  /*42d20*/  STL [R1+0x144], R13 ;  /* 0x0001440d01007387 */ /* 0x0001e80000100800 */
[----:B------:R1:W-:Y:S01]  /*42d30*/  STL [R1+0x130], R11 ;  /* 0x0001300b01007387 */ /* 0x0003e20000100800 */
[C---:B0-----:R-:W-:Y:S01]  /*42d40*/  FMUL R13, R8.reuse, R21 ;  /* 0x00000015080d7220 */ /* 0x041fe20000400000 */
[----:B-1----:R-:W-:Y:S01]  /*42d50*/  FMUL R11, R8, R17 ;  /* 0x00000011080b7220 */ /* 0x002fe20000400000 */
[----:B------:R-:W-:-:S06]  /*42d60*/  FMUL R8, R10, 1.4426950216293334961 ;  /* 0x3fb8aa3b0a087820 */ /* 0x000fcc0000400000 */
[----:B------:R-:W0:Y:S01]  /*42d70*/  MUFU.EX2 R8, R8 ;  /* 0x0000000800087308 */ /* 0x000e220000000800 */
[----:B------:R-:W-:Y:S04]  /*42d80*/  STL [R1+0x134], R22 ;  /* 0x0001341601007387 */ /* 0x000fe80000100800 */
[----:B------:R1:W-:Y:S01]  /*42d90*/  STL [R1+0x120], R13 ;  /* 0x0001200d01007387 */ /* 0x0003e20000100800 */
[----:B------:R-:W-:-:S03]  /*42da0*/  FADD R10, -R29, R19 ;  /* 0x000000131d0a7221 */ /* 0x000fc60000000100 */
[----:B------:R2:W-:Y:S04]  /*42db0*/  STL [R1+0x124], R11 ;  /* 0x0001240b01007387 */ /* 0x0005e80000100800 */
[----:B------:R-:W4:Y:S04]  /*42dc0*/  LDL.LU R19, [R1+0x6b8] ;  /* 0x0006b80001137983 */ /* 0x000f280000300800 */
[----:B------:R-:W4:Y:S01]  /*42dd0*/  LDL R29, [R1+0x7e8] ;  /* 0x0007e800011d7983 */ /* 0x000f220000100800 */
[C---:B---3--:R-:W-:Y:S01]  /*42de0*/  FMUL R5, R9.reuse, R5 ;  /* 0x0000000509057220 */ /* 0x048fe20000400000 */
[C---:B------:R-:W-:Y:S01]  /*42df0*/  FMUL R3, R9.reuse, R3 ;  /* 0x0000000309037220 */ /* 0x040fe20000400000 */
[C---:B-1----:R-:W-:Y:S01]  /*42e00*/  FMUL R13, R9.reuse, R15 ;  /* 0x0000000f090d7220 */ /* 0x042fe20000400000 */
[----:B0-----:R0:W-:Y:S01]  /*42e10*/  STL [R1+0x1e10], R8 ;  /* 0x001e100801007387 */ /* 0x0011e20000100800 */
[C---:B--2---:R-:W-:Y:S01]  /*42e20*/  FMUL R11, R9.reuse, R14 ;  /* 0x0000000e090b7220 */ /* 0x044fe20000400000 */
[----:B0-----:R-:W-:-:S05]  /*42e30*/  FMUL R8, R9, R16 ;  /* 0x0000001009087220 */ /* 0x001fca0000400000 */
[----:B------:R0:W-:Y:S04]  /*42e40*/  STL [R1+0x158], R8 ;  /* 0x0001580801007387 */ /* 0x0001e80000100800 */
[----:B------:R-:W-:Y:S04]  /*42e50*/  STL [R1+0x15c], R13 ;  /* 0x00015c0d01007387 */ /* 0x000fe80000100800 */
[----:B------:R-:W-:Y:S01]  /*42e60*/  STL [R1+0x148], R11 ;  /* 0x0001480b01007387 */ /* 0x000fe20000100800 */
[C---:B-----5:R-:W-:Y:S01]  /*42e70*/  FMUL R2, R9.reuse, R2 ;  /* 0x0000000209027220 */ /* 0x060fe20000400000 */
[C---:B------:R-:W-:Y:S01]  /*42e80*/  FMUL R0, R9.reuse, R0 ;  /* 0x0000000009007220 */ /* 0x040fe20000400000 */
[----:B0-----:R-:W-:-:S05]  /*42e90*/  FMUL R8, R9, R12 ;  /* 0x0000000c09087220 */ /* 0x001fca0000400000 */
[----:B------:R-:W-:Y:S04]  /*42ea0*/  STL [R1+0x14c], R8 ;  /* 0x00014c0801007387 */ /* 0x000fe80000100800 */
[----:B------:R0:W-:Y:S04]  /*42eb0*/  STL [R1+0x138], R5 ;  /* 0x0001380501007387 */ /* 0x0001e80000100800 */
[----:B------:R-:W-:Y:S04]  /*42ec0*/  STL [R1+0x13c], R3 ;  /* 0x00013c0301007387 */ /* 0x000fe80000100800 */
[----:B------:R-:W2:Y:S04]  /*42ed0*/  LDL.LU R21, [R1+0x3b0] ;  /* 0x0003b00001157983 */ /* 0x000ea80000300800 */
[----:B------:R1:W-:Y:S04]  /*42ee0*/  STL [R1+0x128], R2 ;  /* 0x0001280201007387 */ /* 0x0003e80000100800 */
[----:B------:R-:W3:Y:S04]  /*42ef0*/  LDL.LU R17, [R1+0x3b4] ;  /* 0x0003b40001117983 */ /* 0x000ee80000300800 */
[----:B------:R5:W-:Y:S04]  /*42f00*/  STL [R1+0x12c], R0 ;  /* 0x00012c0001007387 */ /* 0x000be80000100800 */
[----:B------:R-:W4:Y:S04]  /*42f10*/  LDL.LU R16, [R1+0x3a0] ;  /* 0x0003a00001107983 */ /* 0x000f280000300800 */
[----:B------:R-:W4:Y:S04]  /*42f20*/  LDL.LU R15, [R1+0x3a4] ;  /* 0x0003a400010f7983 */ /* 0x000f280000300800 */
[----:B------:R-:W4:Y:S04]  /*42f30*/  LDL.LU R14, [R1+0x450] ;  /* 0x00045000010e7983 */ /* 0x000f280000300800 */
[----:B0-----:R-:W4:Y:S04]  /*42f40*/  LDL.LU R5, [R1+0x454] ;  /* 0x0004540001057983 */ /* 0x001f280000300800 */
[----:B-1----:R-:W4:Y:S04]  /*42f50*/  LDL.LU R2, [R1+0x330] ;  /* 0x0003300001027983 */ /* 0x002f280000300800 */
[----:B-----5:R-:W5:Y:S01]  /*42f60*/  LDL.LU R0, [R1+0x334] ;  /* 0x0003340001007983 */ /* 0x020f620000300800 */
[----:B------:R-:W-:-:S03]  /*42f70*/  FMUL R9, R10, 1.4426950216293334961 ;  /* 0x3fb8aa3b0a097820 */ /* 0x000fc60000400000 */
[----:B------:R-:W5:Y:S04]  /*42f80*/  LDL.LU R11, [R1+0x3b8] ;  /* 0x0003b800010b7983 */ /* 0x000f680000300800 */
[----:B------:R-:W5:Y:S04]  /*42f90*/  LDL.LU R13, [R1+0x3bc] ;  /* 0x0003bc00010d7983 */ /* 0x000f680000300800 */
[----:B------:R-:W5:Y:S04]  /*42fa0*/  LDL.LU R12, [R1+0x3a8] ;  /* 0x0003a800010c7983 */ /* 0x000f680000300800 */
[----:B------:R-:W5:Y:S01]  /*42fb0*/  LDL.LU R8, [R1+0x3ac] ;  /* 0x0003ac0001087983 */ /* 0x000f620000300800 */
[----:B------:R-:W-:Y:S01]  /*42fc0*/  FADD R10, -R18, R20 ;  /* 0x00000014120a7221 */ /* 0x000fe20000000100 */
[----:B------:R-:W0:Y:S02]  /*42fd0*/  MUFU.EX2 R9, R9 ;  /* 0x0000000900097308 */ /* 0x000e240000000800 */
[----:B------:R-:W5:Y:S04]  /*42fe0*/  LDL.LU R3, [R1+0x45c] ;  /* 0x00045c0001037983 */ /* 0x000f680000300800 */
[----:B------:R-:W5:Y:S04]  /*42ff0*/  LDL.LU R20, [R1+0x6bc] ;  /* 0x0006bc0001147983 */ /* 0x000f680000300800 */
[----:B------:R-:W5:Y:S04]  /*43000*/  LDL R18, [R1+0x7e0] ;  /* 0x0007e00001127983 */ /* 0x000f680000100800 */
[----:B0-----:R4:W-:Y:S01]  /*43010*/  STL [R1+0x1df0], R9 ;  /* 0x001df00901007387 */ /* 0x0019e20000100800 */
[C---:B--2---:R-:W-:Y:S01]  /*43020*/  FMUL R21, R6.reuse, R21 ;  /* 0x0000001506157220 */ /* 0x044fe20000400000 */
[C---:B---3--:R-:W-:Y:S01]  /*43030*/  FMUL R17, R6.reuse, R17 ;  /* 0x0000001106117220 */ /* 0x048fe20000400000 */
[----:B----4-:R-:W-:-:S03]  /*43040*/  FMUL R9, R6, R16 ;  /* 0x0000001006097220 */ /* 0x010fc60000400000 */
[----:B------:R-:W-:Y:S01]  /*43050*/  STL [R1+0x110], R21 ;  /* 0x0001101501007387 */ /* 0x000fe20000100800 */
[----:B------:R-:W-:-:S03]  /*43060*/  FMUL R15, R6, R15 ;  /* 0x0000000f060f7220 */ /* 0x000fc60000400000 */
[----:B------:R-:W-:Y:S01]  /*43070*/  STL [R1+0x114], R17 ;  /* 0x0001141101007387 */ /* 0x000fe20000100800 */
[----:B------:R-:W-:-:S03]  /*43080*/  FMUL R14, R6, R14 ;  /* 0x0000000e060e7220 */ /* 0x000fc60000400000 */
[----:B------:R0:W-:Y:S04]  /*43090*/  STL [R1+0x100], R9 ;  /* 0x0001000901007387 */ /* 0x0001e80000100800 */
[----:B------:R-:W-:Y:S01]  /*430a0*/  STL [R1+0x104], R15 ;  /* 0x0001040f01007387 */ /* 0x000fe20000100800 */
[C---:B------:R-:W-:Y:S01]  /*430b0*/  FMUL R2, R6.reuse, R2 ;  /* 0x0000000206027220 */ /* 0x040fe20000400000 */
[C---:B-----5:R-:W-:Y:S01]  /*430c0*/  FMUL R0, R6.reuse, R0 ;  /* 0x0000000006007220 */ /* 0x060fe20000400000 */
[----:B0-----:R-:W-:Y:S02]  /*430d0*/  FMUL R9, R6, R5 ;  /* 0x0000000506097220 */ /* 0x001fe40000400000 */
[----:B------:R-:W2:Y:S04]  /*430e0*/  LDL.LU R5, [R1+0x458] ;  /* 0x0004580001057983 */ /* 0x000ea80000300800 */
[----:B------:R-:W-:Y:S04]  /*430f0*/  STL [R1+0x90], R14 ;  /* 0x0000900e01007387 */ /* 0x000fe80000100800 */
[----:B------:R-:W-:Y:S04]  /*43100*/  STL [R1+0x94], R9 ;  /* 0x0000940901007387 */ /* 0x000fe80000100800 */
[----:B------:R0:W-:Y:S04]  /*43110*/  STL [R1+0x80], R2 ;  /* 0x0000800201007387 */ /* 0x0001e80000100800 */
[----:B------:R1:W-:Y:S04]  /*43120*/  STL [R1+0x84], R0 ;  /* 0x0000840001007387 */ /* 0x0003e80000100800 */
[----:B0-----:R-:W3:Y:S04]  /*43130*/  LDL.LU R2, [R1+0x338] ;  /* 0x0003380001027983 */ /* 0x001ee80000300800 */
[----:B-1----:R-:W4:Y:S01]  /*43140*/  LDL.LU R0, [R1+0x33c] ;  /* 0x00033c0001007983 */ /* 0x002f220000300800 */
[----:B------:R-:W-:Y:S01]  /*43150*/  FMUL R6, R10, 1.4426950216293334961 ;  /* 0x3fb8aa3b0a067820 */ /* 0x000fe20000400000 */
[C---:B------:R-:W-:Y:S01]  /*43160*/  FMUL R13, R7.reuse, R13 ;  /* 0x0000000d070d7220 */ /* 0x040fe20000400000 */
[C---:B------:R-:W-:Y:S01]  /*43170*/  FMUL R9, R7.reuse, R12 ;  /* 0x0000000c07097220 */ /* 0x040fe20000400000 */
[----:B------:R-:W-:Y:S01]  /*43180*/  FMUL R3, R7, R3 ;  /* 0x0000000307037220 */ /* 0x000fe20000400000 */
[----:B------:R-:W-:Y:S01]  /*43190*/  FADD R14, -R29, R19 ;  /* 0x000000131d0e7221 */ /* 0x000fe20000000100 */
[----:B------:R-:W-:Y:S01]  /*431a0*/  LDS R10, [R25+UR5+0x40800] ;  /* 0x04080005190a7984 */ /* 0x000fe20008000800 */
[----:B------:R-:W0:Y:S03]  /*431b0*/  MUFU.EX2 R6, R6 ;  /* 0x0000000600067308 */ /* 0x000e260000000800 */
[----:B0-----:R0:W-:Y:S02]  /*431c0*/  STL [R1+0x1df4], R6 ;  /* 0x001df40601007387 */ /* 0x0011e40000100800 */
[----:B0-----:R-:W-:-:S02]  /*431d0*/  FMUL R6, R7, R11 ;  /* 0x0000000b07067220 */ /* 0x001fc40000400000 */
[----:B------:R-:W0:Y:S04]  /*431e0*/  LDS R11, [R25+UR5+0x40900] ;  /* 0x04090005190b7984 */ /* 0x000e280008000800 */
[----:B------:R1:W-:Y:S04]  /*431f0*/  STL [R1+0x118], R6 ;  /* 0x0001180601007387 */ /* 0x0003e80000100800 */
[----:B------:R5:W-:Y:S04]  /*43200*/  STL [R1+0x11c], R13 ;  /* 0x00011c0d01007387 */ /* 0x000be80000100800 */
[----:B------:R-:W5:Y:S04]  /*43210*/  LDL.LU R28, [R1+0x6c0] ;  /* 0x0006c000011c7983 */ /* 0x000f680000300800 */
[----:B------:R-:W-:Y:S04]  /*43220*/  STL [R1+0x108], R9 ;  /* 0x0001080901007387 */ /* 0x000fe80000100800 */
[----:B------:R-:W5:Y:S01]  /*43230*/  LDL R27, [R1+0x7d8] ;  /* 0x0007d800011b7983 */ /* 0x000f620000100800 */
[----:B-1----:R-:W-:-:S05]  /*43240*/  FMUL R6, R7, R8 ;  /* 0x0000000807067220 */ /* 0x002fca0000400000 */
[----:B------:R-:W-:Y:S04]  /*43250*/  STL [R1+0x10c], R6 ;  /* 0x00010c0601007387 */ /* 0x000fe80000100800 */
[----:B------:R-:W5:Y:S01]  /*43260*/  LDL.LU R24, [R1+0x6c4] ;  /* 0x0006c40001187983 */ /* 0x000f620000300800 */
[----:B--2---:R-:W-:-:S05]  /*43270*/  FMUL R5, R7, R5 ;  /* 0x0000000507057220 */ /* 0x004fca0000400000 */
[----:B------:R-:W-:Y:S04]  /*43280*/  STL [R1+0x98], R5 ;  /* 0x0000980501007387 */ /* 0x000fe80000100800 */
[----:B------:R-:W2:Y:S04]  /*43290*/  LDL R21, [R1+0x7d0] ;  /* 0x0007d00001157983 */ /* 0x000ea80000100800 */
[----:B------:R1:W-:Y:S04]  /*432a0*/  STL [R1+0x9c], R3 ;  /* 0x00009c0301007387 */ /* 0x0003e80000100800 */
[----:B------:R-:W2:Y:S04]  /*432b0*/  LDL.LU R19, [R1+0x6c8] ;  /* 0x0006c80001137983 */ /* 0x000ea80000300800 */
[----:B------:R-:W2:Y:S01]  /*432c0*/  LDL R29, [R1+0x7c8] ;  /* 0x0007c800011d7983 */ /* 0x000ea20000100800 */
[C---:B---3--:R-:W-:Y:S01]  /*432d0*/  FMUL R2, R7.reuse, R2 ;  /* 0x0000000207027220 */ /* 0x048fe20000400000 */
[----:B----4-:R-:W-:-:S04]  /*432e0*/  FMUL R0, R7, R0 ;  /* 0x0000000007007220 */ /* 0x010fc80000400000 */
[----:B------:R3:W-:Y:S04]  /*432f0*/  STL [R1+0x88], R2 ;  /* 0x0000880201007387 */ /* 0x0007e80000100800 */
[----:B------:R4:W-:Y:S04]  /*43300*/  STL [R1+0x8c], R0 ;  /* 0x00008c0001007387 */ /* 0x0009e80000100800 */
[----:B------:R-:W2:Y:S04]  /*43310*/  LDL.LU R8, [R1+0x320] ;  /* 0x0003200001087983 */ /* 0x000ea80000300800 */
[----:B-----5:R-:W5:Y:S04]  /*43320*/  LDL.LU R13, [R1+0x324] ;  /* 0x00032400010d7983 */ /* 0x020f680000300800 */
[----:B------:R-:W5:Y:S04]  /*43330*/  LDL.LU R12, [R1+0x310] ;  /* 0x00031000010c7983 */ /* 0x000f680000300800 */
[----:B-1----:R-:W5:Y:S04]  /*43340*/  LDL.LU R3, [R1+0x314] ;  /* 0x0003140001037983 */ /* 0x002f680000300800 */
[----:B---3--:R-:W3:Y:S04]  /*43350*/  LDL.LU R2, [R1+0x300] ;  /* 0x0003000001027983 */ /* 0x008ee80000300800 */
[----:B------:R-:W3:Y:S01]  /*43360*/  LDL.LU R5, [R1+0x304] ;  /* 0x0003040001057983 */ /* 0x000ee20000300800 */
[----:B------:R-:W-:-:S03]  /*43370*/  FMUL R7, R14, 1.4426950216293334961 ;  /* 0x3fb8aa3b0e077820 */ /* 0x000fc60000400000 */
[----:B------:R-:W3:Y:S04]  /*43380*/  LDL.LU R6, [R1+0x274] ;  /* 0x0002740001067983 */ /* 0x000ee80000300800 */
[----:B------:R-:W3:Y:S04]  /*43390*/  LDL.LU R26, [R1+0x328] ;  /* 0x00032800011a7983 */ /* 0x000ee80000300800 */
[----:B------:R-:W3:Y:S04]  /*433a0*/  LDL.LU R23, [R1+0x32c] ;  /* 0x00032c0001177983 */ /* 0x000ee80000300800 */
[----:B------:R-:W3:Y:S04]  /*433b0*/  LDL.LU R22, [R1+0x318] ;  /* 0x0003180001167983 */ /* 0x000ee80000300800 */
[----:B------:R-:W3:Y:S01]  /*433c0*/  LDL.LU R17, [R1+0x31c] ;  /* 0x00031c0001117983 */ /* 0x000ee20000300800 */
[----:B------:R-:W1:Y:S03]  /*433d0*/  MUFU.EX2 R7, R7 ;  /* 0x0000000700077308 */ /* 0x000e660000000800 */
[----:B------:R-:W3:Y:S04]  /*433e0*/  LDL.LU R16, [R1+0x308] ;  /* 0x0003080001107983 */ /* 0x000ee80000300800 */
[----:B------:R-:W3:Y:S04]  /*433f0*/  LDL.LU R15, [R1+0x30c] ;  /* 0x00030c00010f7983 */ /* 0x000ee80000300800 */
[----:B------:R-:W3:Y:S01]  /*43400*/  LDL.LU R9, [R1+0x278] ;  /* 0x0002780001097983 */ /* 0x000ee20000300800 */
[----:B------:R-:W-:-:S03]  /*43410*/  FADD R14, -R18, R20 ;  /* 0x00000014120e7221 */ /* 0x000fc60000000100 */
[----:B----4-:R-:W4:Y:S04]  /*43420*/  LDL.LU R0, [R1+0x27c] ;  /* 0x00027c0001007983 */ /* 0x010f280000300800 */
[----:B------:R-:W4:Y:S04]  /*43430*/  LDL.LU R20, [R1+0x880] ;  /* 0x0008800001147983 */ /* 0x000f280000300800 */
[----:B------:R-:W4:Y:S04]  /*43440*/  LDL R18, [R1+0x7c4] ;  /* 0x0007c40001127983 */ /* 0x000f280000100800 */
[----:B-1----:R1:W-:Y:S04]  /*43450*/  STL [R1+0x1de8], R7 ;  /* 0x001de80701007387 */ /* 0x0023e80000100800 */
[----:B-1----:R-:W4:Y:S01]  /*43460*/  LDL.LU R7, [R1+0x270] ;  /* 0x0002700001077983 */ /* 0x002f220000300800 */
[C---:B--2---:R-:W-:Y:S01]  /*43470*/  FMUL R8, R4.reuse, R8 ;  /* 0x0000000804087220 */ /* 0x044fe20000400000 */
[C---:B-----5:R-:W-:Y:S01]  /*43480*/  FMUL R13, R4.reuse, R13 ;  /* 0x0000000d040d7220 */ /* 0x060fe20000400000 */
[C---:B------:R-:W-:Y:S01]  /*43490*/  FMUL R12, R4.reuse, R12 ;  /* 0x0000000c040c7220 */ /* 0x040fe20000400000 */
[----:B------:R-:W-:-:S02]  /*434a0*/  FMUL R3, R4, R3 ;  /* 0x0000000304037220 */ /* 0x000fc40000400000 */
[----:B------:R1:W-:Y:S01]  /*434b0*/  STL [R1+0x70], R8 ;  /* 0x0000700801007387 */ /* 0x0003e20000100800 */
[C---:B---3--:R-:W-:Y:S01]  /*434c0*/  FMUL R2, R4.reuse, R2 ;  /* 0x0000000204027220 */ /* 0x048fe20000400000 */
[C---:B------:R-:W-:Y:S02]  /*434d0*/  FMUL R5, R4.reuse, R5 ;  /* 0x0000000504057220 */ /* 0x040fe40000400000 */
[----:B-1----:R-:W2:Y:S04]  /*434e0*/  LDL.LU R8, [R1+0x1e10] ;  /* 0x001e100001087983 */ /* 0x002ea80000300800 */
[----:B------:R1:W-:Y:S04]  /*434f0*/  STL [R1+0x74], R13 ;  /* 0x0000740d01007387 */ /* 0x0003e80000100800 */
[----:B-1----:R-:W3:Y:S04]  /*43500*/  LDL.LU R13, [R1+0x1e0c] ;  /* 0x001e0c00010d7983 */ /* 0x002ee80000300800 */
[----:B------:R1:W-:Y:S04]  /*43510*/  STL [R1+0x60], R12 ;  /* 0x0000600c01007387 */ /* 0x0003e80000100800 */
[----:B-1----:R-:W5:Y:S04]  /*43520*/  LDL.LU R12, [R1+0x1e08] ;  /* 0x001e0800010c7983 */ /* 0x002f680000300800 */
[----:B------:R1:W-:Y:S04]  /*43530*/  STL [R1+0x64], R3 ;  /* 0x0000640301007387 */ /* 0x0003e80000100800 */
[----:B-1----:R-:W0:Y:S04]  /*43540*/  LDL.LU R3, [R1+0x1e04] ;  /* 0x001e040001037983 */ /* 0x002e280000300800 */
[----:B------:R1:W-:Y:S04]  /*43550*/  STL [R1+0x40], R2 ;  /* 0x0000400201007387 */ /* 0x0003e80000100800 */
[----:B-1----:R-:W0:Y:S04]  /*43560*/  LDL.LU R2, [R1+0x1e00] ;  /* 0x001e000001027983 */ /* 0x002e280000300800 */
[----:B------:R1:W-:Y:S04]  /*43570*/  STL [R1+0x44], R5 ;  /* 0x0000440501007387 */ /* 0x0003e80000100800 */
[----:B-1----:R-:W2:Y:S01]  /*43580*/  LDL.LU R5, [R1+0x1dfc] ;  /* 0x001dfc0001057983 */ /* 0x002ea20000300800 */
[C---:B----4-:R-:W-:Y:S01]  /*43590*/  FMUL R7, R4.reuse, R7 ;  /* 0x0000000704077220 */ /* 0x050fe20000400000 */
[----:B------:R-:W-:-:S04]  /*435a0*/  FMUL R6, R4, R6 ;  /* 0x0000000604067220 */ /* 0x000fc80000400000 */
[----:B------:R-:W-:Y:S04]  /*435b0*/  STL [R1+0x30], R7 ;  /* 0x0000300701007387 */ /* 0x000fe80000100800 */
[----:B------:R1:W-:Y:S04]  /*435c0*/  STL [R1+0x34], R6 ;  /* 0x0000340601007387 */ /* 0x0003e80000100800 */
[----:B-1----:R-:W0:Y:S01]  /*435d0*/  LDL.LU.64 R6, [R1+0x2a0] ;  /* 0x0002a00001067983 */ /* 0x002e220000300a00 */
[----:B------:R-:W-:-:S06]  /*435e0*/  FMUL R14, R14, 1.4426950216293334961 ;  /* 0x3fb8aa3b0e0e7820 */ /* 0x000fcc0000400000 */
[----:B------:R-:W1:Y:S01]  /*435f0*/  MUFU.EX2 R14, R14 ;  /* 0x0000000e000e7308 */ /* 0x000e620000000800 */
[----:B------:R-:W-:Y:S01]  /*43600*/  FADD R4, -R27, R28 ;  /* 0x0000001c1b047221 */ /* 0x000fe20000000100 */
[----:B-1----:R1:W-:Y:S01]  /*43610*/  STL [R1+0x1dec], R14 ;  /* 0x001dec0e01007387 */ /* 0x0023e20000100800 */
[C---:B--2---:R-:W-:Y:S01]  /*43620*/  FMUL R26, R5.reuse, R26 ;  /* 0x0000001a051a7220 */ /* 0x044fe20000400000 */
[C---:B------:R-:W-:Y:S01]  /*43630*/  FMUL R23, R5.reuse, R23 ;  /* 0x0000001705177220 */ /* 0x040fe20000400000 */
[----:B-1----:R-:W-:-:S03]  /*43640*/  FMUL R14, R5, R22 ;  /* 0x00000016050e7220 */ /* 0x002fc60000400000 */
[----:B------:R-:W-:Y:S04]  /*43650*/  STL [R1+0x78], R26 ;  /* 0x0000781a01007387 */ /* 0x000fe80000100800 */
[----:B------:R-:W-:Y:S04]  /*43660*/  STL [R1+0x7c], R23 ;  /* 0x00007c1701007387 */ /* 0x000fe80000100800 */
[----:B------:R1:W-:Y:S02]  /*43670*/  STL [R1+0x68], R14 ;  /* 0x0000680e01007387 */ /* 0x0003e40000100800 */
[C---:B-1----:R-:W-:Y:S01]  /*43680*/  FMUL R14, R5.reuse, R15 ;  /* 0x0000000f050e7220 */ /* 0x042fe20000400000 */
[----:B------:R-:W-:Y:S01]  /*43690*/  FMUL R15, R4, 1.4426950216293334961 ;  /* 0x3fb8aa3b040f7820 */ /* 0x000fe20000400000 */
[----:B------:R-:W-:-:S05]  /*436a0*/  FMUL R17, R5, R17 ;  /* 0x0000001105117220 */ /* 0x000fca0000400000 */
[----:B------:R-:W1:Y:S01]  /*436b0*/  MUFU.EX2 R15, R15 ;  /* 0x0000000f000f7308 */ /* 0x000e620000000800 */
[C---:B------:R-:W-:Y:S01]  /*436c0*/  FMUL R16, R5.reuse, R16 ;  /* 0x0000001005107220 */ /* 0x040fe20000400000 */
[C---:B------:R-:W-:Y:S01]  /*436d0*/  FMUL R9, R5.reuse, R9 ;  /* 0x0000000905097220 */ /* 0x040fe20000400000 */
[----:B------:R-:W-:Y:S01]  /*436e0*/  FMUL R0, R5, R0 ;  /* 0x0000000005007220 */ /* 0x000fe20000400000 */
[----:B------:R2:W-:Y:S04]  /*436f0*/  STL [R1+0x6c], R17 ;  /* 0x00006c1101007387 */ /* 0x0005e80000100800 */
[----:B------:R-:W-:Y:S04]  /*43700*/  STL [R1+0x48], R16 ;  /* 0x0000481001007387 */ /* 0x000fe80000100800 */
[----:B------:R-:W-:Y:S04]  /*43710*/  STL [R1+0x4c], R14 ;  /* 0x00004c0e01007387 */ /* 0x000fe80000100800 */
[----:B------:R-:W-:Y:S04]  /*43720*/  STL [R1+0x38], R9 ;  /* 0x0000380901007387 */ /* 0x000fe80000100800 */
[----:B------:R-:W-:Y:S01]  /*43730*/  STL [R1+0x3c], R0 ;  /* 0x00003c0001007387 */ /* 0x000fe20000100800 */
[----:B------:R-:W-:Y:S01]  /*43740*/  FADD R4, -R29, R19 ;  /* 0x000000131d047221 */ /* 0x000fe20000000100 */
[----:B0-----:R-:W-:-:S02]  /*43750*/  FFMA2 R6, R6.F32x2.HI_LO, R2.F32x2.HI_LO, R10.F32x2.HI_LO ;  /* 0x0000000206067249 */ /* 0x001fc4000000000a */
[----:B------:R-:W4:Y:S04]  /*43760*/  LDL.LU R19, [R1+0x884] ;  /* 0x0008840001137983 */ /* 0x000f280000300800 */
[----:B------:R-:W4:Y:S04]  /*43770*/  LDL R29, [R1+0x7c0] ;  /* 0x0007c000011d7983 */ /* 0x000f280000100800 */
[----:B-1----:R0:W-:Y:S04]  /*43780*/  STL [R1+0x1dd8], R15 ;  /* 0x001dd80f01007387 */ /* 0x0021e80000100800 */
[----:B------:R-:W3:Y:S04]  /*43790*/  LDL.LU R28, [R1+0x480] ;  /* 0x00048000011c7983 */ /* 0x000ee80000300800 */
[----:B------:R1:W-:Y:S04]  /*437a0*/  STL.64 [R1+0x6c8], R6 ;  /* 0x0006c80601007387 */ /* 0x0003e80000100a00 */
[----:B------:R-:W4:Y:S01]  /*437b0*/  LDL.LU R27, [R1+0x484] ;  /* 0x00048400011b7983 */ /* 0x000f220000300800 */
[----:B------:R-:W-:-:S03]  /*437c0*/  FADD R5, -R21, R24 ;  /* 0x0000001815057221 */ /* 0x000fc60000000100 */
[----:B------:R-:W5:Y:S04]  /*437d0*/  LDL.LU R26, [R1+0x260] ;  /* 0x00026000011a7983 */ /* 0x000f680000300800 */
[----:B------:R-:W5:Y:S04]  /*437e0*/  LDL.LU R24, [R1+0x264] ;  /* 0x0002640001187983 */ /* 0x000f680000300800 */
[----:B------:R-:W5:Y:S04]  /*437f0*/  LDL.LU R23, [R1+0x250] ;  /* 0x0002500001177983 */ /* 0x000f680000300800 */
[----:B------:R-:W5:Y:S01]  /*43800*/  LDL.LU R22, [R1+0x254] ;  /* 0x0002540001167983 */ /* 0x000f620000300800 */
[----:B------:R-:W-:-:S03]  /*43810*/  FADD R11, -R18, R20 ;  /* 0x00000014120b7221 */ /* 0x000fc60000000100 */
[----:B------:R-:W5:Y:S04]  /*43820*/  LDL.LU R21, [R1+0x240] ;  /* 0x0002400001157983 */ /* 0x000f680000300800 */
[----:B------:R-:W5:Y:S04]  /*43830*/  LDL.LU R20, [R1+0x244] ;  /* 0x0002440001147983 */ /* 0x000f680000300800 */
[----:B------:R-:W5:Y:S04]  /*43840*/  LDL.LU R18, [R1+0x488] ;  /* 0x0004880001127983 */ /* 0x000f680000300800 */
[----:B--2---:R-:W2:Y:S04]  /*43850*/  LDL.LU R17, [R1+0x48c] ;  /* 0x00048c0001117983 */ /* 0x004ea80000300800 */
[----:B0-----:R-:W2:Y:S04]  /*43860*/  LDL.LU R15, [R1+0x268] ;  /* 0x00026800010f7983 */ /* 0x001ea80000300800 */
[----:B------:R-:W2:Y:S04]  /*43870*/  LDL.LU R14, [R1+0x26c] ;  /* 0x00026c00010e7983 */ /* 0x000ea80000300800 */
[----:B------:R-:W2:Y:S04]  /*43880*/  LDL.LU R9, [R1+0x258] ;  /* 0x0002580001097983 */ /* 0x000ea80000300800 */
[----:B-1----:R-:W2:Y:S04]  /*43890*/  LDL.LU R7, [R1+0x25c] ;  /* 0x00025c0001077983 */ /* 0x002ea80000300800 */
[----:B------:R-:W2:Y:S04]  /*438a0*/  LDL.LU R6, [R1+0x248] ;  /* 0x0002480001067983 */ /* 0x000ea80000300800 */
[----:B------:R-:W2:Y:S01]  /*438b0*/  LDL.LU R0, [R1+0x24c] ;  /* 0x00024c0001007983 */ /* 0x000ea20000300800 */
[----:B------:R-:W-:Y:S01]  /*438c0*/  FMUL R10, R5, 1.4426950216293334961 ;  /* 0x3fb8aa3b050a7820 */ /* 0x000fe20000400000 */
[----:B------:R-:W-:-:S02]  /*438d0*/  FMUL R16, R4, 1.4426950216293334961 ;  /* 0x3fb8aa3b04107820 */ /* 0x000fc40000400000 */
[----:B------:R-:W-:Y:S04]  /*438e0*/  LDS R5, [R25+UR5+0x40b00] ;  /* 0x040b000519057984 */ /* 0x000fe80008000800 */
[----:B------:R-:W-:Y:S01]  /*438f0*/  LDS R4, [R25+UR5+0x40a00] ;  /* 0x040a000519047984 */ /* 0x000fe20008000800 */
[----:B------:R-:W0:Y:S03]  /*43900*/  MUFU.EX2 R10, R10 ;  /* 0x0000000a000a7308 */ /* 0x000e260000000800 */
[----:B0-----:R4:W-:Y:S01]  /*43910*/  STL [R1+0x1ddc], R10 ;  /* 0x001ddc0a01007387 */ /* 0x0019e20000100800 */
[C---:B---3--:R-:W-:Y:S01]  /*43920*/  FMUL R28, R2.reuse, R28 ;  /* 0x0000001c021c7220 */ /* 0x048fe20000400000 */
[C---:B----4-:R-:W-:Y:S01]  /*43930*/  FMUL R10, R2.reuse, R27 ;  /* 0x0000001b020a7220 */ /* 0x050fe20000400000 */
[----:B-----5:R-:W-:-:S03]  /*43940*/  FMUL R26, R2, R26 ;  /* 0x0000001a021a7220 */ /* 0x020fc60000400000 */
[----:B------:R-:W-:Y:S01]  /*43950*/  STL [R1+0xf0], R28 ;  /* 0x0000f01c01007387 */ /* 0x000fe20000100800 */
[----:B------:R-:W-:-:S03]  /*43960*/  FMUL R24, R2, R24 ;  /* 0x0000001802187220 */ /* 0x000fc60000400000 */
[----:B------:R0:W-:Y:S04]  /*43970*/  STL [R1+0xf4], R10 ;  /* 0x0000f40a01007387 */ /* 0x0001e80000100800 */
[----:B------:R-:W-:Y:S04]  /*43980*/  STL [R1+0xe0], R26 ;  /* 0x0000e01a01007387 */ /* 0x000fe80000100800 */
[----:B------:R-:W-:Y:S01]  /*43990*/  STL [R1+0xe4], R24 ;  /* 0x0000e41801007387 */ /* 0x000fe20000100800 */
[C---:B------:R-:W-:Y:S01]  /*439a0*/  FMUL R22, R2.reuse, R22 ;  /* 0x0000001602167220 */ /* 0x040fe20000400000 */
[C---:B0-----:R-:W-:Y:S01]  /*439b0*/  FMUL R10, R2.reuse, R23 ;  /* 0x00000017020a7220 */ /* 0x041fe20000400000 */
[----:B------:R-:W-:-:S04]  /*439c0*/  FMUL R21, R2, R21 ;  /* 0x0000001502157220 */ /* 0x000fc80000400000 */
[----:B------:R0:W-:Y:S02]  /*439d0*/  STL [R1+0xd0], R10 ;  /* 0x0000d00a01007387 */ /* 0x0001e40000100800 */
[----:B0-----:R-:W-:Y:S01]  /*439e0*/  FMUL R10, R2, R20 ;  /* 0x00000014020a7220 */ /* 0x001fe20000400000 */
[----:B------:R-:W-:Y:S02]  /*439f0*/  FMUL R2, R11, 1.4426950216293334961 ;  /* 0x3fb8aa3b0b027820 */ /* 0x000fe40000400000 */
[----:B------:R0:W1:Y:S01]  /*43a00*/  MUFU.EX2 R11, R16 ;  /* 0x00000010000b7308 */ /* 0x0000620000000800 */
[----:B------:R-:W-:Y:S04]  /*43a10*/  STL [R1+0xd4], R22 ;  /* 0x0000d41601007387 */ /* 0x000fe80000100800 */
[----:B------:R-:W-:Y:S04]  /*43a20*/  STL [R1+0xc0], R21 ;  /* 0x0000c01501007387 */ /* 0x000fe80000100800 */
[----:B------:R3:W-:Y:S01]  /*43a30*/  STL [R1+0xc4], R10 ;  /* 0x0000c40a01007387 */ /* 0x0007e20000100800 */
[C---:B--2---:R-:W-:Y:S01]  /*43a40*/  FMUL R9, R3.reuse, R9 ;  /* 0x0000000903097220 */ /* 0x044fe20000400000 */
[C---:B0-----:R-:W-:Y:S01]  /*43a50*/  FMUL R16, R3.reuse, R17 ;  /* 0x0000001103107220 */ /* 0x041fe20000400000 */
[C---:B---3--:R-:W-:Y:S01]  /*43a60*/  FMUL R10, R3.reuse, R18 ;  /* 0x00000012030a7220 */ /* 0x048fe20000400000 */
[----:B-1----:R0:W-:Y:S04]  /*43a70*/  STL [R1+0x1dd4], R11 ;  /* 0x001dd40b01007387 */ /* 0x0021e80000100800 */
[----:B------:R1:W-:Y:S04]  /*43a80*/  STL [R1+0xf8], R10 ;  /* 0x0000f80a01007387 */ /* 0x0003e80000100800 */
[----:B------:R-:W-:Y:S01]  /*43a90*/  STL [R1+0xfc], R16 ;  /* 0x0000fc1001007387 */ /* 0x000fe20000100800 */
[C---:B------:R-:W-:Y:S01]  /*43aa0*/  FMUL R7, R3.reuse, R7 ;  /* 0x0000000703077220 */ /* 0x040fe20000400000 */
[C---:B------:R-:W-:Y:S01]  /*43ab0*/  FMUL R6, R3.reuse, R6 ;  /* 0x0000000603067220 */ /* 0x040fe20000400000 */
[C---:B0-----:R-:W-:Y:S01]  /*43ac0*/  FMUL R11, R3.reuse, R15 ;  /* 0x0000000f030b7220 */ /* 0x041fe20000400000 */
[C---:B-1----:R-:W-:Y:S01]  /*43ad0*/  FMUL R10, R3.reuse, R14 ;  /* 0x0000000e030a7220 */ /* 0x042fe20000400000 */
[----:B------:R-:W-:-:S03]  /*43ae0*/  FMUL R0, R3, R0 ;  /* 0x0000000003007220 */ /* 0x000fc60000400000 */
[----:B------:R-:W-:Y:S04]  /*43af0*/  STL [R1+0xe8], R11 ;  /* 0x0000e80b01007387 */ /* 0x000fe80000100800 */
[----:B------:R-:W-:Y:S04]  /*43b00*/  STL [R1+0xec], R10 ;  /* 0x0000ec0a01007387 */ /* 0x000fe80000100800 */
[----:B------:R-:W2:Y:S04]  /*43b10*/  LDL.LU R20, [R1+0x888] ;  /* 0x0008880001147983 */ /* 0x000ea80000300800 */
[----:B------:R0:W-:Y:S04]  /*43b20*/  STL [R1+0xd8], R9 ;  /* 0x0000d80901007387 */ /* 0x0001e80000100800 */
[----:B------:R-:W2:Y:S04]  /*43b30*/  LDL R18, [R1+0x7b8] ;  /* 0x0007b80001127983 */ /* 0x000ea80000100800 */
[----:B------:R-:W-:Y:S04]  /*43b40*/  STL [R1+0xdc], R7 ;  /* 0x0000dc0701007387 */ /* 0x000fe80000100800 */
[----:B------:R1:W-:Y:S04]  /*43b50*/  STL [R1+0xc8], R6 ;  /* 0x0000c80601007387 */ /* 0x0003e80000100800 */
[----:B------:R-:W3:Y:S01]  /*43b60*/  LDL.LU R3, [R1+0x2f4] ;  /* 0x0002f40001037983 */ /* 0x000ee20000300800 */
[----:B------:R-:W-:-:S03]  /*43b70*/  FADD R17, -R29, R19 ;  /* 0x000000131d117221 */ /* 0x000fc60000000100 */
[----:B------:R4:W-:Y:S04]  /*43b80*/  STL [R1+0xcc], R0 ;  /* 0x0000cc0001007387 */ /* 0x0009e80000100800 */
[----:B------:R-:W5:Y:S04]  /*43b90*/  LDL.LU R29, [R1+0x220] ;  /* 0x00022000011d7983 */ /* 0x000f680000300800 */
        /* <DEDUP_REMOVED lines=10> */
[----:B0-----:R-:W2:Y:S04]  /*43c40*/  LDL.LU R9, [R1+0x21c] ;  /* 0x00021c0001097983 */ /* 0x001ea80000300800 */
[----:B------:R-:W2:Y:S04]  /*43c50*/  LDL.LU.64 R10, [R1+0x2a8] ;  /* 0x0002a800010a7983 */ /* 0x000ea80000300a00 */
[----:B-1----:R-:W2:Y:S04]  /*43c60*/  LDL.64 R6, [R1+0xca8] ;  /* 0x000ca80001067983 */ /* 0x002ea80000100a00 */
[----:B----4-:R-:W4:Y:S01]  /*43c70*/  LDL R0, [R1+0x660] ;  /* 0x0006600001007983 */ /* 0x010f220000100800 */
[----:B------:R0:W1:Y:S03]  /*43c80*/  MUFU.EX2 R16, R2 ;  /* 0x0000000200107308 */ /* 0x0000660000000800 */
[----:B0-----:R-:W2:Y:S04]  /*43c90*/  LDL.LU R2, [R1+0x2f0] ;  /* 0x0002f00001027983 */ /* 0x001ea80000300800 */
[----:B-1----:R0:W-:Y:S04]  /*43ca0*/  STL [R1+0x1de0], R16 ;  /* 0x001de01001007387 */ /* 0x0021e80000100800 */
[----:B0-----:R-:W4:Y:S01]  /*43cb0*/  LDL.LU R16, [R1+0x234] ;  /* 0x0002340001107983 */ /* 0x001f220000300800 */
[----:B--2---:R-:W-:-:S05]  /*43cc0*/  FMUL R2, R12, R2 ;  /* 0x000000020c027220 */ /* 0x004fca0000400000 */
[----:B------:R-:W-:Y:S04]  /*43cd0*/  STL [R1+0xa0], R2 ;  /* 0x0000a00201007387 */ /* 0x000fe80000100800 */
[----:B------:R-:W0:Y:S01]  /*43ce0*/  LDS R2, [R25+UR5+0x40c00] ;  /* 0x040c000519027984 */ /* 0x000e220008000800 */
[----:B---3--:R-:W-:-:S03]  /*43cf0*/  FMUL R3, R12, R3 ;  /* 0x000000030c037220 */ /* 0x008fc60000400000 */
[----:B0-----:R0:W-:Y:S04]  /*43d00*/  STL [R1+0x1df8], R2 ;  /* 0x001df80201007387 */ /* 0x0011e80000100800 */
[----:B------:R-:W-:Y:S01]  /*43d10*/  STL [R1+0xa4], R3 ;  /* 0x0000a40301007387 */ /* 0x000fe20000100800 */
[C---:B-----5:R-:W-:Y:S01]  /*43d20*/  FMUL R29, R12.reuse, R29 ;  /* 0x0000001d0c1d7220 */ /* 0x060fe20000400000 */
[----:B------:R-:W-:Y:S01]  /*43d30*/  FMUL R26, R12, R26 ;  /* 0x0000001a0c1a7220 */ /* 0x000fe20000400000 */
[C---:B------:R-:W-:Y:S01]  /*43d40*/  FMUL R22, R13.reuse, R22 ;  /* 0x000000160d167220 */ /* 0x040fe20000400000 */
[C---:B------:R-:W-:Y:S01]  /*43d50*/  FMUL R15, R13.reuse, R15 ;  /* 0x0000000f0d0f7220 */ /* 0x040fe20000400000 */
[----:B------:R-:W-:Y:S01]  /*43d60*/  FMUL R14, R13, R14 ;  /* 0x0000000e0d0e7220 */ /* 0x000fe20000400000 */
[----:B------:R-:W-:-:S02]  /*43d70*/  FFMA2 R10, R10.F32x2.HI_LO, R12.F32x2.HI_LO, R4.F32x2.HI_LO ;  /* 0x0000000c0a0a7249 */ /* 0x000fc40000000004 */
[----:B------:R-:W-:Y:S01]  /*43d80*/  FADD R18, -R18, R20 ;  /* 0x0000001412127221 */ /* 0x000fe20000000100 */
[----:B------:R-:W1:Y:S04]  /*43d90*/  LDS R3, [R25+UR5+0x40d00] ;  /* 0x040d000519037984 */ /* 0x000e680008000800 */
[----:B0-----:R-:W2:Y:S01]  /*43da0*/  LDL.LU R2, [R1+0x230] ;  /* 0x0002300001027983 */ /* 0x001ea20000300800 */
[----:B------:R-:W-:-:S04]  /*43db0*/  FMUL R4, R17, 1.4426950216293334961 ;  /* 0x3fb8aa3b11047820 */ /* 0x000fc80000400000 */
[----:B------:R0:W3:Y:S01]  /*43dc0*/  MUFU.EX2 R17, R4 ;  /* 0x0000000400117308 */ /* 0x0000e20000000800 */
[----:B--2---:R-:W-:-:S05]  /*43dd0*/  FMUL R2, R12, R2 ;  /* 0x000000020c027220 */ /* 0x004fca0000400000 */
[----:B------:R4:W-:Y:S02]  /*43de0*/  STL [R1+0xb0], R2 ;  /* 0x0000b00201007387 */ /* 0x0009e40000100800 */
[C---:B----4-:R-:W-:Y:S01]  /*43df0*/  FMUL R2, R12.reuse, R16 ;  /* 0x000000100c027220 */ /* 0x050fe20000400000 */
[----:B------:R-:W-:-:S04]  /*43e00*/  FMUL R16, R12, R28 ;  /* 0x0000001c0c107220 */ /* 0x000fc80000400000 */
[----:B------:R2:W-:Y:S04]  /*43e10*/  STL [R1+0xb4], R2 ;  /* 0x0000b40201007387 */ /* 0x0005e80000100800 */
[----:B------:R-:W-:Y:S04]  /*43e20*/  STL [R1+0x170], R29 ;  /* 0x0001701d01007387 */ /* 0x000fe80000100800 */
[----:B------:R4:W-:Y:S01]  /*43e30*/  STL [R1+0x174], R16 ;  /* 0x0001741001007387 */ /* 0x0009e20000100800 */
[----:B--2---:R-:W-:Y:S01]  /*43e40*/  FMUL R2, R12, R27 ;  /* 0x0000001b0c027220 */ /* 0x004fe20000400000 */
[----:B----4-:R-:W-:-:S04]  /*43e50*/  FMUL R16, R13, R24 ;  /* 0x000000180d107220 */ /* 0x010fc80000400000 */
[----:B------:R2:W-:Y:S04]  /*43e60*/  STL [R1+0x290], R2 ;  /* 0x0002900201007387 */ /* 0x0005e80000100800 */
[----:B------:R-:W-:Y:S04]  /*43e70*/  STL [R1+0x294], R26 ;  /* 0x0002941a01007387 */ /* 0x000fe80000100800 */
[----:B------:R4:W-:Y:S01]  /*43e80*/  STL [R1+0xa8], R16 ;  /* 0x0000a81001007387 */ /* 0x0009e20000100800 */
[C---:B--2---:R-:W-:Y:S01]  /*43e90*/  FMUL R2, R13.reuse, R23 ;  /* 0x000000170d027220 */ /* 0x044fe20000400000 */
[----:B----4-:R-:W-:-:S04]  /*43ea0*/  FMUL R16, R13, R21 ;  /* 0x000000150d107220 */ /* 0x010fc80000400000 */
[----:B------:R2:W-:Y:S04]  /*43eb0*/  STL [R1+0xac], R2 ;  /* 0x0000ac0201007387 */ /* 0x0005e80000100800 */
[----:B------:R-:W-:Y:S04]  /*43ec0*/  STL [R1+0xb8], R22 ;  /* 0x0000b81601007387 */ /* 0x000fe80000100800 */
[----:B------:R-:W-:Y:S01]  /*43ed0*/  STL [R1+0xbc], R16 ;  /* 0x0000bc1001007387 */ /* 0x000fe20000100800 */
[----:B--2---:R-:W-:-:S05]  /*43ee0*/  FMUL R2, R13, R19 ;  /* 0x000000130d027220 */ /* 0x004fca0000400000 */
[----:B------:R2:W-:Y:S04]  /*43ef0*/  STL [R1+0x178], R2 ;  /* 0x0001780201007387 */ /* 0x0005e80000100800 */
[----:B------:R-:W-:Y:S04]  /*43f00*/  STL [R1+0x17c], R15 ;  /* 0x00017c0f01007387 */ /* 0x000fe80000100800 */
[----:B------:R-:W4:Y:S04]  /*43f10*/  LDL.LU R19, [R1+0x88c] ;  /* 0x00088c0001137983 */ /* 0x000f280000300800 */
[----:B------:R-:W-:Y:S04]  /*43f20*/  STL [R1+0x298], R14 ;  /* 0x0002980e01007387 */ /* 0x000fe80000100800 */
[----:B------:R-:W4:Y:S01]  /*43f30*/  LDL R29, [R1+0x764] ;  /* 0x00076400011d7983 */ /* 0x000f220000100800 */
[----:B--2---:R-:W-:Y:S01]  /*43f40*/  FMUL R2, R13, R9 ;  /* 0x000000090d027220 */ /* 0x004fe20000400000 */
[----:B------:R-:W-:-:S04]  /*43f50*/  IMAD.WIDE R12, R0, 0x2, R6 ;  /* 0x00000002000c7825 */ /* 0x000fc800078e0206 */
[----:B------:R2:W-:Y:S04]  /*43f60*/  STL [R1+0x29c], R2 ;  /* 0x00029c0201007387 */ /* 0x0005e80000100800 */
[----:B------:R5:W-:Y:S04]  /*43f70*/  STL.64 [R1+0x6c0], R10 ;  /* 0x0006c00a01007387 */ /* 0x000be80000100a00 */
[----:B--2---:R-:W2:Y:S04]  /*43f80*/  LDL.LU R2, [R1+0x4c0] ;  /* 0x0004c00001027983 */ /* 0x004ea80000300800 */
        /* <DEDUP_REMOVED lines=13> */
[----:B------:R-:W1:Y:S04]  /*44060*/  LDL.LU.64 R14, [R1+0x2b0] ;  /* 0x0002b000010e7983 */ /* 0x000e680000300a00 */
[----:B-----5:R-:W5:Y:S04]  /*44070*/  LDL.64 R10, [R1+0xca0] ;  /* 0x000ca000010a7983 */ /* 0x020f680000100a00 */
[----:B0-----:R-:W5:Y:S04]  /*44080*/  LDL.LU R4, [R1+0x4c4] ;  /* 0x0004c40001047983 */ /* 0x001f680000300800 */
[----:B---3--:R0:W-:Y:S04]  /*44090*/  STL [R1+0x1dc4], R17 ;  /* 0x001dc41101007387 */ /* 0x0081e80000100800 */
[----:B0-----:R-:W3:Y:S01]  /*440a0*/  LDL.LU R17, [R1+0x4a4] ;  /* 0x0004a40001117983 */ /* 0x001ee20000300800 */
[C---:B--2---:R-:W-:Y:S01]  /*440b0*/  FMUL R2, R8.reuse, R2 ;  /* 0x0000000208027220 */ /* 0x044fe20000400000 */
[C---:B----4-:R-:W-:Y:S01]  /*440c0*/  FMUL R5, R8.reuse, R5 ;  /* 0x0000000508057220 */ /* 0x050fe20000400000 */
[C---:B------:R-:W-:Y:S01]  /*440d0*/  FMUL R6, R8.reuse, R6 ;  /* 0x0000000608067220 */ /* 0x040fe20000400000 */
[----:B------:R-:W-:-:S02]  /*440e0*/  FMUL R9, R8, R9 ;  /* 0x0000000908097220 */ /* 0x000fc40000400000 */
[----:B------:R0:W-:Y:S04]  /*440f0*/  STL [R1+0x280], R2 ;  /* 0x0002800201007387 */ /* 0x0001e80000100800 */
[----:B0-----:R-:W1:Y:S01]  /*44100*/  LDL.LU R2, [R1+0x1df8] ;  /* 0x001df80001027983 */ /* 0x001e620000300800 */
[----:B-----5:R-:W-:-:S05]  /*44110*/  FMUL R4, R8, R4 ;  /* 0x0000000408047220 */ /* 0x020fca0000400000 */
[----:B------:R-:W-:Y:S04]  /*44120*/  STL [R1+0x284], R4 ;  /* 0x0002840401007387 */ /* 0x000fe80000100800 */
[----:B------:R-:W-:Y:S04]  /*44130*/  STL [R1+0x270], R5 ;  /* 0x0002700501007387 */ /* 0x000fe80000100800 */
[----:B------:R0:W-:Y:S01]  /*44140*/  STL [R1+0x274], R6 ;  /* 0x0002740601007387 */ /* 0x0001e20000100800 */
[----:B------:R-:W-:-:S03]  /*44150*/  FMUL R28, R8, R28 ;  /* 0x0000001c081c7220 */ /* 0x000fc60000400000 */
[----:B------:R-:W-:Y:S04]  /*44160*/  LDS R4, [R25+UR5+0x40e00] ;  /* 0x040e000519047984 */ /* 0x000fe80008000800 */
[----:B------:R-:W-:Y:S04]  /*44170*/  LDS R5, [R25+UR5+0x40f00] ;  /* 0x040f000519057984 */ /* 0x000fe80008000800 */
[----:B0-----:R-:W2:Y:S04]  /*44180*/  LDL.LU R6, [R1+0x1df4] ;  /* 0x001df40001067983 */ /* 0x001ea80000300800 */
[----:B------:R0:W-:Y:S04]  /*44190*/  STL [R1+0x260], R9 ;  /* 0x0002600901007387 */ /* 0x0001e80000100800 */
[----:B0-----:R-:W4:Y:S01]  /*441a0*/  LDL.LU R9, [R1+0x1df0] ;  /* 0x001df00001097983 */ /* 0x001f220000300800 */
[----:B---3--:R-:W-:-:S05]  /*441b0*/  FMUL R17, R8, R17 ;  /* 0x0000001108117220 */ /* 0x008fca0000400000 */
[----:B------:R0:W-:Y:S04]  /*441c0*/  STL [R1+0x264], R17 ;  /* 0x0002641101007387 */ /* 0x0001e80000100800 */
[----:B------:R-:W-:Y:S01]  /*441d0*/  STL [R1+0x250], R28 ;  /* 0x0002501c01007387 */ /* 0x000fe20000100800 */
[----:B0-----:R-:W-:-:S05]  /*441e0*/  FMUL R17, R8, R27 ;  /* 0x0000001b08117220 */ /* 0x001fca0000400000 */
[----:B------:R0:W-:Y:S01]  /*441f0*/  STL [R1+0x254], R17 ;  /* 0x0002541101007387 */ /* 0x0001e20000100800 */
[C---:B----4-:R-:W-:Y:S01]  /*44200*/  FMUL R26, R9.reuse, R26 ;  /* 0x0000001a091a7220 */ /* 0x050fe20000400000 */
[C---:B------:R-:W-:Y:S01]  /*44210*/  FMUL R24, R9.reuse, R24 ;  /* 0x0000001809187220 */ /* 0x040fe20000400000 */
[C---:B0-----:R-:W-:Y:S01]  /*44220*/  FMUL R17, R9.reuse, R23 ;  /* 0x0000001709117220 */ /* 0x041fe20000400000 */
[C---:B------:R-:W-:Y:S02]  /*44230*/  FMUL R22, R9.reuse, R22 ;  /* 0x0000001609167220 */ /* 0x040fe40000400000 */
[----:B------:R-:W-:Y:S04]  /*44240*/  STL [R1+0x288], R26 ;  /* 0x0002881a01007387 */ /* 0x000fe80000100800 */
[----:B------:R-:W-:Y:S01]  /*44250*/  STL [R1+0x28c], R24 ;  /* 0x00028c1801007387 */ /* 0x000fe20000100800 */
[----:B------:R-:W-:-:S03]  /*44260*/  FMUL R21, R9, R21 ;  /* 0x0000001509157220 */ /* 0x000fc60000400000 */
[----:B------:R0:W-:Y:S04]  /*44270*/  STL [R1+0x278], R17 ;  /* 0x0002781101007387 */ /* 0x0001e80000100800 */
[----:B------:R-:W-:Y:S04]  /*44280*/  STL [R1+0x27c], R22 ;  /* 0x00027c1601007387 */ /* 0x000fe80000100800 */
[----:B------:R-:W-:Y:S01]  /*44290*/  STL [R1+0x268], R21 ;  /* 0x0002681501007387 */ /* 0x000fe20000100800 */
[----:B0-----:R-:W-:-:S05]  /*442a0*/  FMUL R17, R9, R20 ;  /* 0x0000001409117220 */ /* 0x001fca0000400000 */
[----:B------:R0:W-:Y:S04]  /*442b0*/  STL [R1+0x26c], R17 ;  /* 0x00026c1101007387 */ /* 0x0001e80000100800 */
[----:B0-----:R0:W3:Y:S01]  /*442c0*/  LDG.E.U16 R17, desc[UR8][R12.64] ;  /* 0x000000080c117981 */ /* 0x0010e2000c1e1500 */
[C---:B------:R-:W-:Y:S01]  /*442d0*/  FMUL R16, R9.reuse, R16 ;  /* 0x0000001009107220 */ /* 0x040fe20000400000 */
[----:B------:R-:W-:Y:S01]  /*442e0*/  FMUL R7, R9, R7 ;  /* 0x0000000709077220 */ /* 0x000fe20000400000 */
[----:B-1----:R-:W-:-:S03]  /*442f0*/  FFMA2 R2, R14.F32x2.HI_LO, R8.F32x2.HI_LO, R2.F32x2.HI_LO ;  /* 0x000000080e027249 */ /* 0x002fc60000000002 */
[----:B------:R-:W-:Y:S04]  /*44300*/  STL [R1+0x258], R16 ;  /* 0x0002581001007387 */ /* 0x000fe80000100800 */
[----:B------:R-:W-:Y:S04]  /*44310*/  STL [R1+0x25c], R7 ;  /* 0x00025c0701007387 */ /* 0x000fe80000100800 */
[----:B------:R-:W4:Y:S04]  /*44320*/  LDL.LU R21, [R1+0x890] ;  /* 0x0008900001157983 */ /* 0x000f280000300800 */
[----:B------:R-:W4:Y:S04]  /*44330*/  LDL R20, [R1+0x758] ;  /* 0x0007580001147983 */ /* 0x000f280000100800 */
[----:B------:R1:W-:Y:S04]  /*44340*/  STL.64 [R1+0x6b8], R2 ;  /* 0x0006b80201007387 */ /* 0x0003e80000100a00 */
[----:B------:R-:W2:Y:S01]  /*44350*/  LDL.LU R14, [R1+0x4f0] ;  /* 0x0004f000010e7983 */ /* 0x000ea20000300800 */
[----:B------:R-:W-:-:S03]  /*44360*/  FADD R9, -R29, R19 ;  /* 0x000000131d097221 */ /* 0x000fc60000000100 */
[----:B-1----:R-:W5:Y:S04]  /*44370*/  LDL.LU R3, [R1+0x4e0] ;  /* 0x0004e00001037983 */ /* 0x002f680000300800 */
[----:B------:R-:W4:Y:S04]  /*44380*/  LDL.LU R7, [R1+0x4e4] ;  /* 0x0004e40001077983 */ /* 0x000f280000300800 */
[----:B------:R-:W4:Y:S04]  /*44390*/  LDL.LU R29, [R1+0x200] ;  /* 0x00020000011d7983 */ /* 0x000f280000300800 */
[----:B------:R-:W4:Y:S04]  /*443a0*/  LDL.LU R28, [R1+0x204] ;  /* 0x00020400011c7983 */ /* 0x000f280000300800 */
[----:B------:R-:W4:Y:S04]  /*443b0*/  LDL.LU R27, [R1+0x4f8] ;  /* 0x0004f800011b7983 */ /* 0x000f280000300800 */
[----:B------:R-:W4:Y:S04]  /*443c0*/  LDL.LU R26, [R1+0x4fc] ;  /* 0x0004fc00011a7983 */ /* 0x000f280000300800 */
[----:B------:R-:W4:Y:S04]  /*443d0*/  LDL.LU R24, [R1+0x4e8] ;  /* 0x0004e80001187983 */ /* 0x000f280000300800 */
[----:B------:R-:W4:Y:S04]  /*443e0*/  LDL.LU R23, [R1+0x4ec] ;  /* 0x0004ec0001177983 */ /* 0x000f280000300800 */
[----:B------:R-:W4:Y:S01]  /*443f0*/  LDL.LU R22, [R1+0x4d8] ;  /* 0x0004d80001167983 */ /* 0x000f220000300800 */
[----:B------:R-:W-:-:S03]  /*44400*/  FMUL R2, R18, 1.4426950216293334961 ;  /* 0x3fb8aa3b12027820 */ /* 0x000fc60000400000 */
[----:B------:R-:W4:Y:S04]  /*44410*/  LDL.LU R19, [R1+0x4dc] ;  /* 0x0004dc0001137983 */ /* 0x000f280000300800 */
[----:B------:R-:W4:Y:S04]  /*44420*/  LDL.LU R18, [R1+0x208] ;  /* 0x0002080001127983 */ /* 0x000f280000300800 */
[----:B------:R-:W4:Y:S01]  /*44430*/  LDL.LU R15, [R1+0x20c] ;  /* 0x00020c00010f7983 */ /* 0x000f220000300800 */
[----:B0-----:R-:W-:Y:S01]  /*44440*/  IMAD.WIDE R12, R0, 0x2, R10 ;  /* 0x00000002000c7825 */ /* 0x001fe200078e020a */
[----:B------:R0:W1:Y:S02]  /*44450*/  MUFU.EX2 R8, R2 ;  /* 0x0000000200087308 */ /* 0x0000640000000800 */
[----:B---3--:R3:W-:Y:S04]  /*44460*/  STL [R1+0x37c], R17 ;  /* 0x00037c1101007387 */ /* 0x0087e80000100800 */
[----:B---3--:R-:W3:Y:S04]  /*44470*/  LDL.LU.64 R16, [R1+0x2b8] ;  /* 0x0002b80001107983 */ /* 0x008ee80000300a00 */
[----:B------:R-:W3:Y:S04]  /*44480*/  LDL.64 R10, [R1+0xc98] ;  /* 0x000c9800010a7983 */ /* 0x000ee80000100a00 */
[----:B0-----:R-:W3:Y:S01]  /*44490*/  LDL.LU R2, [R1+0x4f4] ;  /* 0x0004f40001027983 */ /* 0x001ee20000300800 */
[----:B--2---:R-:W-:-:S03]  /*444a0*/  FMUL R14, R6, R14 ;  /* 0x0000000e060e7220 */ /* 0x004fc60000400000 */
[----:B-1----:R0:W-:Y:S04]  /*444b0*/  STL [R1+0x1dc8], R8 ;  /* 0x001dc80801007387 */ /* 0x0021e80000100800 */
[----:B0-----:R-:W2:Y:S04]  /*444c0*/  LDL.LU R8, [R1+0x4d4] ;  /* 0x0004d40001087983 */ /* 0x001ea80000300800 */
[----:B------:R0:W-:Y:S04]  /*444d0*/  STL [R1+0x240], R14 ;  /* 0x0002400e01007387 */ /* 0x0001e80000100800 */
[----:B0-----:R-:W2:Y:S01]  /*444e0*/  LDL.LU R14, [R1+0x1dec] ;  /* 0x001dec00010e7983 */ /* 0x001ea20000300800 */
[C---:B-----5:R-:W-:Y:S01]  /*444f0*/  FMUL R3, R6.reuse, R3 ;  /* 0x0000000306037220 */ /* 0x060fe20000400000 */
[C---:B----4-:R-:W-:Y:S01]  /*44500*/  FMUL R7, R6.reuse, R7 ;  /* 0x0000000706077220 */ /* 0x050fe20000400000 */
[----:B---3--:R-:W-:-:S05]  /*44510*/  FMUL R2, R6, R2 ;  /* 0x0000000206027220 */ /* 0x008fca0000400000 */
[----:B------:R-:W-:Y:S04]  /*44520*/  STL [R1+0x244], R2 ;  /* 0x0002440201007387 */ /* 0x000fe80000100800 */
[----:B------:R-:W0:Y:S04]  /*44530*/  LDS R2, [R25+UR5+0x41000] ;  /* 0x0410000519027984 */ /* 0x000e280008000800 */
[----:B0-----:R0:W-:Y:S04]  /*44540*/  STL [R1+0x1de4], R2 ;  /* 0x001de40201007387 */ /* 0x0011e80000100800 */
[----:B------:R-:W-:Y:S01]  /*44550*/  STL [R1+0x230], R3 ;  /* 0x0002300301007387 */ /* 0x000fe20000100800 */
[C---:B--2---:R-:W-:Y:S01]  /*44560*/  FMUL R8, R6.reuse, R8 ;  /* 0x0000000806087220 */ /* 0x044fe20000400000 */
[----:B------:R-:W-:-:S02]  /*44570*/  FMUL R28, R6, R28 ;  /* 0x0000001c061c7220 */ /* 0x000fc40000400000 */
[----:B------:R-:W1:Y:S04]  /*44580*/  LDS R3, [R25+UR5+0x41100] ;  /* 0x0411000519037984 */ /* 0x000e680008000800 */
[----:B0-----:R-:W2:Y:S04]  /*44590*/  LDL.LU R2, [R1+0x4d0] ;  /* 0x0004d00001027983 */ /* 0x001ea80000300800 */
[----:B------:R0:W-:Y:S04]  /*445a0*/  STL [R1+0x234], R7 ;  /* 0x0002340701007387 */ /* 0x0001e80000100800 */
[----:B0-----:R-:W3:Y:S01]  /*445b0*/  LDL.LU R7, [R1+0x1de8] ;  /* 0x001de80001077983 */ /* 0x001ee20000300800 */
[----:B--2---:R-:W-:-:S05]  /*445c0*/  FMUL R2, R6, R2 ;  /* 0x0000000206027220 */ /* 0x004fca0000400000 */
[----:B------:R0:W-:Y:S04]  /*445d0*/  STL [R1+0x220], R2 ;  /* 0x0002200201007387 */ /* 0x0001e80000100800 */
[----:B------:R3:W-:Y:S01]  /*445e0*/  STL [R1+0x224], R8 ;  /* 0x0002240801007387 */ /* 0x0007e20000100800 */
[----:B0-----:R-:W-:Y:S01]  /*445f0*/  FMUL R2, R6, R29 ;  /* 0x0000001d06027220 */ /* 0x001fe20000400000 */
[----:B---3--:R-:W-:-:S04]  /*44600*/  FMUL R8, R7, R27 ;  /* 0x0000001b07087220 */ /* 0x008fc80000400000 */
[----:B------:R-:W-:Y:S04]  /*44610*/  STL [R1+0x210], R2 ;  /* 0x0002100201007387 */ /* 0x000fe80000100800 */
[----:B------:R-:W-:Y:S04]  /*44620*/  STL [R1+0x214], R28 ;  /* 0x0002141c01007387 */ /* 0x000fe80000100800 */
[----:B------:R0:W-:Y:S02]  /*44630*/  STL [R1+0x248], R8 ;  /* 0x0002480801007387 */ /* 0x0001e40000100800 */
[----:B0-----:R-:W-:-:S02]  /*44640*/  FMUL R8, R7, R23 ;  /* 0x0000001707087220 */ /* 0x001fc40000400000 */
[----:B------:R0:W2:Y:S01]  /*44650*/  LDG.E.U16 R23, desc[UR8][R12.64] ;  /* 0x000000080c177981 */ /* 0x0000a2000c1e1500 */
[C---:B------:R-:W-:Y:S01]  /*44660*/  FMUL R2, R7.reuse, R26 ;  /* 0x0000001a07027220 */ /* 0x040fe20000400000 */
[----:B------:R-:W-:-:S04]  /*44670*/  FMUL R24, R7, R24 ;  /* 0x0000001807187220 */ /* 0x000fc80000400000 */
[----:B------:R3:W-:Y:S04]  /*44680*/  STL [R1+0x24c], R2 ;  /* 0x00024c0201007387 */ /* 0x0007e80000100800 */
[----:B------:R-:W-:Y:S01]  /*44690*/  STL [R1+0x238], R24 ;  /* 0x0002381801007387 */ /* 0x000fe20000100800 */
[----:B------:R-:W-:-:S03]  /*446a0*/  FMUL R19, R7, R19 ;  /* 0x0000001307137220 */ /* 0x000fc60000400000 */
[----:B------:R4:W-:Y:S01]  /*446b0*/  STL [R1+0x23c], R8 ;  /* 0x00023c0801007387 */ /* 0x0009e20000100800 */
[C---:B---3--:R-:W-:Y:S01]  /*446c0*/  FMUL R2, R7.reuse, R22 ;  /* 0x0000001607027220 */ /* 0x048fe20000400000 */
[----:B----4-:R-:W-:-:S04]  /*446d0*/  FMUL R8, R7, R18 ;  /* 0x0000001207087220 */ /* 0x010fc80000400000 */
[----:B------:R3:W-:Y:S04]  /*446e0*/  STL [R1+0x228], R2 ;  /* 0x0002280201007387 */ /* 0x0007e80000100800 */
[----:B------:R4:W-:Y:S01]  /*446f0*/  STL [R1+0x22c], R19 ;  /* 0x00022c1301007387 */ /* 0x0009e20000100800 */
[----:B0-----:R-:W-:-:S03]  /*44700*/  FFMA2 R12, R16.F32x2.HI_LO, R6.F32x2.HI_LO, R4.F32x2.HI_LO ;  /* 0x00000006100c7249 */ /* 0x001fc60000000004 */
[----:B------:R-:W-:Y:S01]  /*44710*/  STL [R1+0x218], R8 ;  /* 0x0002180801007387 */ /* 0x000fe20000100800 */
[----:B---3--:R-:W-:-:S03]  /*44720*/  FMUL R2, R7, R15 ;  /* 0x0000000f07027220 */ /* 0x008fc60000400000 */
[----:B----4-:R-:W3:Y:S04]  /*44730*/  LDL.LU R19, [R1+0x894] ;  /* 0x0008940001137983 */ /* 0x010ee80000300800 */
[----:B------:R0:W-:Y:S04]  /*44740*/  STL [R1+0x21c], R2 ;  /* 0x00021c0201007387 */ /* 0x0001e80000100800 */
[----:B------:R-:W3:Y:S04]  /*44750*/  LDL R29, [R1+0x750] ;  /* 0x00075000011d7983 */ /* 0x000ee80000100800 */
[----:B------:R4:W-:Y:S01]  /*44760*/  STL.64 [R1+0x6b0], R12 ;  /* 0x0006b00c01007387 */ /* 0x0009e20000100a00 */
[----:B------:R-:W-:-:S03]  /*44770*/  IMAD.WIDE R6, R0, 0x2, R10 ;  /* 0x0000000200067825 */ /* 0x000fc600078e020a */
[----:B0-----:R-:W5:Y:S04]  /*44780*/  LDL.LU R2, [R1+0x510] ;  /* 0x0005100001027983 */ /* 0x001f680000300800 */
        /* <DEDUP_REMOVED lines=9> */
[----:B------:R-:W3:Y:S01]  /*44820*/  LDL.LU R17, [R1+0x2d8] ;  /* 0x0002d80001117983 */ /* 0x000ee20000300800 */
[----:B------:R-:W-:-:S03]  /*44830*/  FMUL R4, R9, 1.4426950216293334961 ;  /* 0x3fb8aa3b09047820 */ /* 0x000fc60000400000 */
[----:B----4-:R-:W4:Y:S04]  /*44840*/  LDL.LU R13, [R1+0x2dc] ;  /* 0x0002dc00010d7983 */ /* 0x010f280000300800 */
[----:B------:R-:W4:Y:S01]  /*44850*/  LDL.LU R11, [R1+0x2c8] ;  /* 0x0002c800010b7983 */ /* 0x000f220000300800 */
[----:B------:R-:W-:-:S03]  /*44860*/  FADD R12, -R20, R21 ;  /* 0x00000015140c7221 */ /* 0x000fc60000000100 */
[----:B------:R-:W4:Y:S04]  /*44870*/  LDL.LU R8, [R1+0x2cc] ;  /* 0x0002cc0001087983 */ /* 0x000f280000300800 */
[----:B------:R-:W1:Y:S01]  /*44880*/  LDL.LU.64 R20, [R1+0x2e8] ;  /* 0x0002e80001147983 */ /* 0x000e620000300a00 */
[----:B------:R0:W0:Y:S03]  /*44890*/  MUFU.EX2 R9, R4 ;  /* 0x0000000400097308 */ /* 0x0000260000000800 */
[----:B--2---:R2:W-:Y:S04]  /*448a0*/  STL [R1+0x378], R23 ;  /* 0x0003781701007387 */ /* 0x0045e80000100800 */
[----:B--2---:R-:W2:Y:S04]  /*448b0*/  LDL.64 R22, [R1+0xc90] ;  /* 0x000c900001167983 */ /* 0x004ea80000100a00 */
[----:B0-----:R-:W2:Y:S04]  /*448c0*/  LDL.LU R4, [R1+0x514] ;  /* 0x0005140001047983 */ /* 0x001ea80000300800 */
[----:B------:R0:W-:Y:S04]  /*448d0*/  STL [R1+0x1dbc], R9 ;  /* 0x001dbc0901007387 */ /* 0x0001e80000100800 */
[----:B0-----:R-:W4:Y:S01]  /*448e0*/  LDL.LU R9, [R1+0x2c0] ;  /* 0x0002c00001097983 */ /* 0x001f220000300800 */
[C---:B-----5:R-:W-:Y:S01]  /*448f0*/  FMUL R2, R14.reuse, R2 ;  /* 0x000000020e027220 */ /* 0x060fe20000400000 */
[C---:B---3--:R-:W-:Y:S01]  /*44900*/  FMUL R5, R14.reuse, R5 ;  /* 0x000000050e057220 */ /* 0x048fe20000400000 */
[C---:B------:R-:W-:Y:S01]  /*44910*/  FMUL R16, R14.reuse, R16 ;  /* 0x000000100e107220 */ /* 0x040fe20000400000 */
[----:B------:R-:W-:-:S02]  /*44920*/  FMUL R10, R14, R10 ;  /* 0x0000000a0e0a7220 */ /* 0x000fc40000400000 */
[----:B------:R0:W-:Y:S01]  /*44930*/  STL [R1+0x200], R2 ;  /* 0x0002000201007387 */ /* 0x0001e20000100800 */
[----:B------:R-:W-:-:S03]  /*44940*/  FMUL R15, R14, R15 ;  /* 0x0000000f0e0f7220 */ /* 0x000fc60000400000 */
[----:B0-----:R-:W1:Y:S01]  /*44950*/  LDL.LU R2, [R1+0x1de4] ;  /* 0x001de40001027983 */ /* 0x001e620000300800 */
[----:B--2---:R-:W-:-:S05]  /*44960*/  FMUL R4, R14, R4 ;  /* 0x000000040e047220 */ /* 0x004fca0000400000 */
[----:B------:R-:W-:Y:S04]  /*44970*/  STL [R1+0x204], R4 ;  /* 0x0002040401007387 */ /* 0x000fe80000100800 */
[----:B------:R-:W-:Y:S04]  /*44980*/  STL [R1+0x1f0], R5 ;  /* 0x0001f00501007387 */ /* 0x000fe80000100800 */
[----:B------:R0:W-:Y:S04]  /*44990*/  STL [R1+0x1f4], R16 ;  /* 0x0001f41001007387 */ /* 0x0001e80000100800 */
[----:B------:R-:W-:Y:S04]  /*449a0*/  LDS R4, [R25+UR5+0x41200] ;  /* 0x0412000519047984 */ /* 0x000fe80008000800 */
[----:B------:R-:W-:Y:S04]  /*449b0*/  LDS R5, [R25+UR5+0x41300] ;  /* 0x0413000519057984 */ /* 0x000fe80008000800 */
[----:B0-----:R-:W2:Y:S04]  /*449c0*/  LDL.LU R16, [R1+0x1de0] ;  /* 0x001de00001107983 */ /* 0x001ea80000300800 */
[----:B------:R0:W-:Y:S04]  /*449d0*/  STL [R1+0x1e0], R10 ;  /* 0x0001e00a01007387 */ /* 0x0001e80000100800 */
[----:B0-----:R-:W3:Y:S04]  /*449e0*/  LDL.LU R10, [R1+0x1ddc] ;  /* 0x001ddc00010a7983 */ /* 0x001ee80000300800 */
[----:B------:R0:W-:Y:S04]  /*449f0*/  STL [R1+0x1e4], R15 ;  /* 0x0001e40f01007387 */ /* 0x0001e80000100800 */
[----:B0-----:R-:W5:Y:S01]  /*44a00*/  LDL.LU R15, [R1+0x1dd8] ;  /* 0x001dd800010f7983 */ /* 0x001f620000300800 */
[----:B----4-:R-:W-:-:S05]  /*44a10*/  FMUL R9, R14, R9 ;  /* 0x000000090e097220 */ /* 0x010fca0000400000 */
[----:B------:R0:W-:Y:S02]  /*44a20*/  STL [R1+0x1d0], R9 ;  /* 0x0001d00901007387 */ /* 0x0001e40000100800 */
[----:B0-----:R-:W-:-:S05]  /*44a30*/  FMUL R9, R14, R28 ;  /* 0x0000001c0e097220 */ /* 0x001fca0000400000 */
[----:B------:R0:W-:Y:S01]  /*44a40*/  STL [R1+0x1d4], R9 ;  /* 0x0001d40901007387 */ /* 0x0001e20000100800 */
[C---:B-----5:R-:W-:Y:S01]  /*44a50*/  FMUL R27, R15.reuse, R27 ;  /* 0x0000001b0f1b7220 */ /* 0x060fe20000400000 */
[C---:B------:R-:W-:Y:S01]  /*44a60*/  FMUL R26, R15.reuse, R26 ;  /* 0x0000001a0f1a7220 */ /* 0x040fe20000400000 */
[C---:B0-----:R-:W-:Y:S01]  /*44a70*/  FMUL R9, R15.reuse, R24 ;  /* 0x000000180f097220 */ /* 0x041fe20000400000 */
[C---:B------:R-:W-:Y:S02]  /*44a80*/  FMUL R18, R15.reuse, R18 ;  /* 0x000000120f127220 */ /* 0x040fe40000400000 */
[----:B------:R-:W-:Y:S04]  /*44a90*/  STL [R1+0x208], R27 ;  /* 0x0002081b01007387 */ /* 0x000fe80000100800 */
[----:B------:R-:W-:Y:S01]  /*44aa0*/  STL [R1+0x20c], R26 ;  /* 0x00020c1a01007387 */ /* 0x000fe20000100800 */
[----:B------:R-:W-:-:S03]  /*44ab0*/  FMUL R17, R15, R17 ;  /* 0x000000110f117220 */ /* 0x000fc60000400000 */
[----:B------:R0:W-:Y:S01]  /*44ac0*/  STL [R1+0x1f8], R9 ;  /* 0x0001f80901007387 */ /* 0x0001e20000100800 */
[C---:B------:R-:W-:Y:S01]  /*44ad0*/  FMUL R11, R15.reuse, R11 ;  /* 0x0000000b0f0b7220 */ /* 0x040fe20000400000 */
[----:B------:R-:W-:Y:S02]  /*44ae0*/  FMUL R8, R15, R8 ;  /* 0x000000080f087220 */ /* 0x000fe40000400000 */
[----:B------:R-:W-:Y:S04]  /*44af0*/  STL [R1+0x1fc], R18 ;  /* 0x0001fc1201007387 */ /* 0x000fe80000100800 */
[----:B------:R-:W-:Y:S01]  /*44b00*/  STL [R1+0x1e8], R17 ;  /* 0x0001e81101007387 */ /* 0x000fe20000100800 */
[----:B-1----:R-:W-:Y:S02]  /*44b10*/  FFMA2 R2, R20.F32x2.HI_LO, R14.F32x2.HI_LO, R2.F32x2.HI_LO ;  /* 0x0000000e14027249 */ /* 0x002fe40000000002 */
[----:B0-----:R-:W-:-:S05]  /*44b20*/  FMUL R9, R15, R13 ;  /* 0x0000000d0f097220 */ /* 0x001fca0000400000 */
[----:B------:R0:W-:Y:S04]  /*44b30*/  STL [R1+0x1ec], R9 ;  /* 0x0001ec0901007387 */ /* 0x0001e80000100800 */
[----:B------:R1:W-:Y:S04]  /*44b40*/  STL [R1+0x1d8], R11 ;  /* 0x0001d80b01007387 */ /* 0x0003e80000100800 */
[----:B------:R-:W-:Y:S04]  /*44b50*/  STL [R1+0x1dc], R8 ;  /* 0x0001dc0801007387 */ /* 0x000fe80000100800 */
[----:B------:R-:W4:Y:S04]  /*44b60*/  LDL.LU R21, [R1+0x898] ;  /* 0x0008980001157983 */ /* 0x000f280000300800 */
[----:B------:R-:W4:Y:S04]  /*44b70*/  LDL R20, [R1+0x708] ;  /* 0x0007080001147983 */ /* 0x000f280000100800 */
[----:B------:R5:W-:Y:S04]  /*44b80*/  STL.64 [R1+0x6a8], R2 ;  /* 0x0006a80201007387 */ /* 0x000be80000100a00 */
[----:B0-----:R-:W2:Y:S04]  /*44b90*/  LDG.E.U16 R9, desc[UR8][R6.64] ;  /* 0x0000000806097981 */ /* 0x001ea8000c1e1500 */
[----:B-1----:R-:W3:Y:S04]  /*44ba0*/  LDL.LU R11, [R1+0x3f0] ;  /* 0x0003f000010b7983 */ /* 0x002ee80000300800 */
[----:B------:R-:W4:Y:S04]  /*44bb0*/  LDL.LU R7, [R1+0x3f4] ;  /* 0x0003f40001077983 */ /* 0x000f280000300800 */
[----:B------:R-:W4:Y:S01]  /*44bc0*/  LDL.LU R6, [R1+0x3e0] ;  /* 0x0003e00001067983 */ /* 0x000f220000300800 */
[----:B-----5:R-:W-:Y:S01]  /*44bd0*/  FMUL R2, R12, 1.4426950216293334961 ;  /* 0x3fb8aa3b0c027820 */ /* 0x020fe20000400000 */
[----:B------:R-:W-:-:S02]  /*44be0*/  FADD R3, -R29, R19 ;  /* 0x000000131d037221 */ /* 0x000fc40000000100 */
[----:B------:R-:W5:Y:S04]  /*44bf0*/  LDL.LU R29, [R1+0x380] ;  /* 0x00038000011d7983 */ /* 0x000f680000300800 */
[----:B------:R-:W5:Y:S04]  /*44c00*/  LDL.LU R28, [R1+0x384] ;  /* 0x00038400011c7983 */ /* 0x000f680000300800 */
[----:B------:R-:W5:Y:S01]  /*44c10*/  LDL.LU R27, [R1+0x3f8] ;  /* 0x0003f800011b7983 */ /* 0x000f620000300800 */
[----:B------:R-:W0:Y:S03]  /*44c20*/  MUFU.EX2 R2, R2 ;  /* 0x0000000200027308 */ /* 0x000e260000000800 */
[----:B------:R-:W5:Y:S01]  /*44c30*/  LDL.LU R26, [R1+0x3fc] ;  /* 0x0003fc00011a7983 */ /* 0x000f620000300800 */
[----:B------:R-:W-:-:S03]  /*44c40*/  IMAD.WIDE R12, R0, 0x2, R22 ;  /* 0x00000002000c7825 */ /* 0x000fc600078e0216 */
[----:B------:R-:W5:Y:S04]  /*44c50*/  LDL.LU R24, [R1+0x3e8] ;  /* 0x0003e80001187983 */ /* 0x000f680000300800 */
[----:B------:R-:W5:Y:S04]  /*44c60*/  LDL.LU R23, [R1+0x3ec] ;  /* 0x0003ec0001177983 */ /* 0x000f680000300800 */
[----:B------:R-:W5:Y:S04]  /*44c70*/  LDL.LU R22, [R1+0x3d8] ;  /* 0x0003d80001167983 */ /* 0x000f680000300800 */
[----:B------:R-:W5:Y:S04]  /*44c80*/  LDL.LU R19, [R1+0x3dc] ;  /* 0x0003dc0001137983 */ /* 0x000f680000300800 */
[----:B------:R-:W5:Y:S04]  /*44c90*/  LDL.LU R18, [R1+0x388] ;  /* 0x0003880001127983 */ /* 0x000f680000300800 */
[----:B------:R-:W5:Y:S04]  /*44ca0*/  LDL.LU R17, [R1+0x38c] ;  /* 0x00038c0001117983 */ /* 0x000f680000300800 */
[----:B------:R-:W5:Y:S04]  /*44cb0*/  LDL.LU.64 R14, [R1+0x5d0] ;  /* 0x0005d000010e7983 */ /* 0x000f680000300a00 */
[----:B--2---:R1:W-:Y:S01]  /*44cc0*/  STL [R1+0x374], R9 ;  /* 0x0003740901007387 */ /* 0x0043e20000100800 */
[----:B---3--:R-:W-:-:S03]  /*44cd0*/  FMUL R11, R10, R11 ;  /* 0x0000000b0a0b7220 */ /* 0x008fc60000400000 */
[----:B-1----:R-:W2:Y:S01]  /*44ce0*/  LDL.64 R8, [R1+0xc88] ;  /* 0x000c880001087983 */ /* 0x002ea20000100a00 */
[----:B----4-:R-:W-:-:S03]  /*44cf0*/  FMUL R7, R10, R7 ;  /* 0x000000070a077220 */ /* 0x010fc60000400000 */
[----:B0-----:R0:W-:Y:S04]  /*44d00*/  STL [R1+0x1dc0], R2 ;  /* 0x001dc00201007387 */ /* 0x0011e80000100800 */
[----:B0-----:R-:W3:Y:S04]  /*44d10*/  LDL.LU R2, [R1+0x3d4] ;  /* 0x0003d40001027983 */ /* 0x001ee80000300800 */
[----:B------:R0:W-:Y:S04]  /*44d20*/  STL [R1+0x1c0], R11 ;  /* 0x0001c00b01007387 */ /* 0x0001e80000100800 */
[----:B0-----:R-:W5:Y:S04]  /*44d30*/  LDL.LU R11, [R1+0x1dd4] ;  /* 0x001dd400010b7983 */ /* 0x001f680000300800 */
[----:B------:R0:W-:Y:S02]  /*44d40*/  STL [R1+0x1c4], R7 ;  /* 0x0001c40701007387 */ /* 0x0001e40000100800 */
[----:B0-----:R-:W-:-:S02]  /*44d50*/  FMUL R7, R10, R6 ;  /* 0x000000060a077220 */ /* 0x001fc40000400000 */
[----:B------:R-:W0:Y:S04]  /*44d60*/  LDS R6, [R25+UR5+0x41400] ;  /* 0x0414000519067984 */ /* 0x000e280008000800 */
[----:B0-----:R0:W-:Y:S04]  /*44d70*/  STL [R1+0x1dcc], R6 ;  /* 0x001dcc0601007387 */ /* 0x0011e80000100800 */
[----:B------:R-:W-:Y:S04]  /*44d80*/  STL [R1+0x1b0], R7 ;  /* 0x0001b00701007387 */ /* 0x000fe80000100800 */
[----:B------:R-:W1:Y:S04]  /*44d90*/  LDS R7, [R25+UR5+0x41500] ;  /* 0x0415000519077984 */ /* 0x000e680008000800 */
[----:B0-----:R-:W4:Y:S04]  /*44da0*/  LDL.LU R6, [R1+0x3d0] ;  /* 0x0003d00001067983 */ /* 0x001f280000300800 */
[----:B------:R0:W-:Y:S04]  /*44db0*/  STL [R1+0x1dd0], R25 ;  /* 0x001dd01901007387 */ /* 0x0001e80000100800 */
[----:B0-----:R-:W2:Y:S01]  /*44dc0*/  LDL.LU R25, [R1+0x3e4] ;  /* 0x0003e40001197983 */ /* 0x001ea20000300800 */
[C---:B-----5:R-:W-:Y:S01]  /*44dd0*/  FMUL R23, R11.reuse, R23 ;  /* 0x000000170b177220 */ /* 0x060fe20000400000 */
[----:B------:R-:W-:Y:S01]  /*44de0*/  FMUL R18, R11, R18 ;  /* 0x000000120b127220 */ /* 0x000fe20000400000 */
[C---:B----4-:R-:W-:Y:S01]  /*44df0*/  FMUL R6, R10.reuse, R6 ;  /* 0x000000060a067220 */ /* 0x050fe20000400000 */
[----:B--2---:R-:W-:-:S05]  /*44e00*/  FMUL R25, R10, R25 ;  /* 0x000000190a197220 */ /* 0x004fca0000400000 */
[----:B------:R3:W-:Y:S04]  /*44e10*/  STL [R1+0x1b4], R25 ;  /* 0x0001b41901007387 */ /* 0x0007e80000100800 */
[----:B------:R0:W-:Y:S01]  /*44e20*/  STL [R1+0x2a0], R6 ;  /* 0x0002a00601007387 */ /* 0x0001e20000100800 */
[C---:B---3--:R-:W-:Y:S01]  /*44e30*/  FMUL R25, R10.reuse, R2 ;  /* 0x000000020a197220 */ /* 0x048fe20000400000 */
[C---:B0-----:R-:W-:Y:S01]  /*44e40*/  FMUL R6, R10.reuse, R29 ;  /* 0x0000001d0a067220 */ /* 0x041fe20000400000 */
[----:B------:R-:W-:-:S03]  /*44e50*/  FMUL R2, R10, R28 ;  /* 0x0000001c0a027220 */ /* 0x000fc60000400000 */
[----:B------:R0:W-:Y:S04]  /*44e60*/  STL [R1+0x2a4], R25 ;  /* 0x0002a41901007387 */ /* 0x0001e80000100800 */
[----:B------:R2:W-:Y:S04]  /*44e70*/  STL [R1+0x2b0], R6 ;  /* 0x0002b00601007387 */ /* 0x0005e80000100800 */
[----:B------:R3:W-:Y:S01]  /*44e80*/  STL [R1+0x2b4], R2 ;  /* 0x0002b40201007387 */ /* 0x0007e20000100800 */
[C---:B0-----:R-:W-:Y:S01]  /*44e90*/  FMUL R25, R11.reuse, R27 ;  /* 0x0000001b0b197220 */ /* 0x041fe20000400000 */
[C---:B--2---:R-:W-:Y:S01]  /*44ea0*/  FMUL R6, R11.reuse, R26 ;  /* 0x0000001a0b067220 */ /* 0x044fe20000400000 */
[----:B---3--:R-:W-:-:S03]  /*44eb0*/  FMUL R2, R11, R24 ;  /* 0x000000180b027220 */ /* 0x008fc60000400000 */
[----:B------:R-:W-:Y:S04]  /*44ec0*/  STL [R1+0x1c8], R25 ;  /* 0x0001c81901007387 */ /* 0x000fe80000100800 */
[----:B------:R0:W-:Y:S04]  /*44ed0*/  STL [R1+0x1cc], R6 ;  /* 0x0001cc0601007387 */ /* 0x0001e80000100800 */
[----:B------:R2:W-:Y:S04]  /*44ee0*/  STL [R1+0x1b8], R2 ;  /* 0x0001b80201007387 */ /* 0x0005e80000100800 */
[----:B------:R-:W-:Y:S01]  /*44ef0*/  STL [R1+0x1bc], R23 ;  /* 0x0001bc1701007387 */ /* 0x000fe20000100800 */
[C---:B0-----:R-:W-:Y:S01]  /*44f00*/  FMUL R6, R11.reuse, R22 ;  /* 0x000000160b067220 */ /* 0x041fe20000400000 */
[----:B--2---:R-:W-:-:S02]  /*44f10*/  FMUL R2, R11, R19 ;  /* 0x000000130b027220 */ /* 0x004fc40000400000 */
[----:B------:R-:W2:Y:S04]  /*44f20*/  LDL.LU R19, [R1+0x89c] ;  /* 0x00089c0001137983 */ /* 0x000ea80000300800 */
[----:B------:R0:W-:Y:S04]  /*44f30*/  STL [R1+0x2a8], R6 ;  /* 0x0002a80601007387 */ /* 0x0001e80000100800 */
[----:B------:R-:W2:Y:S04]  /*44f40*/  LDL R29, [R1+0x704] ;  /* 0x00070400011d7983 */ /* 0x000ea80000100800 */
[----:B------:R3:W-:Y:S04]  /*44f50*/  STL [R1+0x2ac], R2 ;  /* 0x0002ac0201007387 */ /* 0x0007e80000100800 */
[----:B------:R-:W-:Y:S01]  /*44f60*/  STL [R1+0x2b8], R18 ;  /* 0x0002b81201007387 */ /* 0x000fe20000100800 */
[----:B0-----:R-:W-:Y:S01]  /*44f70*/  FMUL R6, R11, R17 ;  /* 0x000000110b067220 */ /* 0x001fe20000400000 */
[----:B------:R-:W-:-:S02]  /*44f80*/  FFMA2 R10, R14.F32x2.HI_LO, R10.F32x2.HI_LO, R4.F32x2.HI_LO ;  /* 0x0000000a0e0a7249 */ /* 0x000fc40000000004 */
[----:B---3--:R-:W3:Y:S04]  /*44f90*/  LDG.E.U16 R2, desc[UR8][R12.64] ;  /* 0x000000080c027981 */ /* 0x008ee8000c1e1500 */
[----:B------:R0:W-:Y:S04]  /*44fa0*/  STL [R1+0x2bc], R6 ;  /* 0x0002bc0601007387 */ /* 0x0001e80000100800 */
[----:B------:R4:W-:Y:S04]  /*44fb0*/  STL.64 [R1+0x6a0], R10 ;  /* 0x0006a00a01007387 */ /* 0x0009e80000100a00 */
[----:B------:R-:W5:Y:S01]  /*44fc0*/  LDL.LU R25, [R1+0x520] ;  /* 0x0005200001197983 */ /* 0x000f620000300800 */
[----:B------:R-:W-:-:S03]  /*44fd0*/  IMAD.WIDE R4, R0, 0x2, R8 ;  /* 0x0000000200047825 */ /* 0x000fc600078e0208 */
        /* <DEDUP_REMOVED lines=12> */
[----:B----4-:R-:W4:Y:S04]  /*450a0*/  LDL.LU R11, [R1+0x35c] ;  /* 0x00035c00010b7983 */ /* 0x010f280000300800 */
[----:B------:R-:W4:Y:S01]  /*450b0*/  LDL.LU R9, [R1+0x348] ;  /* 0x0003480001097983 */ /* 0x000f220000300800 */
[----:B------:R-:W-:-:S03]  /*450c0*/  FADD R10, -R20, R21 ;  /* 0x00000015140a7221 */ /* 0x000fc60000000100 */
[----:B---3--:R0:W-:Y:S01]  /*450d0*/  STL [R1+0x370], R2 ;  /* 0x0003700201007387 */ /* 0x0081e20000100800 */
[----:B-----5:R-:W-:-:S03]  /*450e0*/  FMUL R25, R16, R25 ;  /* 0x0000001910197220 */ /* 0x020fc60000400000 */
[----:B0-----:R-:W3:Y:S01]  /*450f0*/  LDL.LU R2, [R1+0x34c] ;  /* 0x00034c0001027983 */ /* 0x001ee20000300800 */
[----:B--2---:R-:W-:-:S03]  /*45100*/  FMUL R6, R16, R6 ;  /* 0x0000000610067220 */ /* 0x004fc60000400000 */
[----:B------:R-:W1:Y:S04]  /*45110*/  LDL.LU.64 R20, [R1+0x670] ;  /* 0x0006700001147983 */ /* 0x000e680000300a00 */
[----:B------:R-:W2:Y:S01]  /*45120*/  LDL.64 R14, [R1+0xc80] ;  /* 0x000c8000010e7983 */ /* 0x000ea20000100a00 */
[----:B------:R-:W-:-:S03]  /*45130*/  FMUL R8, R16, R8 ;  /* 0x0000000810087220 */ /* 0x000fc60000400000 */
[----:B------:R0:W-:Y:S01]  /*45140*/  STL [R1+0x2c0], R25 ;  /* 0x0002c01901007387 */ /* 0x0001e20000100800 */
[----:B------:R-:W-:-:S03]  /*45150*/  FMUL R17, R16, R17 ;  /* 0x0000001110117220 */ /* 0x000fc60000400000 */
[----:B0-----:R-:W5:Y:S04]  /*45160*/  LDL.LU R25, [R1+0x1dd0] ;  /* 0x001dd00001197983 */ /* 0x001f680000300800 */
[----:B------:R0:W-:Y:S04]  /*45170*/  STL [R1+0x2c4], R6 ;  /* 0x0002c40601007387 */ /* 0x0001e80000100800 */
[----:B0-----:R-:W1:Y:S04]  /*45180*/  LDL.LU R6, [R1+0x1dcc] ;  /* 0x001dcc0001067983 */ /* 0x001e680000300800 */
[----:B------:R0:W-:Y:S04]  /*45190*/  STL [R1+0x2d0], R8 ;  /* 0x0002d00801007387 */ /* 0x0001e80000100800 */
[----:B0-----:R-:W3:Y:S04]  /*451a0*/  LDL.LU R8, [R1+0x1dc8] ;  /* 0x001dc80001087983 */ /* 0x001ee80000300800 */
[----:B------:R0:W-:Y:S04]  /*451b0*/  STL [R1+0x2d4], R17 ;  /* 0x0002d41101007387 */ /* 0x0001e80000100800 */
[----:B0-----:R-:W3:Y:S01]  /*451c0*/  LDL.LU R17, [R1+0x1dc4] ;  /* 0x001dc40001117983 */ /* 0x001ee20000300800 */
[C---:B------:R-:W-:Y:S01]  /*451d0*/  FMUL R28, R16.reuse, R28 ;  /* 0x0000001c101c7220 */ /* 0x040fe20000400000 */
[C---:B------:R-:W-:Y:S01]  /*451e0*/  FMUL R13, R16.reuse, R13 ;  /* 0x0000000d100d7220 */ /* 0x040fe20000400000 */
[----:B------:R-:W-:-:S03]  /*451f0*/  FMUL R27, R16, R27 ;  /* 0x0000001b101b7220 */ /* 0x000fc60000400000 */
[----:B------:R0:W-:Y:S04]  /*45200*/  STL [R1+0x2f0], R28 ;  /* 0x0002f01c01007387 */ /* 0x0001e80000100800 */
[----:B------:R-:W-:Y:S01]  /*45210*/  STL [R1+0x2f4], R13 ;  /* 0x0002f40d01007387 */ /* 0x000fe20000100800 */
[----:B0-----:R-:W-:-:S05]  /*45220*/  FMUL R28, R16, R12 ;  /* 0x0000000c101c7220 */ /* 0x001fca0000400000 */
[----:B------:R-:W-:Y:S04]  /*45230*/  STL [R1+0x310], R28 ;  /* 0x0003101c01007387 */ /* 0x000fe80000100800 */
[----:B------:R-:W-:Y:S01]  /*45240*/  STL [R1+0x314], R27 ;  /* 0x0003141b01007387 */ /* 0x000fe20000100800 */
[----:B--2---:R-:W-:-:S03]  /*45250*/  IMAD.WIDE R14, R0, 0x2, R14 ;  /* 0x00000002000e7825 */ /* 0x004fc600078e020e */
[----:B-----5:R-:W-:Y:S04]  /*45260*/  LDS R12, [R25+UR5+0x41600] ;  /* 0x04160005190c7984 */ /* 0x020fe80008000800 */
[----:B------:R-:W-:Y:S01]  /*45270*/  LDS R13, [R25+UR5+0x41700] ;  /* 0x04170005190d7984 */ /* 0x000fe20008000800 */
[C---:B---3--:R-:W-:Y:S01]  /*45280*/  FMUL R26, R17.reuse, R26 ;  /* 0x0000001a111a7220 */ /* 0x048fe20000400000 */
[C---:B------:R-:W-:Y:S01]  /*45290*/  FMUL R24, R17.reuse, R24 ;  /* 0x0000001811187220 */ /* 0x040fe20000400000 */
[C---:B------:R-:W-:Y:S01]  /*452a0*/  FMUL R23, R17.reuse, R23 ;  /* 0x0000001711177220 */ /* 0x040fe20000400000 */
[C---:B------:R-:W-:Y:S01]  /*452b0*/  FMUL R22, R17.reuse, R22 ;  /* 0x0000001611167220 */ /* 0x040fe20000400000 */
[C---:B------:R-:W-:Y:S01]  /*452c0*/  FMUL R18, R17.reuse, R18 ;  /* 0x0000001211127220 */ /* 0x040fe20000400000 */
[----:B------:R-:W-:Y:S01]  /*452d0*/  STL [R1+0x2c8], R26 ;  /* 0x0002c81a01007387 */ /* 0x000fe20000100800 */
[----:B----4-:R-:W-:-:S03]  /*452e0*/  FMUL R11, R17, R11 ;  /* 0x0000000b110b7220 */ /* 0x010fc60000400000 */
[----:B------:R-:W-:Y:S01]  /*452f0*/  STL [R1+0x2cc], R24 ;  /* 0x0002cc1801007387 */ /* 0x000fe20000100800 */
[----:B------:R-:W-:-:S03]  /*45300*/  FMUL R9, R17, R9 ;  /* 0x0000000911097220 */ /* 0x000fc60000400000 */
[----:B------:R0:W-:Y:S01]  /*45310*/  STL [R1+0x2d8], R23 ;  /* 0x0002d81701007387 */ /* 0x0001e20000100800 */
[----:B------:R-:W-:-:S03]  /*45320*/  FMUL R2, R17, R2 ;  /* 0x0000000211027220 */ /* 0x000fc60000400000 */
[----:B------:R-:W-:Y:S01]  /*45330*/  STL [R1+0x2dc], R22 ;  /* 0x0002dc1601007387 */ /* 0x000fe20000100800 */
[----:B-1----:R-:W-:-:S03]  /*45340*/  FFMA2 R6, R20.F32x2.HI_LO, R16.F32x2.HI_LO, R6.F32x2.HI_LO ;  /* 0x0000001014067249 */ /* 0x002fc60000000006 */
[----:B------:R-:W-:Y:S04]  /*45350*/  STL [R1+0x2f8], R18 ;  /* 0x0002f81201007387 */ /* 0x000fe80000100800 */
[----:B------:R-:W-:Y:S04]  /*45360*/  STL [R1+0x2fc], R11 ;  /* 0x0002fc0b01007387 */ /* 0x000fe80000100800 */
[----:B------:R-:W-:Y:S04]  /*45370*/  STL [R1+0x318], R9 ;  /* 0x0003180901007387 */ /* 0x000fe80000100800 */
[----:B------:R1:W-:Y:S04]  /*45380*/  STL [R1+0x31c], R2 ;  /* 0x00031c0201007387 */ /* 0x0003e80000100800 */
[----:B------:R2:W-:Y:S04]  /*45390*/  STL.64 [R1+0x698], R6 ;  /* 0x0006980601007387 */ /* 0x0005e80000100a00 */
[----:B0-----:R0:W3:Y:S04]  /*453a0*/  LDG.E.U16 R23, desc[UR8][R4.64] ;  /* 0x0000000804177981 */ /* 0x0010e8000c1e1500 */
[----:B-1----:R-:W4:Y:S04]  /*453b0*/  LDL.LU R2, [R1+0x560] ;  /* 0x0005600001027983 */ /* 0x002f280000300800 */
[----:B------:R-:W5:Y:S01]  /*453c0*/  LDL.LU R9, [R1+0x564] ;  /* 0x0005640001097983 */ /* 0x000f620000300800 */
[----:B0-----:R-:W-:-:S03]  /*453d0*/  FMUL R4, R10, 1.4426950216293334961 ;  /* 0x3fb8aa3b0a047820 */ /* 0x001fc60000400000 */
[----:B------:R-:W5:Y:S04]  /*453e0*/  LDL.LU R11, [R1+0x550] ;  /* 0x00055000010b7983 */ /* 0x000f680000300800 */
[----:B------:R-:W5:Y:S04]  /*453f0*/  LDL.LU R10, [R1+0x554] ;  /* 0x00055400010a7983 */ /* 0x000f680000300800 */
[----:B--2---:R-:W2:Y:S04]  /*45400*/  LDL.LU R7, [R1+0x540] ;  /* 0x0005400001077983 */ /* 0x004ea80000300800 */
[----:B------:R-:W2:Y:S01]  /*45410*/  LDL.LU R6, [R1+0x544] ;  /* 0x0005440001067983 */ /* 0x000ea20000300800 */
[----:B------:R-:W-:Y:S01]  /*45420*/  FADD R16, -R29, R19 ;  /* 0x000000131d107221 */ /* 0x000fe20000000100 */
[----:B------:R0:W1:Y:S02]  /*45430*/  MUFU.EX2 R21, R4 ;  /* 0x0000000400157308 */ /* 0x0000640000000800 */
        /* <DEDUP_REMOVED lines=8> */
[----:B------:R-:W2:Y:S04]  /*454c0*/  LDL R20, [R1+0x700] ;  /* 0x0007000001147983 */ /* 0x000ea80000100800 */
[----:B---3--:R3:W-:Y:S01]  /*454d0*/  STL [R1+0x35c], R23 ;  /* 0x00035c1701007387 */ /* 0x0087e20000100800 */
[C---:B----4-:R-:W-:Y:S01]  /*454e0*/  FMUL R2, R8.reuse, R2 ;  /* 0x0000000208027220 */ /* 0x050fe20000400000 */
[----:B-----5:R-:W-:-:S02]  /*454f0*/  FMUL R9, R8, R9 ;  /* 0x0000000908097220 */ /* 0x020fc40000400000 */
[----:B---3--:R-:W3:Y:S04]  /*45500*/  LDL.64 R22, [R1+0xc78] ;  /* 0x000c780001167983 */ /* 0x008ee80000100a00 */
[----:B------:R-:W4:Y:S04]  /*45510*/  LDL.LU R19, [R1+0x8a4] ;  /* 0x0008a40001137983 */ /* 0x000f280000300800 */
[----:B0-----:R-:W5:Y:S04]  /*45520*/  LDL.LU R4, [R1+0x55c] ;  /* 0x00055c0001047983 */ /* 0x001f680000300800 */
[----:B------:R0:W-:Y:S01]  /*45530*/  STL [R1+0x320], R2 ;  /* 0x0003200201007387 */ /* 0x0001e20000100800 */
[C---:B------:R-:W-:Y:S01]  /*45540*/  FMUL R11, R8.reuse, R11 ;  /* 0x0000000b080b7220 */ /* 0x040fe20000400000 */
[C---:B------:R-:W-:Y:S01]  /*45550*/  FMUL R10, R8.reuse, R10 ;  /* 0x0000000a080a7220 */ /* 0x040fe20000400000 */
[C---:B--2---:R-:W-:Y:S01]  /*45560*/  FMUL R7, R8.reuse, R7 ;  /* 0x0000000708077220 */ /* 0x044fe20000400000 */
[C---:B------:R-:W-:Y:S01]  /*45570*/  FMUL R6, R8.reuse, R6 ;  /* 0x0000000608067220 */ /* 0x040fe20000400000 */
[----:B0-----:R-:W2:Y:S04]  /*45580*/  LDL.LU R2, [R1+0x1dc0] ;  /* 0x001dc00001027983 */ /* 0x001ea80000300800 */
[----:B------:R0:W-:Y:S04]  /*45590*/  STL [R1+0x324], R9 ;  /* 0x0003240901007387 */ /* 0x0001e80000100800 */
[----:B0-----:R-:W2:Y:S04]  /*455a0*/  LDL.LU R9, [R1+0x1dbc] ;  /* 0x001dbc0001097983 */ /* 0x001ea80000300800 */
[----:B-1----:R-:W-:Y:S04]  /*455b0*/  STL [R1+0x4d8], R21 ;  /* 0x0004d81501007387 */ /* 0x002fe80000100800 */
[----:B------:R-:W-:Y:S04]  /*455c0*/  STL [R1+0x360], R11 ;  /* 0x0003600b01007387 */ /* 0x000fe80000100800 */
[----:B------:R-:W-:Y:S04]  /*455d0*/  STL [R1+0x364], R10 ;  /* 0x0003640a01007387 */ /* 0x000fe80000100800 */
[----:B------:R-:W-:Y:S04]  /*455e0*/  STL [R1+0x380], R7 ;  /* 0x0003800701007387 */ /* 0x000fe80000100800 */
[----:B------:R-:W-:Y:S04]  /*455f0*/  STL [R1+0x384], R6 ;  /* 0x0003840601007387 */ /* 0x000fe80000100800 */
[----:B------:R-:W-:Y:S04]  /*45600*/  LDS R6, [R25+UR5+0x41a00] ;  /* 0x041a000519067984 */ /* 0x000fe80008000800 */
[----:B------:R-:W0:Y:S01]  /*45610*/  LDS R7, [R25+UR5+0x41b00] ;  /* 0x041b000519077984 */ /* 0x000e220008000800 */
[----:B------:R-:W-:-:S03]  /*45620*/  FMUL R29, R8, R29 ;  /* 0x0000001d081d7220 */ /* 0x000fc60000400000 */
[----:B------:R-:W-:Y:S04]  /*45630*/  LDS R10, [R25+UR5+0x41800] ;  /* 0x04180005190a7984 */ /* 0x000fe80008000800 */
[----:B------:R-:W1:Y:S04]  /*45640*/  LDS R11, [R25+UR5+0x41900] ;  /* 0x04190005190b7984 */ /* 0x000e680008000800 */
[----:B0-----:R0:W-:Y:S04]  /*45650*/  STL.64 [R1+0x1db0], R6 ;  /* 0x001db00601007387 */ /* 0x0011e80000100a00 */
[----:B0-----:R-:W3:Y:S04]  /*45660*/  LDL.LU R6, [R1+0x534] ;  /* 0x0005340001067983 */ /* 0x001ee80000300800 */
[----:B------:R-:W4:Y:S04]  /*45670*/  LDL.LU R7, [R1+0x558] ;  /* 0x0005580001077983 */ /* 0x000f280000300800 */
[----:B------:R0:W-:Y:S04]  /*45680*/  STL [R1+0x3e0], R29 ;  /* 0x0003e01d01007387 */ /* 0x0001e80000100800 */
[----:B0-----:R-:W4:Y:S01]  /*45690*/  LDL.LU R29, [R1+0x1db8] ;  /* 0x001db800011d7983 */ /* 0x001f220000300800 */
[C---:B--2---:R-:W-:Y:S01]  /*456a0*/  FMUL R27, R9.reuse, R27 ;  /* 0x0000001b091b7220 */ /* 0x044fe20000400000 */
[C---:B-----5:R-:W-:Y:S01]  /*456b0*/  FMUL R4, R9.reuse, R4 ;  /* 0x0000000409047220 */ /* 0x060fe20000400000 */
[C---:B------:R-:W-:Y:S01]  /*456c0*/  FMUL R28, R9.reuse, R28 ;  /* 0x0000001c091c7220 */ /* 0x040fe20000400000 */
[----:B---3--:R-:W-:Y:S01]  /*456d0*/  FMUL R6, R8, R6 ;  /* 0x0000000608067220 */ /* 0x008fe20000400000 */
[----:B----4-:R-:W-:-:S04]  /*456e0*/  FMUL R7, R9, R7 ;  /* 0x0000000709077220 */ /* 0x010fc80000400000 */
[----:B------:R0:W-:Y:S04]  /*456f0*/  STL [R1+0x3e4], R6 ;  /* 0x0003e40601007387 */ /* 0x0001e80000100800 */
[----:B------:R2:W-:Y:S01]  /*45700*/  STL [R1+0x328], R27 ;  /* 0x0003281b01007387 */ /* 0x0005e20000100800 */
[----:B0-----:R-:W-:-:S03]  /*45710*/  FMUL R6, R9, R26 ;  /* 0x0000001a09067220 */ /* 0x001fc60000400000 */
[----:B--2---:R-:W2:Y:S04]  /*45720*/  LDL.64 R26, [R1+0xc70] ;  /* 0x000c7000011a7983 */ /* 0x004ea80000100a00 */
[----:B------:R-:W-:Y:S04]  /*45730*/  STL [R1+0x32c], R6 ;  /* 0x00032c0601007387 */ /* 0x000fe80000100800 */
[----:B------:R0:W-:Y:S04]  /*45740*/  STL [R1+0x368], R7 ;  /* 0x0003680701007387 */ /* 0x0001e80000100800 */
[----:B0-----:R-:W3:Y:S04]  /*45750*/  LDL.64 R6, [R1+0xc68] ;  /* 0x000c680001067983 */ /* 0x001ee80000100a00 */
[----:B------:R0:W-:Y:S04]  /*45760*/  STL [R1+0x36c], R4 ;  /* 0x00036c0401007387 */ /* 0x0001e80000100800 */
[----:B------:R-:W-:Y:S01]  /*45770*/  STL [R1+0x388], R28 ;  /* 0x0003881c01007387 */ /* 0x000fe20000100800 */
[C---:B0-----:R-:W-:Y:S01]  /*45780*/  FMUL R4, R9.reuse, R18 ;  /* 0x0000001209047220 */ /* 0x041fe20000400000 */
[C---:B------:R-:W-:Y:S01]  /*45790*/  FMUL R18, R9.reuse, R17 ;  /* 0x0000001109127220 */ /* 0x040fe20000400000 */
[----:B------:R-:W-:-:S02]  /*457a0*/  FMUL R17, R9, R5 ;  /* 0x0000000509117220 */ /* 0x000fc40000400000 */
[----:B------:R-:W-:Y:S04]  /*457b0*/  LDS R5, [R25+UR5+0x41d00] ;  /* 0x041d000519057984 */ /* 0x000fe80008000800 */
[----:B------:R-:W-:Y:S04]  /*457c0*/  STL [R1+0x38c], R4 ;  /* 0x00038c0401007387 */ /* 0x000fe80000100800 */
[----:B------:R0:W-:Y:S04]  /*457d0*/  STL [R1+0x3e8], R18 ;  /* 0x0003e81201007387 */ /* 0x0001e80000100800 */
[----:B------:R4:W-:Y:S04]  /*457e0*/  STL [R1+0x3ec], R17 ;  /* 0x0003ec1101007387 */ /* 0x0009e80000100800 */
[----:B------:R5:W1:Y:S04]  /*457f0*/  LDS R4, [R25+UR5+0x41c00] ;  /* 0x041c000519047984 */ /* 0x000a680008000800 */
[----:B0-----:R0:W2:Y:S04]  /*45800*/  LDG.E.U16 R18, desc[UR8][R14.64] ;  /* 0x000000080e127981 */ /* 0x0010a8000c1e1500 */
[----:B------:R-:W2:Y:S02]  /*45810*/  LDL.LU.64 R14, [R1+0x690] ;  /* 0x00069000010e7983 */ /* 0x000ea40000300a00 */
[----:B--2---:R-:W-:-:S02]  /*45820*/  FFMA2 R12, R14.F32x2.HI_LO, R8.F32x2.HI_LO, R12.F32x2.HI_LO ;  /* 0x000000080e0c7249 */ /* 0x004fc4000000000c */
[----:B0-----:R-:W-:-:S04]  /*45830*/  IMAD.WIDE R14, R0, 0x2, R22 ;  /* 0x00000002000e7825 */ /* 0x001fc800078e0216 */
[----:B------:R-:W-:Y:S01]  /*45840*/  FMUL R9, R16, 1.4426950216293334961 ;  /* 0x3fb8aa3b10097820 */ /* 0x000fe20000400000 */
[----:B------:R-:W-:Y:S01]  /*45850*/  FADD R8, -R20, R24 ;  /* 0x0000001814087221 */ /* 0x000fe20000000100 */
[----:B------:R0:W-:Y:S02]  /*45860*/  STL.64 [R1+0x690], R12 ;  /* 0x0006900c01007387 */ /* 0x0001e40000100a00 */
[----:B------:R3:W2:Y:S01]  /*45870*/  MUFU.EX2 R20, R9 ;  /* 0x0000000900147308 */ /* 0x0006a20000000800 */
[----:B------:R-:W-:Y:S01]  /*45880*/  FMUL R16, R8, 1.4426950216293334961 ;  /* 0x3fb8aa3b08107820 */ /* 0x000fe20000400000 */
[----:B----4-:R4:W4:Y:S04]  /*45890*/  LDG.E.U16 R17, desc[UR8][R14.64] ;  /* 0x000000080e117981 */ /* 0x010928000c1e1500 */
[----:B-----5:R-:W5:Y:S04]  /*458a0*/  LDL.64 R24, [R1+0xc60] ;  /* 0x000c600001187983 */ /* 0x020f680000100a00 */
[----:B------:R-:W5:Y:S01]  /*458b0*/  LDL.64 R22, [R1+0xc58] ;  /* 0x000c580001167983 */ /* 0x000f620000100a00 */
[----:B---3--:R-:W-:-:S04]  /*458c0*/  IMAD.WIDE R8, R0, 0x2, R6 ;  /* 0x0000000200087825 */ /* 0x008fc800078e0206 */
[----:B0-----:R-:W-:Y:S01]  /*458d0*/  IMAD.WIDE R12, R0, 0x2, R26 ;  /* 0x00000002000c7825 */ /* 0x001fe200078e021a */
[----:B------:R-:W3:Y:S04]  /*458e0*/  LDG.E.U16 R15, desc[UR8][R8.64] ;  /* 0x00000008080f7981 */ /* 0x000ee8000c1e1500 */
[----:B------:R5:W3:Y:S01]  /*458f0*/  LDG.E.U16 R27, desc[UR8][R12.64] ;  /* 0x000000080c1b7981 */ /* 0x000ae2000c1e1500 */
[----:B------:R0:W0:Y:S03]  /*45900*/  MUFU.EX2 R26, R16 ;  /* 0x00000010001a7308 */ /* 0x0000260000000800 */
[----:B--2---:R-:W-:Y:S01]  /*45910*/  STL [R1+0x4dc], R20 ;  /* 0x0004dc1401007387 */ /* 0x004fe20000100800 */
[----:B----4-:R-:W-:-:S03]  /*45920*/  FADD R14, -R29, R19 ;  /* 0x000000131d0e7221 */ /* 0x010fc60000000100 */
[----:B------:R-:W1:Y:S04]  /*45930*/  LDL.LU.64 R6, [R1+0x688] ;  /* 0x0006880001067983 */ /* 0x000e680000300a00 */
[----:B------:R-:W2:Y:S04]  /*45940*/  LDL.64 R28, [R1+0xc50] ;  /* 0x000c5000011c7983 */ /* 0x000ea80000100a00 */
[----:B------:R4:W-:Y:S04]  /*45950*/  STL [R1+0x358], R18 ;  /* 0x0003581201007387 */ /* 0x0009e80000100800 */
[----:B----4-:R-:W4:Y:S04]  /*45960*/  LDL.64 R18, [R1+0xc48] ;  /* 0x000c480001127983 */ /* 0x010f280000100a00 */
[----:B------:R0:W-:Y:S01]  /*45970*/  STL [R1+0x354], R17 ;  /* 0x0003541101007387 */ /* 0x0001e20000100800 */
[----:B-----5:R-:W-:-:S04]  /*45980*/  IMAD.WIDE R12, R0, 0x2, R24 ;  /* 0x00000002000c7825 */ /* 0x020fc800078e0218 */
[----:B------:R-:W-:-:S04]  /*45990*/  IMAD.WIDE R8, R0, 0x2, R22 ;  /* 0x0000000200087825 */ /* 0x000fc800078e0216 */
[----:B------:R-:W-:Y:S01]  /*459a0*/  FMUL R3, R3, 1.4426950216293334961 ;  /* 0x3fb8aa3b03037820 */ /* 0x000fe20000400000 */
[----:B------:R-:W-:Y:S01]  /*459b0*/  FMUL R14, R14, 1.4426950216293334961 ;  /* 0x3fb8aa3b0e0e7820 */ /* 0x000fe20000400000 */
[----:B------:R-:W5:Y:S04]  /*459c0*/  LDG.E.U16 R9, desc[UR8][R8.64] ;  /* 0x0000000808097981 */ /* 0x000f68000c1e1500 */
[----:B0-----:R-:W2:Y:S04]  /*459d0*/  LDL.64 R16, [R1+0xc40] ;  /* 0x000c400001107983 */ /* 0x001ea80000100a00 */
[----:B------:R-:W-:Y:S04]  /*459e0*/  STL [R1+0x5d0], R26 ;  /* 0x0005d01a01007387 */ /* 0x000fe80000100800 */
[----:B------:R-:W2:Y:S04]  /*459f0*/  LDL.LU.64 R24, [R1+0x678] ;  /* 0x0006780001187983 */ /* 0x000ea80000300a00 */
[----:B------:R-:W2:Y:S04]  /*45a00*/  LDL.64 R22, [R1+0xc38] ;  /* 0x000c380001167983 */ /* 0x000ea80000100a00 */
[----:B---3--:R-:W-:Y:S04]  /*45a10*/  STL [R1+0x350], R27 ;  /* 0x0003501b01007387 */ /* 0x008fe80000100800 */
[----:B------:R0:W-:Y:S04]  /*45a20*/  STL [R1+0x34c], R15 ;  /* 0x00034c0f01007387 */ /* 0x0001e80000100800 */
[----:B0-----:R-:W3:Y:S01]  /*45a30*/  LDG.E.U16 R15, desc[UR8][R12.64] ;  /* 0x000000080c0f7981 */ /* 0x001ee2000c1e1500 */
[----:B------:R-:W1:Y:S08]  /*45a40*/  MUFU.EX2 R3, R3 ;  /* 0x0000000300037308 */ /* 0x000e700000000800 */
[----:B------:R0:W0:Y:S01]  /*45a50*/  MUFU.EX2 R27, R14 ;  /* 0x0000000e001b7308 */ /* 0x0000220000000800 */
[----:B------:R-:W2:Y:S01]  /*45a60*/  LDL.LU.64 R12, [R1+0x680] ;  /* 0x00068000010c7983 */ /* 0x000ea20000300a00 */
[----:B-1----:R-:W-:-:S03]  /*45a70*/  FFMA2 R10, R6.F32x2.HI_LO, R2.F32x2.HI_LO, R10.F32x2.HI_LO ;  /* 0x00000002060a7249 */ /* 0x002fc6000000000a */
[----:B---3--:R0:W-:Y:S04]  /*45a80*/  STL [R1+0x348], R15 ;  /* 0x0003480f01007387 */ /* 0x0081e80000100800 */
[----:B0-----:R-:W3:Y:S04]  /*45a90*/  LDL.64 R14, [R1+0xc30] ;  /* 0x000c3000010e7983 */ /* 0x001ee80000100a00 */
[----:B------:R-:W2:Y:S04]  /*45aa0*/  LDL.LU.64 R6, [R1+0x1db0] ;  /* 0x001db00001067983 */ /* 0x000ea80000300a00 */
[----:B------:R0:W-:Y:S04]  /*45ab0*/  STL.64 [R1+0x688], R10 ;  /* 0x0006880a01007387 */ /* 0x0001e80000100a00 */
[----:B------:R-:W-:Y:S01]  /*45ac0*/  STL [R1+0x5d4], R27 ;  /* 0x0005d41b01007387 */ /* 0x000fe20000100800 */
[----:B0-----:R-:W-:Y:S01]  /*45ad0*/  MOV R10, R21 ;  /* 0x00000015000a7202 */ /* 0x001fe20000000f00 */
[----:B------:R-:W-:-:S02]  /*45ae0*/  IMAD.MOV.U32 R11, RZ, RZ, R20 ;  /* 0x000000ffff0b7224 */ /* 0x000fc400078e0014 */
[----:B------:R-:W3:Y:S04]  /*45af0*/  LDL.64 R20, [R1+0xc28] ;  /* 0x000c280001147983 */ /* 0x000ee80000100a00 */
[----:B-----5:R4:W-:Y:S02]  /*45b00*/  STL [R1+0x344], R9 ;  /* 0x0003440901007387 */ /* 0x0209e40000100800 */
[----:B----4-:R-:W-:-:S04]  /*45b10*/  IMAD.WIDE R8, R0, 0x2, R18 ;  /* 0x0000000200087825 */ /* 0x010fc800078e0212 */
[----:B--2---:R-:W-:Y:S02]  /*45b20*/  FFMA2 R6, R12.F32x2.HI_LO, R10.F32x2.HI_LO, R6.F32x2.HI_LO ;  /* 0x0000000a0c067249 */ /* 0x004fe40000000006 */
[----:B------:R-:W-:Y:S02]  /*45b30*/  IMAD.WIDE R10, R0, 0x2, R28 ;  /* 0x00000002000a7825 */ /* 0x000fe400078e021c */
[----:B------:R0:W2:Y:S04]  /*45b40*/  LDG.E.U16 R29, desc[UR8][R8.64] ;  /* 0x00000008081d7981 */ /* 0x0000a8000c1e1500 */
[----:B------:R-:W4:Y:S04]  /*45b50*/  LDG.E.U16 R11, desc[UR8][R10.64] ;  /* 0x000000080a0b7981 */ /* 0x000f28000c1e1500 */
[----:B------:R1:W-:Y:S04]  /*45b60*/  STL.64 [R1+0x680], R6 ;  /* 0x0006800601007387 */ /* 0x0003e80000100a00 */
[----:B------:R-:W5:Y:S01]  /*45b70*/  LDL.64 R12, [R1+0xc20] ;  /* 0x000c2000010c7983 */ /* 0x000f620000100a00 */
[----:B------:R-:W-:-:S03]  /*45b80*/  FFMA2 R4, R24.F32x2.HI_LO, R26.F32x2.HI_LO, R4.F32x2.HI_LO ;  /* 0x0000001a18047249 */ /* 0x000fc60000000004 */
[----:B------:R-:W2:Y:S01]  /*45b90*/  LDL.64 R18, [R1+0xc10] ;  /* 0x000c100001127983 */ /* 0x000ea20000100a00 */
[----:B0-----:R-:W-:-:S05]  /*45ba0*/  IMAD.WIDE R8, R0, 0x2, R22 ;  /* 0x0000000200087825 */ /* 0x001fca00078e0216 */
[----:B------:R-:W2:Y:S01]  /*45bb0*/  LDG.E.U16 R25, desc[UR8][R8.64] ;  /* 0x0000000808197981 */ /* 0x000ea2000c1e1500 */
[----:B-1----:R-:W-:-:S03]  /*45bc0*/  IMAD.WIDE R6, R0, 0x2, R16 ;  /* 0x0000000200067825 */ /* 0x002fc600078e0210 */
[----:B------:R-:W2:Y:S04]  /*45bd0*/  LDL.64 R16, [R1+0xc18] ;  /* 0x000c180001107983 */ /* 0x000ea80000100a00 */
[----:B------:R3:W2:Y:S02]  /*45be0*/  LDG.E.U16 R28, desc[UR8][R6.64] ;  /* 0x00000008061c7981 */ /* 0x0006a4000c1e1500 */
[C---:B---3--:R-:W-:Y:S02]  /*45bf0*/  IMAD.WIDE R6, R0.reuse, 0x2, R14 ;  /* 0x0000000200067825 */ /* 0x048fe400078e020e */
[----:B----4-:R0:W-:Y:S02]  /*45c00*/  STL [R1+0x340], R11 ;  /* 0x0003400b01007387 */ /* 0x0101e40000100800 */
[----:B-----5:R-:W-:-:S05]  /*45c10*/  IMAD.WIDE R8, R0, 0x2, R12 ;  /* 0x0000000200087825 */ /* 0x020fca00078e020c */
[----:B------:R-:W3:Y:S04]  /*45c20*/  LDG.E.U16 R26, desc[UR8][R8.64] ;  /* 0x00000008081a7981 */ /* 0x000ee8000c1e1500 */
[----:B0-----:R-:W4:Y:S04]  /*45c30*/  LDL.64 R10, [R1+0xc08] ;  /* 0x000c0800010a7983 */ /* 0x001f280000100a00 */
[----:B------:R-:W-:Y:S04]  /*45c40*/  STL.64 [R1+0x678], R4 ;  /* 0x0006780401007387 */ /* 0x000fe80000100a00 */
[----:B------:R-:W5:Y:S04]  /*45c50*/  LDL.64 R14, [R1+0xc00] ;  /* 0x000c0000010e7983 */ /* 0x000f680000100a00 */
[----:B------:R-:W3:Y:S04]  /*45c60*/  LDL.64 R22, [R1+0xbf8] ;  /* 0x000bf80001167983 */ /* 0x000ee80000100a00 */
[----:B--2---:R0:W-:Y:S04]  /*45c70*/  STL [R1+0x33c], R29 ;  /* 0x00033c1d01007387 */ /* 0x0041e80000100800 */
[----:B------:R-:W2:Y:S04]  /*45c80*/  LDL.64 R12, [R1+0xbf0] ;  /* 0x000bf000010c7983 */ /* 0x000ea80000100a00 */
[----:B0-----:R0:W2:Y:S01]  /*45c90*/  LDG.E.U16 R29, desc[UR8][R6.64] ;  /* 0x00000008061d7981 */ /* 0x0010a2000c1e1500 */
[----:B------:R-:W-:-:S03]  /*45ca0*/  IMAD.WIDE R4, R0, 0x2, R20 ;  /* 0x0000000200047825 */ /* 0x000fc600078e0214 */
[----:B------:R-:W2:Y:S04]  /*45cb0*/  LDL.64 R20, [R1+0xbe8] ;  /* 0x000be80001147983 */ /* 0x000ea80000100a00 */
[----:B------:R1:W2:Y:S01]  /*45cc0*/  LDG.E.U16 R27, desc[UR8][R4.64] ;  /* 0x00000008041b7981 */ /* 0x0002a2000c1e1500 */
[----:B0-----:R-:W-:-:S03]  /*45cd0*/  IMAD.WIDE R6, R0, 0x2, R16 ;  /* 0x0000000200067825 */ /* 0x001fc600078e0210 */
[----:B------:R-:W2:Y:S04]  /*45ce0*/  LDL.64 R16, [R1+0xbe0] ;  /* 0x000be00001107983 */ /* 0x000ea80000100a00 */
[----:B------:R0:W-:Y:S01]  /*45cf0*/  STL [R1+0x338], R28 ;  /* 0x0003381c01007387 */ /* 0x0001e20000100800 */
[----:B-1----:R-:W-:-:S03]  /*45d00*/  IMAD.WIDE R4, R0, 0x2, R18 ;  /* 0x0000000200047825 */ /* 0x002fc600078e0212 */
[----:B------:R-:W2:Y:S04]  /*45d10*/  LDL.64 R18, [R1+0xbd0] ;  /* 0x000bd00001127983 */ /* 0x000ea80000100a00 */
[----:B------:R-:W2:Y:S04]  /*45d20*/  LDG.E.U16 R24, desc[UR8][R4.64] ;  /* 0x0000000804187981 */ /* 0x000ea8000c1e1500 */
[----:B0-----:R5:W2:Y:S01]  /*45d30*/  LDG.E.U16 R28, desc[UR8][R6.64] ;  /* 0x00000008061c7981 */ /* 0x001aa2000c1e1500 */
[----:B----4-:R-:W-:-:S04]  /*45d40*/  IMAD.WIDE R8, R0, 0x2, R10 ;  /* 0x0000000200087825 */ /* 0x010fc800078e020a */
[C---:B-----5:R-:W-:Y:S01]  /*45d50*/  IMAD.WIDE R6, R0.reuse, 0x2, R14 ;  /* 0x0000000200067825 */ /* 0x060fe200078e020e */
[----:B------:R-:W4:Y:S04]  /*45d60*/  LDL.64 R10, [R1+0xbd8] ;  /* 0x000bd800010a7983 */ /* 0x000f280000100a00 */
[----:B------:R-:W5:Y:S01]  /*45d70*/  LDL.64 R14, [R1+0xbc8] ;  /* 0x000bc800010e7983 */ /* 0x000f620000100a00 */
[----:B---3--:R-:W-:-:S03]  /*45d80*/  IMAD.WIDE R4, R0, 0x2, R22 ;  /* 0x0000000200047825 */ /* 0x008fc600078e0216 */
[----:B------:R0:W-:Y:S04]  /*45d90*/  STL [R1+0x334], R25 ;  /* 0x0003341901007387 */ /* 0x0001e80000100800 */
[----:B------:R-:W3:Y:S04]  /*45da0*/  LDG.E.U16 R22, desc[UR8][R6.64] ;  /* 0x0000000806167981 */ /* 0x000ee8000c1e1500 */
[----:B------:R-:W3:Y:S04]  /*45db0*/  LDG.E.U16 R23, desc[UR8][R4.64] ;  /* 0x0000000804177981 */ /* 0x000ee8000c1e1500 */
[----:B0-----:R2:W3:Y:S02]  /*45dc0*/  LDG.E.U16 R25, desc[UR8][R8.64] ;  /* 0x0000000808197981 */ /* 0x0014e4000c1e1500 */
[----:B--2---:R-:W-:-:S02]  /*45dd0*/  IMAD.WIDE R8, R0, 0x2, R12 ;  /* 0x0000000200087825 */ /* 0x004fc400078e020c */
[----:B------:R-:W2:Y:S04]  /*45de0*/  LDL.64 R12, [R1+0xbc0] ;  /* 0x000bc000010c7983 */ /* 0x000ea80000100a00 */
[----:B------:R0:W-:Y:S04]  /*45df0*/  STL [R1+0x330], R29 ;  /* 0x0003301d01007387 */ /* 0x0001e80000100800 */
[----:B0-----:R-:W2:Y:S01]  /*45e00*/  LDG.E.U16 R29, desc[UR8][R8.64] ;  /* 0x00000008081d7981 */ /* 0x001ea2000c1e1500 */
[----:B------:R-:W-:-:S04]  /*45e10*/  IMAD.WIDE R6, R0, 0x2, R20 ;  /* 0x0000000200067825 */ /* 0x000fc800078e0214 */
[C---:B------:R-:W-:Y:S01]  /*45e20*/  IMAD.WIDE R4, R0.reuse, 0x2, R16 ;  /* 0x0000000200047825 */ /* 0x040fe200078e0210 */
[----:B------:R-:W2:Y:S04]  /*45e30*/  LDL.64 R20, [R1+0xbb8] ;  /* 0x000bb80001147983 */ /* 0x000ea80000100a00 */
[----:B------:R-:W2:Y:S04]  /*45e40*/  LDL.64 R16, [R1+0xbb0] ;  /* 0x000bb00001107983 */ /* 0x000ea80000100a00 */
[----:B------:R0:W-:Y:S04]  /*45e50*/  STL [R1+0x30c], R27 ;  /* 0x00030c1b01007387 */ /* 0x0001e80000100800 */
[----:B------:R1:W-:Y:S04]  /*45e60*/  STL [R1+0x308], R26 ;  /* 0x0003081a01007387 */ /* 0x0003e80000100800 */
[----:B0-----:R0:W5:Y:S04]  /*45e70*/  LDG.E.U16 R27, desc[UR8][R6.64] ;  /* 0x00000008061b7981 */ /* 0x001168000c1e1500 */
[----:B-1----:R5:W5:Y:S01]  /*45e80*/  LDG.E.U16 R26, desc[UR8][R4.64] ;  /* 0x00000008041a7981 */ /* 0x002b62000c1e1500 */
[----:B0-----:R-:W-:-:S04]  /*45e90*/  IMAD.WIDE R6, R0, 0x2, R18 ;  /* 0x0000000200067825 */ /* 0x001fc800078e0212 */
[C---:B----4-:R-:W-:Y:S02]  /*45ea0*/  IMAD.WIDE R8, R0.reuse, 0x2, R10 ;  /* 0x0000000200087825 */ /* 0x050fe400078e020a */
[----:B------:R-:W4:Y:S04]  /*45eb0*/  LDL.64 R10, [R1+0xba8] ;  /* 0x000ba800010a7983 */ /* 0x000f280000100a00 */
[----:B------:R0:W-:Y:S04]  /*45ec0*/  STL [R1+0x304], R28 ;  /* 0x0003041c01007387 */ /* 0x0001e80000100800 */
[----:B---3--:R-:W-:Y:S04]  /*45ed0*/  STL [R1+0x2ec], R25 ;  /* 0x0002ec1901007387 */ /* 0x008fe80000100800 */
[----:B------:R1:W-:Y:S04]  /*45ee0*/  STL [R1+0x300], R24 ;  /* 0x0003001801007387 */ /* 0x0003e80000100800 */
[----:B0-----:R0:W3:Y:S04]  /*45ef0*/  LDG.E.U16 R28, desc[UR8][R8.64] ;  /* 0x00000008081c7981 */ /* 0x0010e8000c1e1500 */
[----:B-1----:R-:W3:Y:S04]  /*45f00*/  LDL.64 R24, [R1+0xba0] ;  /* 0x000ba00001187983 */ /* 0x002ee80000100a00 */
[----:B------:R-:W-:Y:S04]  /*45f10*/  STL [R1+0x2e4], R23 ;  /* 0x0002e41701007387 */ /* 0x000fe80000100800 */
[----:B------:R1:W-:Y:S04]  /*45f20*/  STL [R1+0x2e8], R22 ;  /* 0x0002e81601007387 */ /* 0x0003e80000100800 */
[----:B-1----:R-:W3:Y:S04]  /*45f30*/  LDL.64 R22, [R1+0xb98] ;  /* 0x000b980001167983 */ /* 0x002ee80000100a00 */
[----:B--2---:R1:W-:Y:S04]  /*45f40*/  STL [R1+0x5c], R29 ;  /* 0x00005c1d01007387 */ /* 0x0043e80000100800 */
[----:B-1----:R1:W2:Y:S01]  /*45f50*/  LDG.E.U16 R29, desc[UR8][R6.64] ;  /* 0x00000008061d7981 */ /* 0x0022a2000c1e1500 */
[----:B-----5:R-:W-:-:S04]  /*45f60*/  IMAD.WIDE R4, R0, 0x2, R14 ;  /* 0x0000000200047825 */ /* 0x020fc800078e020e */
[C---:B0-----:R-:W-:Y:S01]  /*45f70*/  IMAD.WIDE R8, R0.reuse, 0x2, R12 ;  /* 0x0000000200087825 */ /* 0x041fe200078e020c */
[----:B------:R0:W-:Y:S04]  /*45f80*/  STL [R1+0x58], R27 ;  /* 0x0000581b01007387 */ /* 0x0001e80000100800 */
[----:B------:R-:W5:Y:S04]  /*45f90*/  LDL.64 R18, [R1+0xb90] ;  /* 0x000b900001127983 */ /* 0x000f680000100a00 */
[----:B------:R-:W5:Y:S04]  /*45fa0*/  LDL.64 R14, [R1+0xb88] ;  /* 0x000b8800010e7983 */ /* 0x000f680000100a00 */
[----:B------:R-:W5:Y:S04]  /*45fb0*/  LDL.64 R12, [R1+0xb80] ;  /* 0x000b8000010c7983 */ /* 0x000f680000100a00 */
[----:B------:R1:W-:Y:S04]  /*45fc0*/  STL [R1+0x54], R26 ;  /* 0x0000541a01007387 */ /* 0x0003e80000100800 */
[----:B0-----:R0:W5:Y:S04]  /*45fd0*/  LDG.E.U16 R27, desc[UR8][R4.64] ;  /* 0x00000008041b7981 */ /* 0x001168000c1e1500 */
[----:B-1----:R4:W5:Y:S01]  /*45fe0*/  LDG.E.U16 R26, desc[UR8][R8.64] ;  /* 0x00000008081a7981 */ /* 0x002962000c1e1500 */
[----:B------:R-:W-:-:S04]  /*45ff0*/  IMAD.WIDE R6, R0, 0x2, R20 ;  /* 0x0000000200067825 */ /* 0x000fc800078e0214 */
[----:B0-----:R-:W-:-:S04]  /*46000*/  IMAD.WIDE R4, R0, 0x2, R16 ;  /* 0x0000000200047825 */ /* 0x001fc800078e0210 */
[C---:B----4-:R-:W-:Y:S01]  /*46010*/  IMAD.WIDE R8, R0.reuse, 0x2, R10 ;  /* 0x0000000200087825 */ /* 0x050fe200078e020a */
[----:B---3--:R0:W-:Y:S04]  /*46020*/  STL [R1+0x50], R28 ;  /* 0x0000501c01007387 */ /* 0x0081e80000100800 */
[----:B0-----:R0:W3:Y:S04]  /*46030*/  LDG.E.U16 R28, desc[UR8][R6.64] ;  /* 0x00000008061c7981 */ /* 0x0010e8000c1e1500 */
[----:B--2---:R1:W-:Y:S04]  /*46040*/  STL [R1+0x2c], R29 ;  /* 0x00002c1d01007387 */ /* 0x0043e80000100800 */
[----:B------:R-:W2:Y:S04]  /*46050*/  LDL.64 R20, [R1+0xb78] ;  /* 0x000b780001147983 */ /* 0x000ea80000100a00 */
[----:B------:R-:W4:Y:S04]  /*46060*/  LDL.64 R16, [R1+0xb70] ;  /* 0x000b700001107983 */ /* 0x000f280000100a00 */
[----:B------:R-:W3:Y:S01]  /*46070*/  LDL.64 R10, [R1+0xb68] ;  /* 0x000b6800010a7983 */ /* 0x000ee20000100a00 */
[----:B0-----:R-:W-:-:S03]  /*46080*/  IMAD.WIDE R6, R0, 0x2, R24 ;  /* 0x0000000200067825 */ /* 0x001fc600078e0218 */
[----:B-1----:R0:W3:Y:S04]  /*46090*/  LDG.E.U16 R29, desc[UR8][R4.64] ;  /* 0x00000008041d7981 */ /* 0x0020e8000c1e1500 */
[----:B-----5:R1:W-:Y:S01]  /*460a0*/  STL [R1+0x28], R27 ;  /* 0x0000281b01007387 */ /* 0x0203e20000100800 */
[----:B0-----:R-:W-:-:S03]  /*460b0*/  IMAD.WIDE R4, R0, 0x2, R22 ;  /* 0x0000000200047825 */ /* 0x001fc600078e0216 */
[----:B------:R0:W-:Y:S04]  /*460c0*/  STL [R1+0x24], R26 ;  /* 0x0000241a01007387 */ /* 0x0001e80000100800 */
[----:B-1----:R1:W5:Y:S04]  /*460d0*/  LDG.E.U16 R27, desc[UR8][R8.64] ;  /* 0x00000008081b7981 */ /* 0x002368000c1e1500 */
[----:B------:R1:W5:Y:S04]  /*460e0*/  LDG.E.U16 R25, desc[UR8][R4.64] ;  /* 0x0000000804197981 */ /* 0x000368000c1e1500 */
[----:B0-----:R0:W5:Y:S01]  /*460f0*/  LDG.E.U16 R26, desc[UR8][R6.64] ;  /* 0x00000008061a7981 */ /* 0x001162000c1e1500 */
[----:B-1----:R-:W-:-:S04]  /*46100*/  IMAD.WIDE R8, R0, 0x2, R18 ;  /* 0x0000000200087825 */ /* 0x002fc800078e0212 */
[C---:B------:R-:W-:Y:S01]  /*46110*/  IMAD.WIDE R4, R0.reuse, 0x2, R12 ;  /* 0x0000000200047825 */ /* 0x040fe200078e020c */
[----:B------:R-:W5:Y:S04]  /*46120*/  LDL.64 R18, [R1+0xb60] ;  /* 0x000b600001127983 */ /* 0x000f680000100a00 */
[----:B------:R-:W5:Y:S04]  /*46130*/  LDL.64 R12, [R1+0xb50] ;  /* 0x000b5000010c7983 */ /* 0x000f680000100a00 */
[----:B------:R2:W5:Y:S04]  /*46140*/  LDG.E.U16 R24, desc[UR8][R8.64] ;  /* 0x0000000808187981 */ /* 0x000568000c1e1500 */
[----:B------:R-:W5:Y:S01]  /*46150*/  LDG.E.U16 R22, desc[UR8][R4.64] ;  /* 0x0000000804167981 */ /* 0x000f62000c1e1500 */
[----:B0-----:R-:W-:-:S03]  /*46160*/  IMAD.WIDE R6, R0, 0x2, R14 ;  /* 0x0000000200067825 */ /* 0x001fc600078e020e */
[----:B------:R-:W5:Y:S04]  /*46170*/  LDL.64 R14, [R1+0xb58] ;  /* 0x000b5800010e7983 */ /* 0x000f680000100a00 */
[----:B------:R4:W5:Y:S01]  /*46180*/  LDG.E.U16 R23, desc[UR8][R6.64] ;  /* 0x0000000806177981 */ /* 0x000962000c1e1500 */
[----:B--2---:R-:W-:-:S04]  /*46190*/  IMAD.WIDE R8, R0, 0x2, R20 ;  /* 0x0000000200087825 */ /* 0x004fc800078e0214 */
[----:B----4-:R-:W-:-:S04]  /*461a0*/  IMAD.WIDE R6, R0, 0x2, R16 ;  /* 0x0000000200067825 */ /* 0x010fc800078e0210 */
[C---:B---3--:R-:W-:Y:S01]  /*461b0*/  IMAD.WIDE R4, R0.reuse, 0x2, R10 ;  /* 0x0000000200047825 */ /* 0x048fe200078e020a */
[----:B------:R-:W2:Y:S04]  /*461c0*/  LDL.64 R20, [R1+0xb48] ;  /* 0x000b480001147983 */ /* 0x000ea80000100a00 */
[----:B------:R-:W3:Y:S04]  /*461d0*/  LDL.64 R16, [R1+0xb40] ;  /* 0x000b400001107983 */ /* 0x000ee80000100a00 */
[----:B------:R-:W4:Y:S04]  /*461e0*/  LDL.64 R10, [R1+0xb38] ;  /* 0x000b3800010a7983 */ /* 0x000f280000100a00 */
[----:B------:R0:W-:Y:S04]  /*461f0*/  STL [R1+0x20], R28 ;  /* 0x0000201c01007387 */ /* 0x0001e80000100800 */
[----:B0-----:R-:W2:Y:S04]  /*46200*/  LDG.E.U16 R28, desc[UR8][R8.64] ;  /* 0x00000008081c7981 */ /* 0x001ea8000c1e1500 */
[----:B--2---:R-:W-:Y:S04]  /*46210*/  STL [R1+0x1d40], R28 ;  /* 0x001d401c01007387 */ /* 0x004fe80000100800 */
[----:B------:R0:W-:Y:S04]  /*46220*/  STL [R1+0x1c], R29 ;  /* 0x00001c1d01007387 */ /* 0x0001e80000100800 */
[----:B0-----:R-:W2:Y:S04]  /*46230*/  LDG.E.U16 R29, desc[UR8][R6.64] ;  /* 0x00000008061d7981 */ /* 0x001ea8000c1e1500 */
[----:B--2---:R-:W-:Y:S04]  /*46240*/  STL [R1+0x1d44], R29 ;  /* 0x001d441d01007387 */ /* 0x004fe80000100800 */
[----:B-----5:R0:W-:Y:S04]  /*46250*/  STL [R1+0x18], R27 ;  /* 0x0000181b01007387 */ /* 0x0201e80000100800 */
[----:B0-----:R0:W2:Y:S01]  /*46260*/  LDG.E.U16 R27, desc[UR8][R4.64] ;  /* 0x00000008041b7981 */ /* 0x0010a2000c1e1500 */
[----:B------:R-:W-:-:S04]  /*46270*/  IMAD.WIDE R8, R0, 0x2, R18 ;  /* 0x0000000200087825 */ /* 0x000fc800078e0212 */
[----:B------:R-:W-:-:S04]  /*46280*/  IMAD.WIDE R6, R0, 0x2, R14 ;  /* 0x0000000200067825 */ /* 0x000fc800078e020e */
[C---:B0-----:R-:W-:Y:S01]  /*46290*/  IMAD.WIDE R4, R0.reuse, 0x2, R12 ;  /* 0x0000000200047825 */ /* 0x041fe200078e020c */
[----:B--2---:R-:W-:Y:S04]  /*462a0*/  STL [R1+0x1d48], R27 ;  /* 0x001d481b01007387 */ /* 0x004fe80000100800 */
[----:B------:R-:W2:Y:S04]  /*462b0*/  LDL.64 R14, [R1+0xb30] ;  /* 0x000b3000010e7983 */ /* 0x000ea80000100a00 */
[----:B------:R-:W5:Y:S04]  /*462c0*/  LDL.64 R18, [R1+0xb28] ;  /* 0x000b280001127983 */ /* 0x000f680000100a00 */
[----:B------:R-:W2:Y:S04]  /*462d0*/  LDL.64 R12, [R1+0xb20] ;  /* 0x000b2000010c7983 */ /* 0x000ea80000100a00 */
[----:B------:R0:W-:Y:S04]  /*462e0*/  STL [R1+0x14], R26 ;  /* 0x0000141a01007387 */ /* 0x0001e80000100800 */
[----:B0-----:R-:W2:Y:S04]  /*462f0*/  LDG.E.U16 R26, desc[UR8][R8.64] ;  /* 0x00000008081a7981 */ /* 0x001ea8000c1e1500 */
[----:B--2---:R-:W-:Y:S04]  /*46300*/  STL [R1+0x1d4c], R26 ;  /* 0x001d4c1a01007387 */ /* 0x004fe80000100800 */
[----:B------:R0:W-:Y:S04]  /*46310*/  STL [R1+0x10], R25 ;  /* 0x0000101901007387 */ /* 0x0001e80000100800 */
[----:B0-----:R-:W2:Y:S04]  /*46320*/  LDG.E.U16 R25, desc[UR8][R6.64] ;  /* 0x0000000806197981 */ /* 0x001ea8000c1e1500 */
[----:B--2---:R-:W-:Y:S04]  /*46330*/  STL [R1+0x1d50], R25 ;  /* 0x001d501901007387 */ /* 0x004fe80000100800 */
[----:B------:R0:W-:Y:S04]  /*46340*/  STL [R1+0xc], R24 ;  /* 0x00000c1801007387 */ /* 0x0001e80000100800 */
[----:B0-----:R4:W2:Y:S01]  /*46350*/  LDG.E.U16 R24, desc[UR8][R4.64] ;  /* 0x0000000804187981 */ /* 0x0018a2000c1e1500 */
[----:B------:R-:W-:-:S04]  /*46360*/  IMAD.WIDE R8, R0, 0x2, R20 ;  /* 0x0000000200087825 */ /* 0x000fc800078e0214 */
[----:B---3--:R-:W-:-:S04]  /*46370*/  IMAD.WIDE R6, R0, 0x2, R16 ;  /* 0x0000000200067825 */ /* 0x008fc800078e0210 */
[----:B----4-:R-:W-:-:S05]  /*46380*/  IMAD.WIDE R4, R0, 0x2, R10 ;  /* 0x0000000200047825 */ /* 0x010fca00078e020a */
[----:B------:R0:W3:Y:S04]  /*46390*/  LDG.E.U16 R21, desc[UR8][R4.64] ;  /* 0x0000000804157981 */ /* 0x0000e8000c1e1500 */
[----:B--2---:R-:W-:Y:S04]  /*463a0*/  STL [R1+0x1d54], R24 ;  /* 0x001d541801007387 */ /* 0x004fe80000100800 */
[----:B------:R-:W2:Y:S04]  /*463b0*/  LDL.64 R16, [R1+0xb18] ;  /* 0x000b180001107983 */ /* 0x000ea80000100a00 */
[----:B------:R-:W4:Y:S04]  /*463c0*/  LDL.64 R10, [R1+0xb10] ;  /* 0x000b1000010a7983 */ /* 0x000f280000100a00 */
[----:B------:R1:W-:Y:S04]  /*463d0*/  STL [R1+0x8], R23 ;  /* 0x0000081701007387 */ /* 0x0003e80000100800 */
[----:B------:R0:W-:Y:S04]  /*463e0*/  STL [R1+0x4], R22 ;  /* 0x0000041601007387 */ /* 0x0001e80000100800 */
[----:B-1----:R1:W2:Y:S04]  /*463f0*/  LDG.E.U16 R23, desc[UR8][R8.64] ;  /* 0x0000000808177981 */ /* 0x0022a8000c1e1500 */
[----:B0-----:R-:W3:Y:S01]  /*46400*/  LDG.E.U16 R22, desc[UR8][R6.64] ;  /* 0x0000000806167981 */ /* 0x001ee2000c1e1500 */
[----:B------:R-:W-:-:S04]  /*46410*/  IMAD.WIDE R4, R0, 0x2, R12 ;  /* 0x0000000200047825 */ /* 0x000fc800078e020c */
[C---:B-1----:R-:W-:Y:S01]  /*46420*/  IMAD.WIDE R8, R0.reuse, 0x2, R14 ;  /* 0x0000000200087825 */ /* 0x042fe200078e020e */
[----:B--2---:R-:W-:Y:S04]  /*46430*/  STL [R1+0x1d58], R23 ;  /* 0x001d581701007387 */ /* 0x004fe80000100800 */
[----:B---3--:R0:W-:Y:S04]  /*46440*/  STL [R1+0x1d5c], R22 ;  /* 0x001d5c1601007387 */ /* 0x0081e80000100800 */
[----:B------:R-:W-:Y:S04]  /*46450*/  STL [R1+0x1d60], R21 ;  /* 0x001d601501007387 */ /* 0x000fe80000100800 */
[----:B------:R-:W2:Y:S04]  /*46460*/  LDL.64 R14, [R1+0xb08] ;  /* 0x000b0800010e7983 */ /* 0x000ea80000100a00 */
[----:B------:R-:W3:Y:S04]  /*46470*/  LDL.64 R24, [R1+0xb00] ;  /* 0x000b000001187983 */ /* 0x000ee80000100a00 */
[----:B------:R-:W3:Y:S01]  /*46480*/  LDL.64 R12, [R1+0xaf0] ;  /* 0x000af000010c7983 */ /* 0x000ee20000100a00 */
[----:B-----5:R-:W-:-:S03]  /*46490*/  IMAD.WIDE R6, R0, 0x2, R18 ;  /* 0x0000000200067825 */ /* 0x020fc600078e0212 */
[----:B------:R1:W5:Y:S04]  /*464a0*/  LDG.E.U16 R20, desc[UR8][R8.64] ;  /* 0x0000000808147981 */ /* 0x000368000c1e1500 */
[----:B------:R-:W5:Y:S04]  /*464b0*/  LDG.E.U16 R18, desc[UR8][R4.64] ;  /* 0x0000000804127981 */ /* 0x000f68000c1e1500 */
[----:B0-----:R-:W5:Y:S04]  /*464c0*/  LDL.64 R22, [R1+0xaf8] ;  /* 0x000af80001167983 */ /* 0x001f680000100a00 */
[----:B------:R4:W5:Y:S01]  /*464d0*/  LDG.E.U16 R19, desc[UR8][R6.64] ;  /* 0x0000000806137981 */ /* 0x000962000c1e1500 */
[----:B-1----:R-:W-:-:S04]  /*464e0*/  IMAD.WIDE R8, R0, 0x2, R16 ;  /* 0x0000000200087825 */ /* 0x002fc800078e0210 */
[C---:B----4-:R-:W-:Y:S01]  /*464f0*/  IMAD.WIDE R6, R0.reuse, 0x2, R10 ;  /* 0x0000000200067825 */ /* 0x050fe200078e020a */
[----:B------:R3:W4:Y:S04]  /*46500*/  LDG.E.U16 R17, desc[UR8][R8.64] ;  /* 0x0000000808117981 */ /* 0x000728000c1e1500 */
[----:B------:R5:W4:Y:S01]  /*46510*/  LDG.E.U16 R16, desc[UR8][R6.64] ;  /* 0x0000000806107981 */ /* 0x000b22000c1e1500 */
[----:B--2---:R-:W-:-:S04]  /*46520*/  IMAD.WIDE R4, R0, 0x2, R14 ;  /* 0x0000000200047825 */ /* 0x004fc800078e020e */
[C---:B---3--:R-:W-:Y:S01]  /*46530*/  IMAD.WIDE R8, R0.reuse, 0x2, R24 ;  /* 0x0000000200087825 */ /* 0x048fe200078e0218 */
[----:B------:R0:W2:Y:S04]  /*46540*/  LDG.E.U16 R15, desc[UR8][R4.64] ;  /* 0x00000008040f7981 */ /* 0x0000a8000c1e1500 */
[----:B------:R-:W3:Y:S01]  /*46550*/  LDG.E.U16 R14, desc[UR8][R8.64] ;  /* 0x00000008080e7981 */ /* 0x000ee2000c1e1500 */
[----:B-----5:R-:W-:-:S04]  /*46560*/  IMAD.WIDE R6, R0, 0x2, R22 ;  /* 0x0000000200067825 */ /* 0x020fc800078e0216 */
[C---:B0-----:R-:W-:Y:S02]  /*46570*/  IMAD.WIDE R4, R0.reuse, 0x2, R12 ;  /* 0x0000000200047825 */ /* 0x041fe400078e020c */
[----:B------:R-:W5:Y:S04]  /*46580*/  LDG.E.U16 R13, desc[UR8][R6.64] ;  /* 0x00000008060d7981 */ /* 0x000f68000c1e1500 */
[----:B------:R-:W5:Y:S04]  /*46590*/  LDG.E.U16 R12, desc[UR8][R4.64] ;  /* 0x00000008040c7981 */ /* 0x000f68000c1e1500 */
[----:B------:R0:W-:Y:S04]  /*465a0*/  STL [R1+0x1d64], R20 ;  /* 0x001d641401007387 */ /* 0x0001e80000100800 */
[----:B------:R-:W-:Y:S04]  /*465b0*/  STL [R1+0x1d68], R19 ;  /* 0x001d681301007387 */ /* 0x000fe80000100800 */
[----:B------:R1:W-:Y:S04]  /*465c0*/  STL [R1+0x1d6c], R18 ;  /* 0x001d6c1201007387 */ /* 0x0003e80000100800 */
[----:B------:R-:W5:Y:S04]  /*465d0*/  LDL.64 R10, [R1+0xad8] ;  /* 0x000ad800010a7983 */ /* 0x000f680000100a00 */
[----:B0-----:R-:W5:Y:S04]  /*465e0*/  LDL.64 R20, [R1+0xae8] ;  /* 0x000ae80001147983 */ /* 0x001f680000100a00 */
[----:B-1----:R-:W5:Y:S04]  /*465f0*/  LDL.64 R18, [R1+0xae0] ;  /* 0x000ae00001127983 */ /* 0x002f680000100a00 */
[----:B----4-:R-:W-:Y:S04]  /*46600*/  STL [R1+0x1d70], R17 ;  /* 0x001d701101007387 */ /* 0x010fe80000100800 */
[----:B------:R-:W-:Y:S04]  /*46610*/  STL [R1+0x1d74], R16 ;  /* 0x001d741001007387 */ /* 0x000fe80000100800 */
[----:B--2---:R-:W-:Y:S04]  /*46620*/  STL [R1+0x1d78], R15 ;  /* 0x001d780f01007387 */ /* 0x004fe80000100800 */
[----:B---3--:R-:W-:Y:S04]  /*46630*/  STL [R1+0x1d7c], R14 ;  /* 0x001d7c0e01007387 */ /* 0x008fe80000100800 */
[----:B-----5:R-:W-:Y:S04]  /*46640*/  STL [R1+0x1d80], R13 ;  /* 0x001d800d01007387 */ /* 0x020fe80000100800 */
[----:B------:R0:W-:Y:S04]  /*46650*/  STL [R1+0x1d84], R12 ;  /* 0x001d840c01007387 */ /* 0x0001e80000100800 */
[----:B------:R-:W2:Y:S04]  /*46660*/  LDL.64 R28, [R1+0xad0] ;  /* 0x000ad000011c7983 */ /* 0x000ea80000100a00 */
[----:B------:R-:W3:Y:S04]  /*46670*/  LDL.64 R26, [R1+0xac8] ;  /* 0x000ac800011a7983 */ /* 0x000ee80000100a00 */
[----:B------:R-:W4:Y:S01]  /*46680*/  LDL.64 R24, [R1+0xac0] ;  /* 0x000ac00001187983 */ /* 0x000f220000100a00 */
[----:B------:R-:W-:-:S03]  /*46690*/  IMAD.WIDE R4, R0, 0x2, R10 ;  /* 0x0000000200047825 */ /* 0x000fc600078e020a */
[----:B0-----:R-:W5:Y:S01]  /*466a0*/  LDL.64 R12, [R1+0xab8] ;  /* 0x000ab800010c7983 */ /* 0x001f620000100a00 */
[----:B------:R-:W-:-:S04]  /*466b0*/  IMAD.WIDE R8, R0, 0x2, R20 ;  /* 0x0000000200087825 */ /* 0x000fc800078e0214 */
[C---:B------:R-:W-:Y:S01]  /*466c0*/  IMAD.WIDE R6, R0.reuse, 0x2, R18 ;  /* 0x0000000200067825 */ /* 0x040fe200078e0212 */
[----:B------:R-:W4:Y:S04]  /*466d0*/  LDL.LU R22, [R1+0x5a0] ;  /* 0x0005a00001167983 */ /* 0x000f280000300800 */
[----:B------:R-:W4:Y:S04]  /*466e0*/  LDL.LU R20, [R1+0x5a4] ;  /* 0x0005a40001147983 */ /* 0x000f280000300800 */
[----:B------:R-:W5:Y:S04]  /*466f0*/  LDG.E.U16 R11, desc[UR8][R8.64] ;  /* 0x00000008080b7981 */ /* 0x000f68000c1e1500 */
[----:B------:R2:W5:Y:S04]  /*46700*/  LDG.E.U16 R10, desc[UR8][R6.64] ;  /* 0x00000008060a7981 */ /* 0x000568000c1e1500 */
[----:B------:R-:W5:Y:S04]  /*46710*/  LDL.LU R19, [R1+0x590] ;  /* 0x0005900001137983 */ /* 0x000f680000300800 */
[----:B------:R-:W5:Y:S04]  /*46720*/  LDL.LU R18, [R1+0x594] ;  /* 0x0005940001127983 */ /* 0x000f680000300800 */
[----:B------:R-:W5:Y:S04]  /*46730*/  LDL.LU R17, [R1+0x580] ;  /* 0x0005800001117983 */ /* 0x000f680000300800 */
[----:B------:R-:W5:Y:S04]  /*46740*/  LDL.LU R16, [R1+0x584] ;  /* 0x0005840001107983 */ /* 0x000f680000300800 */
[----:B------:R-:W5:Y:S04]  /*46750*/  LDL.LU R15, [R1+0x570] ;  /* 0x00057000010f7983 */ /* 0x000f680000300800 */
[----:B------:R-:W5:Y:S04]  /*46760*/  LDL.LU R14, [R1+0x574] ;  /* 0x00057400010e7983 */ /* 0x000f680000300800 */
[----:B------:R3:W5:Y:S01]  /*46770*/  LDG.E.U16 R9, desc[UR8][R4.64] ;  /* 0x0000000804097981 */ /* 0x000762000c1e1500 */
[----:B--2---:R-:W-:-:S04]  /*46780*/  IMAD.WIDE R6, R0, 0x2, R28 ;  /* 0x0000000200067825 */ /* 0x004fc800078e021c */
[C---:B---3--:R-:W-:Y:S01]  /*46790*/  IMAD.WIDE R4, R0.reuse, 0x2, R26 ;  /* 0x0000000200047825 */ /* 0x048fe200078e021a */
[----:B------:R-:W2:Y:S04]  /*467a0*/  LDG.E.U16 R8, desc[UR8][R6.64] ;  /* 0x0000000806087981 */ /* 0x000ea8000c1e1500 */
[----:B------:R4:W3:Y:S02]  /*467b0*/  LDG.E.U16 R7, desc[UR8][R4.64] ;  /* 0x0000000804077981 */ /* 0x0008e4000c1e1500 */
[----:B----4-:R-:W-:-:S05]  /*467c0*/  IMAD.WIDE R4, R0, 0x2, R24 ;  /* 0x0000000200047825 */ /* 0x010fca00078e0218 */
[----:B------:R0:W4:Y:S04]  /*467d0*/  LDG.E.U16 R6, desc[UR8][R4.64] ;  /* 0x0000000804067981 */ /* 0x000128000c1e1500 */
[----:B-----5:R-:W-:Y:S04]  /*467e0*/  STL [R1+0x1d88], R11 ;  /* 0x001d880b01007387 */ /* 0x020fe80000100800 */
[----:B------:R-:W-:Y:S04]  /*467f0*/  STL [R1+0x1d8c], R10 ;  /* 0x001d8c0a01007387 */ /* 0x000fe80000100800 */
[----:B------:R-:W-:Y:S01]  /*46800*/  STL [R1+0x1d90], R9 ;  /* 0x001d900901007387 */ /* 0x000fe20000100800 */
[C---:B0-----:R-:W-:Y:S01]  /*46810*/  FMUL R5, R2.reuse, R20 ;  /* 0x0000001402057220 */ /* 0x041fe20000400000 */
[----:B------:R-:W-:-:S02]  /*46820*/  FMUL R4, R2, R19 ;  /* 0x0000001302047220 */ /* 0x000fc40000400000 */
[----:B--2---:R-:W-:Y:S04]  /*46830*/  STL [R1+0x1d94], R8 ;  /* 0x001d940801007387 */ /* 0x004fe80000100800 */
[----:B---3--:R-:W-:Y:S04]  /*46840*/  STL [R1+0x1d98], R7 ;  /* 0x001d980701007387 */ /* 0x008fe80000100800 */
[----:B------:R-:W2:Y:S04]  /*46850*/  LDL.LU R21, [R1+0x4d8] ;  /* 0x0004d80001157983 */ /* 0x000ea80000300800 */
[----:B----4-:R0:W-:Y:S02]  /*46860*/  STL [R1+0x1d9c], R6 ;  /* 0x001d9c0601007387 */ /* 0x0101e40000100800 */
[----:B0-----:R-:W-:-:S05]  /*46870*/  FMUL R6, R2, R22 ;  /* 0x0000001602067220 */ /* 0x001fca0000400000 */
[----:B------:R0:W-:Y:S04]  /*46880*/  STL [R1+0x3d0], R6 ;  /* 0x0003d00601007387 */ /* 0x0001e80000100800 */
[----:B------:R1:W-:Y:S04]  /*46890*/  STL [R1+0x3d4], R5 ;  /* 0x0003d40501007387 */ /* 0x0003e80000100800 */
[----:B------:R3:W-:Y:S01]  /*468a0*/  STL [R1+0x400], R4 ;  /* 0x0004000401007387 */ /* 0x0007e20000100800 */
[C---:B0-----:R-:W-:Y:S01]  /*468b0*/  FMUL R6, R2.reuse, R18 ;  /* 0x0000001202067220 */ /* 0x041fe20000400000 */
[C---:B-1----:R-:W-:Y:S01]  /*468c0*/  FMUL R5, R2.reuse, R17 ;  /* 0x0000001102057220 */ /* 0x042fe20000400000 */
[----:B---3--:R-:W-:-:S03]  /*468d0*/  FMUL R4, R2, R16 ;  /* 0x0000001002047220 */ /* 0x008fc60000400000 */
[----:B------:R-:W-:Y:S04]  /*468e0*/  STL [R1+0x404], R6 ;  /* 0x0004040601007387 */ /* 0x000fe80000100800 */
[----:B------:R-:W3:Y:S04]  /*468f0*/  LDL.LU R11, [R1+0x5a8] ;  /* 0x0005a800010b7983 */ /* 0x000ee80000300800 */
[----:B------:R-:W-:Y:S04]  /*46900*/  STL [R1+0x420], R5 ;  /* 0x0004200501007387 */ /* 0x000fe80000100800 */
[----:B------:R-:W4:Y:S04]  /*46910*/  LDL.LU R10, [R1+0x5ac] ;  /* 0x0005ac00010a7983 */ /* 0x000f280000300800 */
[----:B------:R0:W-:Y:S04]  /*46920*/  STL [R1+0x424], R4 ;  /* 0x0004240401007387 */ /* 0x0001e80000100800 */
[----:B------:R-:W5:Y:S01]  /*46930*/  LDL.LU R9, [R1+0x598] ;  /* 0x0005980001097983 */ /* 0x000f620000300800 */
[C---:B0-----:R-:W-:Y:S01]  /*46940*/  FMUL R4, R2.reuse, R15 ;  /* 0x0000000f02047220 */ /* 0x041fe20000400000 */
[----:B------:R-:W-:-:S04]  /*46950*/  FMUL R2, R2, R14 ;  /* 0x0000000e02027220 */ /* 0x000fc80000400000 */
[----:B------:R0:W-:Y:S04]  /*46960*/  STL [R1+0x450], R4 ;  /* 0x0004500401007387 */ /* 0x0001e80000100800 */
[----:B------:R-:W2:Y:S04]  /*46970*/  LDL.LU R8, [R1+0x59c] ;  /* 0x00059c0001087983 */ /* 0x000ea80000300800 */
[----:B------:R1:W-:Y:S04]  /*46980*/  STL [R1+0x454], R2 ;  /* 0x0004540201007387 */ /* 0x0003e80000100800 */
[----:B------:R-:W2:Y:S04]  /*46990*/  LDL.LU R7, [R1+0x588] ;  /* 0x0005880001077983 */ /* 0x000ea80000300800 */
[----:B------:R-:W2:Y:S04]  /*469a0*/  LDL.LU R6, [R1+0x58c] ;  /* 0x00058c0001067983 */ /* 0x000ea80000300800 */
[----:B------:R-:W2:Y:S01]  /*469b0*/  LDL.LU R16, [R1+0x578] ;  /* 0x0005780001107983 */ /* 0x000ea20000300800 */
[----:B0-----:R-:W-:-:S03]  /*469c0*/  IMAD.WIDE R4, R0, 0x2, R12 ;  /* 0x0000000200047825 */ /* 0x001fc600078e020c */
[----:B-1----:R-:W2:Y:S04]  /*469d0*/  LDL.LU R2, [R1+0x57c] ;  /* 0x00057c0001027983 */ /* 0x002ea80000300800 */
[----:B------:R-:W2:Y:S04]  /*469e0*/  LDL.LU R23, [R1+0x37c] ;  /* 0x00037c0001177983 */ /* 0x000ea80000300800 */
[----:B------:R-:W2:Y:S04]  /*469f0*/  LDL.LU R24, [R1+0x378] ;  /* 0x0003780001187983 */ /* 0x000ea80000300800 */
[----:B------:R-:W2:Y:S04]  /*46a00*/  LDL.LU R25, [R1+0x374] ;  /* 0x0003740001197983 */ /* 0x000ea80000300800 */
[----:B------:R-:W2:Y:S04]  /*46a10*/  LDL.LU R26, [R1+0x370] ;  /* 0x00037000011a7983 */ /* 0x000ea80000300800 */
[----:B------:R-:W2:Y:S04]  /*46a20*/  LDL.LU R27, [R1+0x35c] ;  /* 0x00035c00011b7983 */ /* 0x000ea80000300800 */
[----:B------:R-:W2:Y:S04]  /*46a30*/  LDL.LU R29, [R1+0x358] ;  /* 0x00035800011d7983 */ /* 0x000ea80000300800 */
[----:B------:R-:W2:Y:S04]  /*46a40*/  LDG.E.U16 R4, desc[UR8][R4.64] ;  /* 0x0000000804047981 */ /* 0x000ea8000c1e1500 */
[----:B------:R-:W2:Y:S04]  /*46a50*/  LDL.LU R28, [R1+0x354] ;  /* 0x00035400011c7983 */ /* 0x000ea80000300800 */
[----:B------:R-:W2:Y:S01]  /*46a60*/  LDL.64 R14, [R1+0xab0] ;  /* 0x000ab000010e7983 */ /* 0x000ea20000100a00 */
[C---:B---3--:R-:W-:Y:S01]  /*46a70*/  FMUL R11, R3.reuse, R11 ;  /* 0x0000000b030b7220 */ /* 0x048fe20000400000 */
[C---:B----4-:R-:W-:Y:S01]  /*46a80*/  FMUL R10, R3.reuse, R10 ;  /* 0x0000000a030a7220 */ /* 0x050fe20000400000 */
[----:B-----5:R-:W-:-:S03]  /*46a90*/  FMUL R9, R3, R9 ;  /* 0x0000000903097220 */ /* 0x020fc60000400000 */
[----:B------:R0:W-:Y:S04]  /*46aa0*/  STL [R1+0x3d8], R11 ;  /* 0x0003d80b01007387 */ /* 0x0001e80000100800 */
[----:B------:R1:W-:Y:S04]  /*46ab0*/  STL [R1+0x3dc], R10 ;  /* 0x0003dc0a01007387 */ /* 0x0003e80000100800 */
[----:B------:R-:W3:Y:S04]  /*46ac0*/  LDL.LU R13, [R1+0x5e0] ;  /* 0x0005e000010d7983 */ /* 0x000ee80000300800 */
[----:B------:R4:W-:Y:S04]  /*46ad0*/  STL [R1+0x408], R9 ;  /* 0x0004080901007387 */ /* 0x0009e80000100800 */
[----:B------:R-:W5:Y:S01]  /*46ae0*/  LDL.LU R12, [R1+0x5e4] ;  /* 0x0005e400010c7983 */ /* 0x000f620000300800 */
[C---:B--2---:R-:W-:Y:S01]  /*46af0*/  FMUL R8, R3.reuse, R8 ;  /* 0x0000000803087220 */ /* 0x044fe20000400000 */
[C---:B------:R-:W-:Y:S01]  /*46b00*/  FMUL R7, R3.reuse, R7 ;  /* 0x0000000703077220 */ /* 0x040fe20000400000 */
[----:B------:R-:W-:-:S03]  /*46b10*/  FMUL R6, R3, R6 ;  /* 0x0000000603067220 */ /* 0x000fc60000400000 */
[----:B------:R2:W-:Y:S04]  /*46b20*/  STL [R1+0x40c], R8 ;  /* 0x00040c0801007387 */ /* 0x0005e80000100800 */
[----:B0-----:R-:W3:Y:S04]  /*46b30*/  LDL.LU R11, [R1+0x5f0] ;  /* 0x0005f000010b7983 */ /* 0x001ee80000300800 */
[----:B-1----:R-:W3:Y:S04]  /*46b40*/  LDL.LU R10, [R1+0x5f4] ;  /* 0x0005f400010a7983 */ /* 0x002ee80000300800 */
[----:B----4-:R-:W4:Y:S01]  /*46b50*/  LDL.LU R9, [R1+0x610] ;  /* 0x0006100001097983 */ /* 0x010f220000300800 */
[C---:B------:R-:W-:Y:S01]  /*46b60*/  FMUL R16, R3.reuse, R16 ;  /* 0x0000001003107220 */ /* 0x040fe20000400000 */
[----:B------:R-:W-:-:S02]  /*46b70*/  FMUL R2, R3, R2 ;  /* 0x0000000203027220 */ /* 0x000fc40000400000 */
[----:B--2---:R-:W2:Y:S04]  /*46b80*/  LDL.LU R8, [R1+0x614] ;  /* 0x0006140001087983 */ /* 0x004ea80000300800 */
[----:B------:R0:W-:Y:S04]  /*46b90*/  STL [R1+0x428], R7 ;  /* 0x0004280701007387 */ /* 0x0001e80000100800 */
[----:B0-----:R-:W2:Y:S04]  /*46ba0*/  LDL.LU R7, [R1+0x600] ;  /* 0x0006000001077983 */ /* 0x001ea80000300800 */
[----:B------:R0:W-:Y:S04]  /*46bb0*/  STL [R1+0x42c], R6 ;  /* 0x00042c0601007387 */ /* 0x0001e80000100800 */
[----:B0-----:R-:W2:Y:S04]  /*46bc0*/  LDL.LU R6, [R1+0x604] ;  /* 0x0006040001067983 */ /* 0x001ea80000300800 */
[----:B------:R-:W-:Y:S04]  /*46bd0*/  STL [R1+0x458], R16 ;  /* 0x0004581001007387 */ /* 0x000fe80000100800 */
[----:B------:R-:W-:Y:S04]  /*46be0*/  STL [R1+0x1d34], R4 ;  /* 0x001d340401007387 */ /* 0x000fe80000100800 */
[----:B------:R0:W-:Y:S02]  /*46bf0*/  STL [R1+0x45c], R2 ;  /* 0x00045c0201007387 */ /* 0x0001e40000100800 */
[----:B0-----:R-:W-:Y:S01]  /*46c00*/  IMAD.WIDE R2, R0, 0x2, R14 ;  /* 0x0000000200027825 */ /* 0x001fe200078e020e */
[----:B------:R-:W0:Y:S01]  /*46c10*/  S2R R22, SR_TID.X ;  /* 0x0000000000167919 */ /* 0x000e220000002100 */
[----:B------:R-:W2:Y:S04]  /*46c20*/  LDL.LU R0, [R1+0x1dac] ;  /* 0x001dac0001007983 */ /* 0x000ea80000300800 */
[----:B------:R5:W2:Y:S01]  /*46c30*/  LDG.E.U16 R3, desc[UR8][R2.64] ;  /* 0x0000000802037981 */ /* 0x000aa2000c1e1500 */
[----:B0-----:R-:W-:-:S04]  /*46c40*/  SHF.L.U32 R22, R22, 0x3, RZ ;  /* 0x0000000316167819 */ /* 0x001fc800000006ff */
[----:B------:R-:W-:Y:S01]  /*46c50*/  LOP3.LUT R22, R22, 0xe0, RZ, 0xc0, !PT ;  /* 0x000000e016167812 */ /* 0x000fe200078ec0ff */
[C---:B-----5:R-:W-:Y:S01]  /*46c60*/  FMUL R2, R21.reuse, R12 ;  /* 0x0000000c15027220 */ /* 0x060fe20000400000 */
[C---:B---3--:R-:W-:Y:S01]  /*46c70*/  FMUL R4, R21.reuse, R11 ;  /* 0x0000000b15047220 */ /* 0x048fe20000400000 */
[----:B--2---:R0:W-:Y:S02]  /*46c80*/  STL [R1+0x1d38], R3 ;  /* 0x001d380301007387 */ /* 0x0041e40000100800 */
[----:B0-----:R-:W-:-:S05]  /*46c90*/  FMUL R3, R21, R13 ;  /* 0x0000000d15037220 */ /* 0x001fca0000400000 */
[----:B------:R0:W-:Y:S04]  /*46ca0*/  STL [R1+0x460], R3 ;  /* 0x0004600301007387 */ /* 0x0001e80000100800 */
[----:B------:R4:W-:Y:S04]  /*46cb0*/  STL [R1+0x464], R2 ;  /* 0x0004640201007387 */ /* 0x0009e80000100800 */
[----:B------:R-:W-:Y:S01]  /*46cc0*/  STL [R1+0x480], R4 ;  /* 0x0004800401007387 */ /* 0x000fe20000100800 */
[C---:B0-----:R-:W-:Y:S01]  /*46cd0*/  FMUL R3, R21.reuse, R10 ;  /* 0x0000000a15037220 */ /* 0x041fe20000400000 */
[----:B----4-:R-:W-:-:S04]  /*46ce0*/  FMUL R2, R21, R9 ;  /* 0x0000000915027220 */ /* 0x010fc80000400000 */
[----:B------:R0:W-:Y:S04]  /*46cf0*/  STL [R1+0x484], R3 ;  /* 0x0004840301007387 */ /* 0x0001e80000100800 */
[----:B------:R1:W-:Y:S01]  /*46d00*/  STL [R1+0x4a0], R2 ;  /* 0x0004a00201007387 */ /* 0x0003e20000100800 */
[C---:B0-----:R-:W-:Y:S01]  /*46d10*/  FMUL R3, R21.reuse, R8 ;  /* 0x0000000815037220 */ /* 0x041fe20000400000 */
[----:B-1----:R-:W-:-:S04]  /*46d20*/  FMUL R2, R21, R7 ;  /* 0x0000000715027220 */ /* 0x002fc80000400000 */
[----:B------:R-:W-:Y:S04]  /*46d30*/  STL [R1+0x4a4], R3 ;  /* 0x0004a40301007387 */ /* 0x000fe80000100800 */
[----:B------:R-:W0:Y:S04]  /*46d40*/  LDS R3, [R22+UR5+0x41f00] ;  /* 0x041f000516037984 */ /* 0x000e280008000800 */
[----:B------:R-:W-:Y:S04]  /*46d50*/  STL [R1+0x4d0], R2 ;  /* 0x0004d00201007387 */ /* 0x000fe80000100800 */
[----:B------:R-:W1:Y:S01]  /*46d60*/  LDS R2, [R22+UR5+0x41e00] ;  /* 0x041e000516027984 */ /* 0x000e620008000800 */
[----:B------:R-:W-:Y:S01]  /*46d70*/  FMUL R4, R21, R6 ;  /* 0x0000000615047220 */ /* 0x000fe20000400000 */
[----:B------:R-:W-:Y:S06]  /*46d80*/  BAR.SYNC.DEFER_BLOCKING 0x0 ;  /* 0x0000000000007b1d */ /* 0x000fec0000010000 */
[----:B------:R-:W-:Y:S04]  /*46d90*/  STL [R1+0x4d4], R4 ;  /* 0x0004d40401007387 */ /* 0x000fe80000100800 */
[----:B0-----:R-:W-:Y:S04]  /*46da0*/  STL [R1+0x674], R3 ;  /* 0x0006740301007387 */ /* 0x001fe80000100800 */
[----:B-1----:R-:W-:Y:S04]  /*46db0*/  STL [R1+0x670], R2 ;  /* 0x0006700201007387 */ /* 0x002fe80000100800 */
[----:B------:R-:W2:Y:S04]  /*46dc0*/  LDL.LU R6, [R1+0x344] ;  /* 0x0003440001067983 */ /* 0x000ea80000300800 */
        /* <DEDUP_REMOVED lines=35> */
[----:B-1----:R-:W3:Y:S04]  /*47000*/  LDL.LU R28, [R1+0x14] ;  /* 0x00001400011c7983 */ /* 0x002ee80000300800 */
        /* <DEDUP_REMOVED lines=58> */
[----:B------:R-:W-:Y:S04]  /*473b0*/  STS.U16 [R0+UR5+0x48800], R3 ;  /* 0x0488000300007988 */ /* 0x000fe80008000405 */
[----:B------:R-:W-:Y:S04]  /*473c0*/  STS.U16 [R0+UR5+0x48c00], R2 ;  /* 0x048c000200007988 */ /* 0x000fe80008000405 */
[----:B------:R-:W-:Y:S04]  /*473d0*/  STS.U16 [R0+UR5+0x49000], R4 ;  /* 0x0490000400007988 */ /* 0x000fe80008000405 */
[----:B------:R-:W-:Y:S04]  /*473e0*/  STS.U16 [R0+UR5+0x49400], R5 ;  /* 0x0494000500007988 */ /* 0x000fe80008000405 */
[----:B--2---:R0:W-:Y:S04]  /*473f0*/  STS.U16 [R0+UR5+0x49800], R28 ;  /* 0x0498001c00007988 */ /* 0x0041e80008000405 */
[----:B------:R1:W-:Y:S04]  /*47400*/  STS.U16 [R0+UR5+0x49c00], R29 ;  /* 0x049c001d00007988 */ /* 0x0003e80008000405 */
[----:B------:R2:W-:Y:S04]  /*47410*/  STS.U16 [R0+UR5+0x4a000], R27 ;  /* 0x04a0001b00007988 */ /* 0x0005e80008000405 */
[----:B------:R1:W-:Y:S04]  /*47420*/  STS.U16 [R0+UR5+0x4a400], R26 ;  /* 0x04a4001a00007988 */ /* 0x0003e80008000405 */
[----:B0-----:R-:W3:Y:S04]  /*47430*/  LDL.LU R28, [R1+0x1d3c] ;  /* 0x001d3c00011c7983 */ /* 0x001ee80000300800 */
[----:B------:R-:W3:Y:S04]  /*47440*/  LDL.LU R3, [R1+0x800] ;  /* 0x0008000001037983 */ /* 0x000ee80000300800 */
[----:B------:R-:W3:Y:S04]  /*47450*/  LDL.LU R2, [R1+0x804] ;  /* 0x0008040001027983 */ /* 0x000ee80000300800 */
[----:B------:R-:W3:Y:S04]  /*47460*/  LDL.LU R4, [R1+0x7f8] ;  /* 0x0007f80001047983 */ /* 0x000ee80000300800 */
[----:B------:R-:W3:Y:S04]  /*47470*/  LDL.LU R5, [R1+0x7fc] ;  /* 0x0007fc0001057983 */ /* 0x000ee80000300800 */
[----:B-1----:R-:W3:Y:S04]  /*47480*/  LDL.LU R29, [R1+0x80c] ;  /* 0x00080c00011d7983 */ /* 0x002ee80000300800 */
[----:B--2---:R-:W3:Y:S04]  /*47490*/  LDL.LU R27, [R1+0x808] ;  /* 0x00080800011b7983 */ /* 0x004ee80000300800 */
[----:B------:R-:W2:Y:S04]  /*474a0*/  LDL.LU R26, [R1+0x814] ;  /* 0x00081400011a7983 */ /* 0x000ea80000300800 */
[----:B------:R0:W-:Y:S04]  /*474b0*/  STS.U16 [R0+UR5+0x4a800], R25 ;  /* 0x04a8001900007988 */ /* 0x0001e80008000405 */
[----:B------:R1:W-:Y:S04]  /*474c0*/  STS.U16 [R0+UR5+0x4ac00], R24 ;  /* 0x04ac001800007988 */ /* 0x0003e80008000405 */
[----:B------:R0:W-:Y:S04]  /*474d0*/  STS.U16 [R0+UR5+0x4b000], R23 ;  /* 0x04b0001700007988 */ /* 0x0001e80008000405 */
[----:B------:R0:W-:Y:S04]  /*474e0*/  STS.U16 [R0+UR5+0x4b400], R22 ;  /* 0x04b4001600007988 */ /* 0x0001e80008000405 */
[----:B------:R1:W-:Y:S04]  /*474f0*/  STS.U16 [R0+UR5+0x4b800], R21 ;  /* 0x04b8001500007988 */ /* 0x0003e80008000405 */
[----:B------:R4:W-:Y:S04]  /*47500*/  STS.U16 [R0+UR5+0x4bc00], R20 ;  /* 0x04bc001400007988 */ /* 0x0009e80008000405 */
[----:B0-----:R-:W2:Y:S04]  /*47510*/  LDL.LU R25, [R1+0x810] ;  /* 0x0008100001197983 */ /* 0x001ea80000300800 */
[----:B-1----:R-:W2:Y:S04]  /*47520*/  LDL.LU R24, [R1+0x83c] ;  /* 0x00083c0001187983 */ /* 0x002ea80000300800 */
[----:B------:R-:W2:Y:S04]  /*47530*/  LDL.LU R23, [R1+0x828] ;  /* 0x0008280001177983 */ /* 0x000ea80000300800 */
[----:B------:R-:W2:Y:S04]  /*47540*/  LDL.LU R22, [R1+0x85c] ;  /* 0x00085c0001167983 */ /* 0x000ea80000300800 */
[----:B------:R-:W2:Y:S04]  /*47550*/  LDL.LU R21, [R1+0x850] ;  /* 0x0008500001157983 */ /* 0x000ea80000300800 */
[----:B----4-:R-:W4:Y:S04]  /*47560*/  LDL.LU R20, [R1+0x864] ;  /* 0x0008640001147983 */ /* 0x010f280000300800 */
[----:B------:R0:W-:Y:S04]  /*47570*/  STS.U16 [R0+UR5+0x4c000], R19 ;  /* 0x04c0001300007988 */ /* 0x0001e80008000405 */
[----:B------:R1:W-:Y:S04]  /*47580*/  STS.U16 [R0+UR5+0x4c400], R18 ;  /* 0x04c4001200007988 */ /* 0x0003e80008000405 */
[----:B------:R0:W-:Y:S04]  /*47590*/  STS.U16 [R0+UR5+0x4c800], R17 ;  /* 0x04c8001100007988 */ /* 0x0001e80008000405 */
[----:B------:R0:W-:Y:S04]  /*475a0*/  STS.U16 [R0+UR5+0x4cc00], R16 ;  /* 0x04cc001000007988 */ /* 0x0001e80008000405 */
[----:B------:R1:W-:Y:S04]  /*475b0*/  STS.U16 [R0+UR5+0x4d000], R15 ;  /* 0x04d0000f00007988 */ /* 0x0003e80008000405 */
[----:B------:R5:W-:Y:S04]  /*475c0*/  STS.U16 [R0+UR5+0x4d400], R14 ;  /* 0x04d4000e00007988 */ /* 0x000be80008000405 */
[----:B0-----:R-:W4:Y:S04]  /*475d0*/  LDL.LU R19, [R1+0x860] ;  /* 0x0008600001137983 */ /* 0x001f280000300800 */
[----:B-1----:R-:W2:Y:S04]  /*475e0*/  LDL.LU R18, [R1+0x86c] ;  /* 0x00086c0001127983 */ /* 0x002ea80000300800 */
[----:B------:R-:W2:Y:S04]  /*475f0*/  LDL.LU R17, [R1+0x868] ;  /* 0x0008680001117983 */ /* 0x000ea80000300800 */
[----:B------:R-:W2:Y:S04]  /*47600*/  LDL.LU R16, [R1+0x874] ;  /* 0x0008740001107983 */ /* 0x000ea80000300800 */
[----:B------:R-:W2:Y:S04]  /*47610*/  LDL.LU R15, [R1+0x870] ;  /* 0x00087000010f7983 */ /* 0x000ea80000300800 */
[----:B-----5:R-:W5:Y:S04]  /*47620*/  LDL.LU R14, [R1+0x87c] ;  /* 0x00087c00010e7983 */ /* 0x020f680000300800 */
[----:B------:R0:W-:Y:S04]  /*47630*/  STS.U16 [R0+UR5+0x4d800], R13 ;  /* 0x04d8000d00007988 */ /* 0x0001e80008000405 */
[----:B0-----:R-:W5:Y:S04]  /*47640*/  LDL.LU R13, [R1+0x878] ;  /* 0x00087800010d7983 */ /* 0x001f680000300800 */
[----:B------:R5:W-:Y:S02]  /*47650*/  STS.U16 [R0+UR5+0x4dc00], R12 ;  /* 0x04dc000c00007988 */ /* 0x000be40008000405 */
[----:B-----5:R-:W-:-:S02]  /*47660*/  F2FP.F16.F32.PACK_AB R12, R13, R14 ;  /* 0x0000000e0d0c723e */ /* 0x020fc400000000ff */
[----:B--2---:R-:W-:Y:S02]  /*47670*/  F2FP.F16.F32.PACK_AB R14, R17, R18 ;  /* 0x00000012110e723e */ /* 0x004fe400000000ff */
[----:B------:R-:W-:Y:S02]  /*47680*/  F2FP.F16.F32.PACK_AB R17, R23, R24 ;  /* 0x000000181711723e */ /* 0x000fe400000000ff */
[----:B------:R-:W2:Y:S01]  /*47690*/  LDL.LU R24, [R1+0x39c] ;  /* 0x00039c0001187983 */ /* 0x000ea20000300800 */
[----:B------:R-:W-:-:S03]  /*476a0*/  F2FP.F16.F32.PACK_AB R18, R25, R26 ;  /* 0x0000001a1912723e */ /* 0x000fc600000000ff */
[----:B--2---:R-:W-:Y:S04]  /*476b0*/  STL [R1+0x1d04], R24 ;  /* 0x001d041801007387 */ /* 0x004fe80000100800 */
[----:B------:R-:W2:Y:S01]  /*476c0*/  LDL.LU R25, [R1+0x5b0] ;  /* 0x0005b00001197983 */ /* 0x000ea20000300800 */
[----:B------:R-:W-:-:S03]  /*476d0*/  F2FP.F16.F32.PACK_AB R13, R15, R16 ;  /* 0x000000100f0d723e */ /* 0x000fc600000000ff */
[----:B--2---:R-:W-:Y:S04]  /*476e0*/  STL [R1+0x1d08], R25 ;  /* 0x001d081901007387 */ /* 0x004fe80000100800 */
[----:B------:R-:W2:Y:S01]  /*476f0*/  LDL.LU R26, [R1+0x394] ;  /* 0x00039400011a7983 */ /* 0x000ea20000300800 */
[----:B----4-:R-:W-:Y:S02]  /*47700*/  F2FP.F16.F32.PACK_AB R15, R19, R20 ;  /* 0x00000014130f723e */ /* 0x010fe400000000ff */
[----:B---3--:R-:W-:Y:S01]  /*47710*/  F2FP.F16.F32.PACK_AB R19, R27, R29 ;  /* 0x0000001d1b13723e */ /* 0x008fe200000000ff */
[----:B--2---:R-:W-:Y:S04]  /*47720*/  STL [R1+0x1d0c], R26 ;  /* 0x001d0c1a01007387 */ /* 0x004fe80000100800 */
[----:B------:R-:W2:Y:S01]  /*47730*/  LDL.LU R29, [R1+0x398] ;  /* 0x00039800011d7983 */ /* 0x000ea20000300800 */
[----:B------:R-:W-:-:S02]  /*47740*/  F2FP.F16.F32.PACK_AB R20, R3, R2 ;  /* 0x000000020314723e */ /* 0x000fc400000000ff */
[----:B------:R-:W-:Y:S02]  /*47750*/  F2FP.F16.F32.PACK_AB R16, R21, R22 ;  /* 0x000000161510723e */ /* 0x000fe400000000ff */
[----:B------:R-:W-:Y:S01]  /*47760*/  F2FP.F16.F32.PACK_AB R21, R4, R5 ;  /* 0x000000050415723e */ /* 0x000fe200000000ff */
[----:B------:R0:W-:Y:S04]  /*47770*/  STS.U16 [R0+UR5+0x4f400], R6 ;  /* 0x04f4000600007988 */ /* 0x0001e80008000405 */
[----:B--2---:R-:W-:Y:S04]  /*47780*/  STL [R1+0x1d10], R29 ;  /* 0x001d101d01007387 */ /* 0x004fe80000100800 */
[----:B------:R-:W2:Y:S04]  /*47790*/  LDL.LU R3, [R1+0x7ec] ;  /* 0x0007ec0001037983 */ /* 0x000ea80000300800 */
[----:B------:R-:W2:Y:S04]  /*477a0*/  LDL.LU R22, [R1+0x7f4] ;  /* 0x0007f40001167983 */ /* 0x000ea80000300800 */
[----:B------:R-:W3:Y:S04]  /*477b0*/  LDL.LU R4, [R1+0x7dc] ;  /* 0x0007dc0001047983 */ /* 0x000ee80000300800 */
[----:B------:R-:W3:Y:S04]  /*477c0*/  LDL.LU R23, [R1+0x7e4] ;  /* 0x0007e40001177983 */ /* 0x000ee80000300800 */
[----:B------:R-:W4:Y:S04]  /*477d0*/  LDL.LU R27, [R1+0x7d4] ;  /* 0x0007d400011b7983 */ /* 0x000f280000300800 */
[----:B------:R-:W5:Y:S04]  /*477e0*/  LDL.LU R5, [R1+0x7bc] ;  /* 0x0007bc0001057983 */ /* 0x000f680000300800 */
[----:B0-----:R-:W2:Y:S04]  /*477f0*/  LDL.LU R6, [R1+0x7b0] ;  /* 0x0007b00001067983 */ /* 0x001ea80000300800 */
[----:B------:R-:W-:Y:S04]  /*47800*/  STS.U16 [R0+UR5+0x4f000], R7 ;  /* 0x04f0000700007988 */ /* 0x000fe80008000405 */
[----:B--2---:R0:W-:Y:S04]  /*47810*/  STL [R1+0x1d30], R6 ;  /* 0x001d300601007387 */ /* 0x0041e80000100800 */
[----:B0-----:R-:W5:Y:S04]  /*47820*/  LDL.LU R6, [R1+0x7b4] ;  /* 0x0007b40001067983 */ /* 0x001f680000300800 */
[----:B------:R-:W2:Y:S04]  /*47830*/  LDL.LU R7, [R1+0x7a8] ;  /* 0x0007a80001077983 */ /* 0x000ea80000300800 */
[----:B------:R-:W-:Y:S04]  /*47840*/  STS.U16 [R0+UR5+0x4ec00], R8 ;  /* 0x04ec000800007988 */ /* 0x000fe80008000405 */
[----:B--2---:R0:W-:Y:S04]  /*47850*/  STL [R1+0x1d2c], R7 ;  /* 0x001d2c0701007387 */ /* 0x0041e80000100800 */
[----:B0-----:R-:W2:Y:S04]  /*47860*/  LDL.LU R7, [R1+0x7ac] ;  /* 0x0007ac0001077983 */ /* 0x001ea80000300800 */
        /* <DEDUP_REMOVED lines=13> */
[----:B--2---:R0:W-:Y:S04]  /*47940*/  STL [R1+0x1d1c], R11 ;  /* 0x001d1c0b01007387 */ /* 0x0041e80000100800 */
[----:B0-----:R-:W2:Y:S04]  /*47950*/  LDL.LU R11, [R1+0x78c] ;  /* 0x00078c00010b7983 */ /* 0x001ea80000300800 */
[----:B------:R-:W2:Y:S04]  /*47960*/  LDL.LU R29, [R1+0x774] ;  /* 0x00077400011d7983 */ /* 0x000ea80000300800 */
[----:B--2---:R0:W-:Y:S04]  /*47970*/  STL [R1+0x1d14], R29 ;  /* 0x001d141d01007387 */ /* 0x0041e80000100800 */
[----:B0-----:R-:W2:Y:S01]  /*47980*/  LDL.LU R29, [R1+0x77c] ;  /* 0x00077c00011d7983 */ /* 0x001ea20000300800 */
[----:B------:R-:W-:Y:S01]  /*47990*/  VIADD R2, R28, UR5 ;  /* 0x000000051c027c36 */ /* 0x000fe20008000000 */
[----:B------:R-:W-:-:S02]  /*479a0*/  F2FP.F16.F32.PACK_AB R22, R3, R22 ;  /* 0x000000160316723e */ /* 0x000fc400000000ff */
[----:B---3--:R-:W-:Y:S01]  /*479b0*/  F2FP.F16.F32.PACK_AB R23, R4, R23 ;  /* 0x000000170417723e */ /* 0x008fe200000000ff */
[----:B--2---:R0:W-:Y:S04]  /*479c0*/  STL [R1+0x1d18], R29 ;  /* 0x001d181d01007387 */ /* 0x0041e80000100800 */
[----:B0-----:R-:W2:Y:S04]  /*479d0*/  LDL.LU R29, [R1+0x784] ;  /* 0x00078400011d7983 */ /* 0x001ea80000300800 */
[----:B------:R-:W3:Y:S04]  /*479e0*/  LDL.LU R26, [R1+0x76c] ;  /* 0x00076c00011a7983 */ /* 0x000ee80000300800 */
[----:B------:R-:W2:Y:S04]  /*479f0*/  LDL.LU R25, [R1+0x760] ;  /* 0x0007600001197983 */ /* 0x000ea80000300800 */
[----:B------:R-:W2:Y:S04]  /*47a00*/  LDL.LU R24, [R1+0x754] ;  /* 0x0007540001187983 */ /* 0x000ea80000300800 */
[----:B------:R-:W2:Y:S04]  /*47a10*/  LDL.LU R28, [R1+0x5dc] ;  /* 0x0005dc00011c7983 */ /* 0x000ea80000300800 */
[----:B------:R-:W2:Y:S04]  /*47a20*/  LDL.LU R3, [R1+0x1d38] ;  /* 0x001d380001037983 */ /* 0x000ea80000300800 */
[----:B------:R-:W2:Y:S04]  /*47a30*/  LDL.LU R4, [R1+0x1d34] ;  /* 0x001d340001047983 */ /* 0x000ea80000300800 */
[----:B--2---:R0:W-:Y:S04]  /*47a40*/  STS.U16 [R0+UR5+0x4f800], R4 ;  /* 0x04f8000400007988 */ /* 0x0041e80008000405 */
[----:B0-----:R-:W4:Y:S04]  /*47a50*/  LDL.LU R4, [R1+0x7cc] ;  /* 0x0007cc0001047983 */ /* 0x001f280000300800 */
[----:B------:R0:W-:Y:S04]  /*47a60*/  STS.U16 [R0+UR5+0x4fc00], R3 ;  /* 0x04fc000300007988 */ /* 0x0001e80008000405 */
[----:B------:R1:W-:Y:S04]  /*47a70*/  STSM.16.M88.4 [R2+0x50000], R12 ;  /* 0x0500000c02007844 */ /* 0x0003e80000000200 */
[----:B------:R2:W-:Y:S04]  /*47a80*/  STSM.16.M88.4 [R2+0x51000], R16 ;  /* 0x0510001002007844 */ /* 0x0005e80000000200 */
[----:B0-----:R-:W3:Y:S04]  /*47a90*/  LDL.LU R3, [R1+0x5b4] ;  /* 0x0005b40001037983 */ /* 0x001ee80000300800 */
[----:B------:R-:W3:Y:S04]  /*47aa0*/  LDL.LU R0, [R1+0x5b8] ;  /* 0x0005b80001007983 */ /* 0x000ee80000300800 */
[----:B-1----:R-:W3:Y:S04]  /*47ab0*/  LDL.LU R12, [R1+0x780] ;  /* 0x00078000010c7983 */ /* 0x002ee80000300800 */
[----:B------:R-:W3:Y:S04]  /*47ac0*/  LDL.LU R13, [R1+0x778] ;  /* 0x00077800010d7983 */ /* 0x000ee80000300800 */
[----:B------:R-:W3:Y:S04]  /*47ad0*/  LDL.LU R14, [R1+0x770] ;  /* 0x00077000010e7983 */ /* 0x000ee80000300800 */
[----:B------:R-:W3:Y:S04]  /*47ae0*/  LDL.LU R15, [R1+0x768] ;  /* 0x00076800010f7983 */ /* 0x000ee80000300800 */
[----:B--2---:R-:W2:Y:S04]  /*47af0*/  LDL.LU R16, [R1+0x75c] ;  /* 0x00075c0001107983 */ /* 0x004ea80000300800 */
[----:B------:R-:W2:Y:S04]  /*47b00*/  LDL.LU R17, [R1+0x70c] ;  /* 0x00070c0001117983 */ /* 0x000ea80000300800 */
[----:B------:R-:W2:Y:S04]  /*47b10*/  LDL.LU R18, [R1+0x5d8] ;  /* 0x0005d80001127983 */ /* 0x000ea80000300800 */
[----:B------:R-:W2:Y:S04]  /*47b20*/  LDL.LU R19, [R1+0x5c8] ;  /* 0x0005c80001137983 */ /* 0x000ea80000300800 */
[----:B------:R0:W-:Y:S01]  /*47b30*/  STSM.16.M88.4 [R2+0x52000], R20 ;  /* 0x0520001402007844 */ /* 0x0001e20000000200 */
[----:B-----5:R-:W-:-:S03]  /*47b40*/  F2FP.F16.F32.PACK_AB R5, R6, R5 ;  /* 0x000000050605723e */ /* 0x020fc600000000ff */
[----:B0-----:R-:W5:Y:S04]  /*47b50*/  LDL.LU R20, [R1+0x5cc] ;  /* 0x0005cc0001147983 */ /* 0x001f680000300800 */
[----:B------:R-:W2:Y:S04]  /*47b60*/  LDL.LU R21, [R1+0x5c4] ;  /* 0x0005c40001157983 */ /* 0x000ea80000300800 */
[----:B------:R-:W2:Y:S04]  /*47b70*/  LDL.LU R22, [R1+0x5bc] ;  /* 0x0005bc0001167983 */ /* 0x000ea80000300800 */
[----:B------:R-:W2:Y:S01]  /*47b80*/  LDL.LU R23, [R1+0x5c0] ;  /* 0x0005c00001177983 */ /* 0x000ea20000300800 */
[----:B----4-:R-:W-:-:S03]  /*47b90*/  F2FP.F16.F32.PACK_AB R4, R4, R27 ;  /* 0x0000001b0404723e */ /* 0x010fc600000000ff */
[----:B------:R-:W4:Y:S04]  /*47ba0*/  LDL R27, [R1+0x668] ;  /* 0x00066800011b7983 */ /* 0x000f280000100800 */
[----:B------:R-:W2:Y:S02]  /*47bb0*/  LDL.LU R6, [R1+0x1d30] ;  /* 0x001d300001067983 */ /* 0x000ea40000300800 */
[----:B--2---:R-:W-:Y:S02]  /*47bc0*/  F2FP.F16.F32.PACK_AB R6, R7, R6 ;  /* 0x000000060706723e */ /* 0x004fe400000000ff */
[----:B------:R-:W2:Y:S02]  /*47bd0*/  LDL.LU R7, [R1+0x1d2c] ;  /* 0x001d2c0001077983 */ /* 0x000ea40000300800 */
[----:B--2---:R-:W-:-:S02]  /*47be0*/  F2FP.F16.F32.PACK_AB R7, R8, R7 ;  /* 0x000000070807723e */ /* 0x004fc400000000ff */
[----:B------:R-:W2:Y:S02]  /*47bf0*/  LDL.LU R8, [R1+0x1d28] ;  /* 0x001d280001087983 */ /* 0x000ea40000300800 */
[----:B--2---:R-:W-:Y:S02]  /*47c00*/  F2FP.F16.F32.PACK_AB R8, R9, R8 ;  /* 0x000000080908723e */ /* 0x004fe400000000ff */
[----:B------:R-:W2:Y:S02]  /*47c10*/  LDL.LU R9, [R1+0x1d24] ;  /* 0x001d240001097983 */ /* 0x000ea40000300800 */
[----:B--2---:R-:W-:Y:S02]  /*47c20*/  F2FP.F16.F32.PACK_AB R9, R10, R9 ;  /* 0x000000090a09723e */ /* 0x004fe400000000ff */
[----:B------:R-:W2:Y:S02]  /*47c30*/  LDL.LU R10, [R1+0x1d20] ;  /* 0x001d2000010a7983 */ /* 0x000ea40000300800 */
[----:B--2---:R-:W-:-:S02]  /*47c40*/  F2FP.F16.F32.PACK_AB R10, R11, R10 ;  /* 0x0000000a0b0a723e */ /* 0x004fc400000000ff */
[----:B------:R-:W2:Y:S02]  /*47c50*/  LDL.LU R11, [R1+0x1d1c] ;  /* 0x001d1c00010b7983 */ /* 0x000ea40000300800 */
[----:B--2---:R-:W-:Y:S02]  /*47c60*/  F2FP.F16.F32.PACK_AB R11, R29, R11 ;  /* 0x0000000b1d0b723e */ /* 0x004fe400000000ff */
[----:B------:R-:W3:Y:S02]  /*47c70*/  LDL.LU R29, [R1+0x1d18] ;  /* 0x001d1800011d7983 */ /* 0x000ee40000300800 */
[----:B---3--:R-:W-:Y:S02]  /*47c80*/  F2FP.F16.F32.PACK_AB R12, R29, R12 ;  /* 0x0000000c1d0c723e */ /* 0x008fe400000000ff */
[----:B------:R-:W2:Y:S01]  /*47c90*/  LDL.LU R29, [R1+0x1d14] ;  /* 0x001d1400011d7983 */ /* 0x000ea20000300800 */
[----:B------:R-:W-:Y:S02]  /*47ca0*/  F2FP.F16.F32.PACK_AB R14, R26, R14 ;  /* 0x0000000e1a0e723e */ /* 0x000fe400000000ff */
[----:B------:R-:W-:-:S02]  /*47cb0*/  F2FP.F16.F32.PACK_AB R15, R25, R15 ;  /* 0x0000000f190f723e */ /* 0x000fc400000000ff */
[----:B------:R-:W-:Y:S02]  /*47cc0*/  F2FP.F16.F32.PACK_AB R16, R24, R16 ;  /* 0x000000101810723e */ /* 0x000fe400000000ff */
[----:B------:R-:W-:Y:S02]  /*47cd0*/  F2FP.F16.F32.PACK_AB R17, R28, R17 ;  /* 0x000000111c11723e */ /* 0x000fe400000000ff */
[----:B--2---:R-:W-:Y:S02]  /*47ce0*/  F2FP.F16.F32.PACK_AB R13, R29, R13 ;  /* 0x0000000d1d0d723e */ /* 0x004fe400000000ff */
[----:B------:R-:W2:Y:S04]  /*47cf0*/  LDL.LU R29, [R1+0x1d10] ;  /* 0x001d1000011d7983 */ /* 0x000ea80000300800 */
[----:B------:R-:W2:Y:S04]  /*47d00*/  LDL.LU R26, [R1+0x1d0c] ;  /* 0x001d0c00011a7983 */ /* 0x000ea80000300800 */
[----:B------:R-:W3:Y:S04]  /*47d10*/  LDL.LU R25, [R1+0x1d08] ;  /* 0x001d080001197983 */ /* 0x000ee80000300800 */
[----:B------:R-:W3:Y:S04]  /*47d20*/  LDL.LU R24, [R1+0x1d04] ;  /* 0x001d040001187983 */ /* 0x000ee80000300800 */
[----:B------:R-:W4:Y:S01]  /*47d30*/  LDL.LU R28, [R1+0x1d00] ;  /* 0x001d0000011c7983 */ /* 0x000f220000300800 */
[----:B-----5:R-:W-:-:S02]  /*47d40*/  F2FP.F16.F32.PACK_AB R18, R20, R18 ;  /* 0x000000121412723e */ /* 0x020fc400000000ff */
[----:B------:R-:W-:Y:S02]  /*47d50*/  F2FP.F16.F32.PACK_AB R19, R21, R19 ;  /* 0x000000131513723e */ /* 0x000fe400000000ff */
[----:B------:R-:W-:Y:S02]  /*47d60*/  F2FP.F16.F32.PACK_AB R20, R22, R23 ;  /* 0x000000171614723e */ /* 0x000fe400000000ff */
[----:B------:R-:W-:Y:S01]  /*47d70*/  F2FP.F16.F32.PACK_AB R21, R3, R0 ;  /* 0x000000000315723e */ /* 0x000fe200000000ff */
[----:B------:R-:W-:Y:S04]  /*47d80*/  STSM.16.M88.4 [R2+0x53000], R4 ;  /* 0x0530000402007844 */ /* 0x000fe80000000200 */
[----:B------:R-:W-:Y:S04]  /*47d90*/  STSM.16.M88.4 [R2+0x54000], R8 ;  /* 0x0540000802007844 */ /* 0x000fe80000000200 */
[----:B------:R-:W-:Y:S04]  /*47da0*/  STSM.16.M88.4 [R2+0x55000], R12 ;  /* 0x0550000c02007844 */ /* 0x000fe80000000200 */
[----:B------:R-:W-:Y:S01]  /*47db0*/  STSM.16.M88.4 [R2+0x56000], R16 ;  /* 0x0560001002007844 */ /* 0x000fe20000000200 */
[----:B--2---:R-:W-:-:S02]  /*47dc0*/  F2FP.F16.F32.PACK_AB R23, R26, R29 ;  /* 0x0000001d1a17723e */ /* 0x004fc400000000ff */
[----:B---3--:R-:W-:-:S05]  /*47dd0*/  F2FP.F16.F32.PACK_AB R22, R24, R25 ;  /* 0x000000191816723e */ /* 0x008fca00000000ff */
[----:B------:R-:W-:Y:S01]  /*47de0*/  STSM.16.M88.4 [R2+0x57000], R20 ;  /* 0x0570001402007844 */ /* 0x000fe20000000200 */
[----:B------:R-:W-:Y:S06]  /*47df0*/  BAR.SYNC.DEFER_BLOCKING 0x0 ;  /* 0x0000000000007b1d */ /* 0x000fec0000010000 */
[----:B----4-:R-:W0:Y:S04]  /*47e00*/  LDSM.16.M88.4 R4, [R28+UR5+0x50000] ;  /* 0x050000051c04783b */ /* 0x010e280008000200 */
[----:B------:R-:W-:Y:S04]  /*47e10*/  LDSM.16.M88.4 R20, [R27+UR5+0x48000] ;  /* 0x048000051b14783b */ /* 0x000fe80008000200 */
[----:B------:R-:W-:Y:S04]  /*47e20*/  LDSM.16.M88.4 R16, [R28+UR5+0x50800] ;  /* 0x050800051c10783b */ /* 0x000fe80008000200 */
[----:B------:R-:W-:Y:S01]  /*47e30*/  LDSM.16.M88.4 R12, [R28+UR5+0x51000] ;  /* 0x051000051c0c783b */ /* 0x000fe20008000200 */
[----:B0-----:R-:W-:Y:S01]  /*47e40*/  MOV R29, R4 ;  /* 0x00000004001d7202 */ /* 0x001fe20000000f00 */
[----:B------:R-:W-:Y:S01]  /*47e50*/  IMAD.MOV.U32 R3, RZ, RZ, R5 ;  /* 0x000000ffff037224 */ /* 0x000fe200078e0005 */
[----:B------:R-:W-:Y:S01]  /*47e60*/  MOV R2, R6 ;  /* 0x0000000600027202 */ /* 0x000fe20000000f00 */
[----:B------:R-:W-:-:S02]  /*47e70*/  IMAD.MOV.U32 R0, RZ, RZ, R7 ;  /* 0x000000ffff007224 */ /* 0x000fc400078e0007 */
[----:B------:R-:W0:Y:S04]  /*47e80*/  LDSM.16.M88.4 R4, [R27+UR5+0x40000] ;  /* 0x040000051b04783b */ /* 0x000e280008000200 */
[----:B0-----:R-:W-:Y:S01]  /*47e90*/  STL.64 [R1+0x10], R4 ;  /* 0x0000100401007387 */ /* 0x001fe20000100a00 */
[----:B------:R-:W-:-:S03]  /*47ea0*/  MOV R9, R4 ;  /* 0x0000000400097202 */ /* 0x000fc60000000f00 */
[----:B------:R-:W-:Y:S01]  /*47eb0*/  STL.64 [R1+0x18], R6 ;  /* 0x0000180601007387 */ /* 0x000fe20000100a00 */
[----:B------:R-:W-:-:S03]  /*47ec0*/  IMAD.MOV.U32 R8, RZ, RZ, R5 ;  /* 0x000000ffff087224 */ /* 0x000fc600078e0005 */
[----:B------:R-:W0:Y:S04]  /*47ed0*/  LDSM.16.M88.4 R4, [R27+UR5+0x44000] ;  /* 0x044000051b04783b */ /* 0x000e280008000200 */
[----:B------:R-:W1:Y:S04]  /*47ee0*/  LDSM.16.M88.4 R24, [R27+UR5+0x4c000] ;  /* 0x04c000051b18783b */ /* 0x000e680008000200 */
[----:B------:R-:W-:Y:S04]  /*47ef0*/  STL [R1+0x1b94], R23 ;  /* 0x001b941701007387 */ /* 0x000fe80000100800 */
[----:B0-----:R-:W-:Y:S04]  /*47f00*/  STL.64 [R1], R4 ;  /* 0x0000000401007387 */ /* 0x001fe80000100a00 */
[----:B------:R-:W-:Y:S04]  /*47f10*/  STL.64 [R1+0x8], R6 ;  /* 0x0000080601007387 */ /* 0x000fe80000100a00 */
[----:B------:R-:W0:Y:S04]  /*47f20*/  LDSM.16.M88.4 R4, [R28+UR5+0x51800] ;  /* 0x051800051c04783b */ /* 0x000e280008000200 */
[----:B------:R-:W-:Y:S04]  /*47f30*/  STL [R1+0x1ce8], R22 ;  /* 0x001ce81601007387 */ /* 0x000fe80000100800 */
[----:B------:R-:W-:Y:S04]  /*47f40*/  STL.64 [R1+0x1ce0], R20 ;  /* 0x001ce01401007387 */ /* 0x000fe80000100a00 */
[----:B-1----:R-:W-:Y:S04]  /*47f50*/  STL [R1+0x191c], R26 ;  /* 0x00191c1a01007387 */ /* 0x002fe80000100800 */
[----:B------:R-:W-:Y:S04]  /*47f60*/  STL [R1+0x1918], R27 ;  /* 0x0019181b01007387 */ /* 0x000fe80000100800 */
[----:B------:R-:W-:Y:S04]  /*47f70*/  STL.64 [R1+0x1cd8], R24 ;  /* 0x001cd81801007387 */ /* 0x000fe80000100a00 */
[----:B------:R-:W-:Y:S04]  /*47f80*/  STL.64 [R1+0x1cc0], R18 ;  /* 0x001cc01201007387 */ /* 0x000fe80000100a00 */
[----:B------:R-:W-:Y:S04]  /*47f90*/  STL.64 [R1+0x1cb8], R16 ;  /* 0x001cb81001007387 */ /* 0x000fe80000100a00 */
[----:B------:R-:W-:Y:S04]  /*47fa0*/  STL.64 [R1+0x1c70], R14 ;  /* 0x001c700e01007387 */ /* 0x000fe80000100a00 */
[----:B------:R-:W-:Y:S04]  /*47fb0*/  STL.64 [R1+0x1c68], R12 ;  /* 0x001c680c01007387 */ /* 0x000fe80000100a00 */
[----:B0-----:R-:W-:Y:S04]  /*47fc0*/  STL.64 [R1+0x1c20], R6 ;  /* 0x001c200601007387 */ /* 0x001fe80000100a00 */
        /* <DEDUP_REMOVED lines=18> */
[----:B--2---:R0:W-:Y:S02]  /*480f0*/  STL.64 [R1+0x1c48], R4 ;  /* 0x001c480401007387 */ /* 0x0041e40000100a00 */
[----:B0-----:R-:W-:Y:S01]  /*48100*/  MOV R4, R9 ;  /* 0x0000000900047202 */ /* 0x001fe20000000f00 */
[----:B------:R-:W-:-:S02]  /*48110*/  IMAD.MOV.U32 R5, RZ, RZ, R8 ;  /* 0x000000ffff057224 */ /* 0x000fc400078e0008 */
[----:B------:R-:W0:Y:S04]  /*48120*/  LDSM.16.M88.4 R8, [R28+UR5+0x52000] ;  /* 0x052000051c08783b */ /* 0x000e280008000200 */
[----:B------:R-:W-:Y:S04]  /*48130*/  STL.64 [R1+0x1cf8], R4 ;  /* 0x001cf80401007387 */ /* 0x000fe80000100a00 */
[----:B------:R-:W1:Y:S04]  /*48140*/  LDSM.16.M88.4 R4, [R28+UR5+0x52800] ;  /* 0x052800051c04783b */ /* 0x000e680008000200 */
[----:B0-----:R-:W-:Y:S04]  /*48150*/  STL.64 [R1+0x1bf0], R10 ;  /* 0x001bf00a01007387 */ /* 0x001fe80000100a00 */
[----:B------:R0:W-:Y:S04]  /*48160*/  STL.64 [R1+0x1be8], R8 ;  /* 0x001be80801007387 */ /* 0x0001e80000100a00 */
[----:B0-----:R-:W2:Y:S04]  /*48170*/  LDL.LU R8, [R1+0x30] ;  /* 0x0000300001087983 */ /* 0x001ea80000300800 */
[----:B------:R-:W2:Y:S04]  /*48180*/  LDL.LU R9, [R1+0x34] ;  /* 0x0000340001097983 */ /* 0x000ea80000300800 */
[----:B------:R-:W3:Y:S04]  /*48190*/  LDL.LU R10, [R1+0x38] ;  /* 0x00003800010a7983 */ /* 0x000ee80000300800 */
[----:B------:R-:W3:Y:S04]  /*481a0*/  LDL.LU R11, [R1+0x3c] ;  /* 0x00003c00010b7983 */ /* 0x000ee80000300800 */
[----:B------:R-:W4:Y:S04]  /*481b0*/  LDL.LU R12, [R1+0x120] ;  /* 0x00012000010c7983 */ /* 0x000f280000300800 */
[----:B------:R-:W4:Y:S04]  /*481c0*/  LDL.LU R13, [R1+0x124] ;  /* 0x00012400010d7983 */ /* 0x000f280000300800 */
[----:B------:R-:W5:Y:S04]  /*481d0*/  LDL.LU R14, [R1+0x128] ;  /* 0x00012800010e7983 */ /* 0x000f680000300800 */
[----:B------:R-:W5:Y:S04]  /*481e0*/  LDL.LU R15, [R1+0x12c] ;  /* 0x00012c00010f7983 */ /* 0x000f680000300800 */
[----:B-----5:R-:W-:Y:S04]  /*481f0*/  STL.64 [R1+0x1c80], R14 ;  /* 0x001c800e01007387 */ /* 0x020fe80000100a00 */
[----:B----4-:R0:W-:Y:S04]  /*48200*/  STL.64 [R1+0x1c78], R12 ;  /* 0x001c780c01007387 */ /* 0x0101e80000100a00 */
[----:B0-----:R-:W4:Y:S04]  /*48210*/  LDL.LU R12, [R1+0x130] ;  /* 0x00013000010c7983 */ /* 0x001f280000300800 */
[----:B------:R-:W4:Y:S04]  /*48220*/  LDL.LU R13, [R1+0x134] ;  /* 0x00013400010d7983 */ /* 0x000f280000300800 */
[----:B------:R-:W5:Y:S04]  /*48230*/  LDL.LU R14, [R1+0x138] ;  /* 0x00013800010e7983 */ /* 0x000f680000300800 */
[----:B------:R-:W5:Y:S04]  /*48240*/  LDL.LU R15, [R1+0x13c] ;  /* 0x00013c00010f7983 */ /* 0x000f680000300800 */
[----:B-----5:R-:W-:Y:S04]  /*48250*/  STL.64 [R1+0x1c90], R14 ;  /* 0x001c900e01007387 */ /* 0x020fe80000100a00 */
[----:B----4-:R0:W-:Y:S04]  /*48260*/  STL.64 [R1+0x1c88], R12 ;  /* 0x001c880c01007387 */ /* 0x0101e80000100a00 */
[----:B0-----:R-:W4:Y:S04]  /*48270*/  LDL R12, [R1] ;  /* 0x00000000010c7983 */ /* 0x001f280000100800 */
[----:B------:R-:W4:Y:S04]  /*48280*/  LDL R13, [R1+0x4] ;  /* 0x00000400010d7983 */ /* 0x000f280000100800 */
[----:B----4-:R-:W-:Y:S04]  /*48290*/  STL.64 [R1+0x1cf0], R12 ;  /* 0x001cf00c01007387 */ /* 0x010fe80000100a00 */
[----:B---3--:R-:W-:Y:S04]  /*482a0*/  STL.64 [R1+0x1c00], R10 ;  /* 0x001c000a01007387 */ /* 0x008fe80000100a00 */
[----:B--2---:R0:W-:Y:S04]  /*482b0*/  STL.64 [R1+0x1bf8], R8 ;  /* 0x001bf80801007387 */ /* 0x0041e80000100a00 */
[----:B0-----:R-:W2:Y:S04]  /*482c0*/  LDL.LU R8, [R1+0x60] ;  /* 0x0000600001087983 */ /* 0x001ea80000300800 */
[----:B------:R-:W2:Y:S04]  /*482d0*/  LDL.LU R9, [R1+0x64] ;  /* 0x0000640001097983 */ /* 0x000ea80000300800 */
[----:B------:R-:W3:Y:S04]  /*482e0*/  LDL.LU R10, [R1+0x68] ;  /* 0x00006800010a7983 */ /* 0x000ee80000300800 */
[----:B------:R-:W3:Y:S04]  /*482f0*/  LDL.LU R11, [R1+0x6c] ;  /* 0x00006c00010b7983 */ /* 0x000ee80000300800 */
        /* <DEDUP_REMOVED lines=8> */
[----:B------:R-:W4:Y:S04]  /*48380*/  LDL.LU R12, [R1+0x1a0] ;  /* 0x0001a000010c7983 */ /* 0x000f280000300800 */
[----:B------:R-:W4:Y:S04]  /*48390*/  LDL.LU R13, [R1+0x1a4] ;  /* 0x0001a400010d7983 */ /* 0x000f280000300800 */
[----:B------:R-:W4:Y:S04]  /*483a0*/  LDL.LU R14, [R1+0x1a8] ;  /* 0x0001a800010e7983 */ /* 0x000f280000300800 */
[----:B------:R-:W4:Y:S04]  /*483b0*/  LDL.LU R15, [R1+0x1ac] ;  /* 0x0001ac00010f7983 */ /* 0x000f280000300800 */
        /* <DEDUP_REMOVED lines=28> */
[----:B------:R-:W2:Y:S04]  /*48580*/  LDL.LU R10, [R1+0x168] ;  /* 0x00016800010a7983 */ /* 0x000ea80000300800 */
[----:B------:R-:W2:Y:S04]  /*48590*/  LDL.LU R11, [R1+0x16c] ;  /* 0x00016c00010b7983 */ /* 0x000ea80000300800 */
[----:B-1----:R0:W-:Y:S04]  /*485a0*/  STL.64 [R1+0x50], R4 ;  /* 0x0000500401007387 */ /* 0x0021e80000100a00 */
[----:B------:R-:W-:Y:S04]  /*485b0*/  STL.64 [R1+0x58], R6 ;  /* 0x0000580601007387 */ /* 0x000fe80000100a00 */
[----:B0-----:R-:W4:Y:S01]  /*485c0*/  LDL.LU.64 R4, [R1+0x1cf8] ;  /* 0x001cf80001047983 */ /* 0x001f220000300a00 */
[----:B------:R-:W-:Y:S01]  /*485d0*/  MOV R16, R29 ;  /* 0x0000001d00107202 */ /* 0x000fe20000000f00 */
[----:B------:R-:W-:Y:S01]  /*485e0*/  IMAD.MOV.U32 R17, RZ, RZ, R3 ;  /* 0x000000ffff117224 */ /* 0x000fe200078e0003 */
[----:B------:R-:W-:Y:S01]  /*485f0*/  MOV R18, R2 ;  /* 0x0000000200127202 */ /* 0x000fe20000000f00 */
[----:B------:R-:W-:-:S07]  /*48600*/  IMAD.MOV.U32 R19, RZ, RZ, R0 ;  /* 0x000000ffff137224 */ /* 0x000fce00078e0000 */
[----:B----4-:R-:W-:-:S15]  /*48610*/  HMMA.16816.F32 R12, R16, R4, R12 ;  /* 0x00000004100c723c */ /* 0x010fde000000180c */
[----:B------:R-:W-:-:S04]  /*48620*/  NOP ;  /* 0x0000000000007918 */ /* 0x000fc80000000000 */
[----:B------:R0:W-:Y:S04]  /*48630*/  STL.64 [R1+0x5c0], R12 ;  /* 0x0005c00c01007387 */ /* 0x0001e80000100a00 */
[----:B------:R-:W-:Y:S04]  /*48640*/  STL.64 [R1+0x5c8], R14 ;  /* 0x0005c80e01007387 */ /* 0x000fe80000100a00 */
[----:B0-----:R-:W5:Y:S02]  /*48650*/  LDL.LU.64 R12, [R1+0x1cf0] ;  /* 0x001cf000010c7983 */ /* 0x001f640000300a00 */
[----:B-----5:R-:W-:-:S15]  /*48660*/  HMMA.16816.F32 R20, R16, R12, R20 ;  /* 0x0000000c1014723c */ /* 0x020fde0000001814 */
[----:B------:R-:W-:-:S04]  /*48670*/  NOP ;  /* 0x0000000000007918 */ /* 0x000fc80000000000 */
[----:B------:R-:W-:Y:S04]  /*48680*/  STL.64 [R1+0x5b0], R20 ;  /* 0x0005b01401007387 */ /* 0x000fe80000100a00 */
[----:B------:R0:W-:Y:S04]  /*48690*/  STL.64 [R1+0x5b8], R22 ;  /* 0x0005b81601007387 */ /* 0x0001e80000100a00 */
[----:B0-----:R-:W3:Y:S04]  /*486a0*/  LDL.LU R22, [R1+0x1ce8] ;  /* 0x001ce80001167983 */ /* 0x001ee80000300800 */
[----:B------:R-:W4:Y:S02]  /*486b0*/  LDL.LU.64 R20, [R1+0x1ce0] ;  /* 0x001ce00001147983 */ /* 0x000f240000300a00 */
[----:B----4-:R-:W-:-:S15]  /*486c0*/  HMMA.16816.F32 R24, R16, R20, R24 ;  /* 0x000000141018723c */ /* 0x010fde0000001818 */
[----:B------:R-:W-:-:S04]  /*486d0*/  NOP ;  /* 0x0000000000007918 */ /* 0x000fc80000000000 */
[----:B------:R0:W-:Y:S04]  /*486e0*/  STL.64 [R1+0x5a0], R24 ;  /* 0x0005a01801007387 */ /* 0x0001e80000100a00 */
[----:B------:R-:W-:Y:S04]  /*486f0*/  STL.64 [R1+0x5a8], R26 ;  /* 0x0005a81a01007387 */ /* 0x000fe80000100a00 */
        /* <DEDUP_REMOVED lines=8> */
[----:B--2---:R-:W-:-:S15]  /*48780*/  HMMA.16816.F32 R8, R16, R4, R8 ;  /* 0x000000041008723c */ /* 0x004fde0000001808 */
[----:B------:R-:W-:-:S04]  /*48790*/  NOP ;  /* 0x0000000000007918 */ /* 0x000fc80000000000 */
        /* <DEDUP_REMOVED lines=12> */
[----:B0-----:R-:W4:Y:S04]  /*48860*/  LDL.LU.64 R14, [R1+0x1c90] ;  /* 0x001c9000010e7983 */ /* 0x001f280000300a00 */
[----:B------:R-:W4:Y:S02]  /*48870*/  LDL.LU.64 R12, [R1+0x1c88] ;  /* 0x001c8800010c7983 */ /* 0x000f240000300a00 */
[----:B----4-:R-:W-:-:S15]  /*48880*/  HMMA.16816.F32 R12, R16, R20, R12 ;  /* 0x00000014100c723c */ /* 0x010fde000000180c */
[----:B------:R-:W-:-:S04]  /*48890*/  NOP ;  /* 0x0000000000007918 */ /* 0x000fc80000000000 */
[----:B------:R-:W-:Y:S04]  /*488a0*/  STL.64 [R1+0x560], R12 ;  /* 0x0005600c01007387 */ /* 0x000fe80000100a00 */
[----:B------:R0:W-:Y:S04]  /*488b0*/  STL.64 [R1+0x568], R14 ;  /* 0x0005680e01007387 */ /* 0x0001e80000100a00 */
[----:B0-----:R-:W4:Y:S04]  /*488c0*/  LDL.LU.64 R14, [R1+0x1c80] ;  /* 0x001c8000010e7983 */ /* 0x001f280000300a00 */
[----:B------:R-:W4:Y:S02]  /*488d0*/  LDL.LU.64 R12, [R1+0x1c78] ;  /* 0x001c7800010c7983 */ /* 0x000f240000300a00 */
[----:B----4-:R-:W-:Y:S02]  /*488e0*/  HMMA.16816.F32 R16, R16, R24, R12 ;  /* 0x000000181010723c */ /* 0x010fe4000000180c */
[----:B------:R-:W2:Y:S04]  /*488f0*/  LDL.LU.64 R14, [R1+0x1c70] ;  /* 0x001c7000010e7983 */ /* 0x000ea80000300a00 */
[----:B------:R-:W2:-:S13]  /*48900*/  LDL.LU.64 R12, [R1+0x1c68] ;  /* 0x001c6800010c7983 */ /* 0x000e9a0000300a00 */
[----:B------:R0:W-:Y:S04]  /*48910*/  STL.64 [R1+0x550], R16 ;  /* 0x0005501001007387 */ /* 0x0001e80000100a00 */
[----:B------:R-:W-:Y:S04]  /*48920*/  STL.64 [R1+0x558], R18 ;  /* 0x0005581201007387 */ /* 0x000fe80000100a00 */
[----:B0-----:R-:W4:Y:S01]  /*48930*/  LDL.64 R16, [R1] ;  /* 0x0000000001107983 */ /* 0x001f220000100a00 */
        /* <DEDUP_REMOVED lines=24> */
[----:B0-----:R-:W2:Y:S02]  /*48ac0*/  LDL.64 R12, [R1+0x10] ;  /* 0x00001000010c7983 */ /* 0x001ea40000100a00 */
[----:B--2---:R-:W-:-:S15]  /*48ad0*/  HMMA.16816.F32 R8, R4, R12, R8 ;  /* 0x0000000c0408723c */ /* 0x004fde0000001808 */
[----:B------:R-:W-:-:S04]  /*48ae0*/  NOP ;  /* 0x0000000000007918 */ /* 0x000fc80000000000 */
[----:B------:R-:W-:Y:S04]  /*48af0*/  STL.64 [R1+0x500], R8 ;  /* 0x0005000801007387 */ /* 0x000fe80000100a00 */
[----:B------:R0:W-:Y:S04]  /*48b00*/  STL.64 [R1+0x508], R10 ;  /* 0x0005080a01007387 */ /* 0x0001e80000100a00 */
[----:B0-----:R-:W2:Y:S04]  /*48b10*/  LDL.LU.64 R10, [R1+0x1c10] ;  /* 0x001c1000010a7983 */ /* 0x001ea80000300a00 */
[----:B------:R-:W2:Y:S02]  /*48b20*/  LDL.LU.64 R8, [R1+0x1c08] ;  /* 0x001c080001087983 */ /* 0x000ea40000300a00 */
[----:B--2---:R-:W-:-:S15]  /*48b30*/  HMMA.16816.F32 R8, R4, R16, R8 ;  /* 0x000000100408723c */ /* 0x004fde0000001808 */
[----:B------:R-:W-:-:S04]  /*48b40*/  NOP ;  /* 0x0000000000007918 */ /* 0x000fc80000000000 */
[----:B------:R-:W-:Y:S04]  /*48b50*/  STL.64 [R1+0x4f0], R8 ;  /* 0x0004f00801007387 */ /* 0x000fe80000100a00 */
[----:B------:R0:W-:Y:S04]  /*48b60*/  STL.64 [R1+0x4f8], R10 ;  /* 0x0004f80a01007387 */ /* 0x0001e80000100a00 */
[----:B0-----:R-:W2:Y:S04]  /*48b70*/  LDL.LU.64 R10, [R1+0x1c00] ;  /* 0x001c0000010a7983 */ /* 0x001ea80000300a00 */
[----:B------:R-:W2:Y:S04]  /*48b80*/  LDL.LU.64 R8, [R1+0x1bf8] ;  /* 0x001bf80001087983 */ /* 0x000ea80000300a00 */
[----:B------:R0:W-:Y:S04]  /*48b90*/  STL.64 [R1+0x1be0], R16 ;  /* 0x001be01001007387 */ /* 0x0001e80000100a00 */
[----:B0-----:R-:W4:Y:S04]  /*48ba0*/  LDL.LU R16, [R1+0x40] ;  /* 0x0000400001107983 */ /* 0x001f280000300800 */
[----:B------:R-:W4:Y:S04]  /*48bb0*/  LDL.LU R17, [R1+0x44] ;  /* 0x0000440001117983 */ /* 0x000f280000300800 */
[----:B------:R-:W4:Y:S04]  /*48bc0*/  LDL.LU R18, [R1+0x48] ;  /* 0x0000480001127983 */ /* 0x000f280000300800 */
[----:B------:R-:W4:Y:S02]  /*48bd0*/  LDL.LU R19, [R1+0x4c] ;  /* 0x00004c0001137983 */ /* 0x000f240000300800 */
[C---:B----4-:R-:W-:Y:S08]  /*48be0*/  HMMA.16816.F32 R16, R4.reuse, R20, R16 ;  /* 0x000000140410723c */ /* 0x050ff00000001810 */
[----:B--2---:R-:W-:Y:S01]  /*48bf0*/  HMMA.16816.F32 R4, R4, R24, R8 ;  /* 0x000000180404723c */ /* 0x004fe20000001808 */
[----:B------:R-:W0:Y:S10]  /*48c00*/  LDSM.16.M88.4 R8, [R28+UR5+0x53000] ;  /* 0x053000051c08783b */ /* 0x000e340008000200 */
[----:B------:R1:W-:Y:S04]  /*48c10*/  STL.64 [R1+0x4e0], R16 ;  /* 0x0004e01001007387 */ /* 0x0003e80000100a00 */
[----:B------:R2:W-:Y:S04]  /*48c20*/  STL.64 [R1+0x4e8], R18 ;  /* 0x0004e81201007387 */ /* 0x0005e80000100a00 */
[----:B-1----:R-:W4:Y:S04]  /*48c30*/  LDL.LU R16, [R1+0xf0] ;  /* 0x0000f00001107983 */ /* 0x002f280000300800 */
[----:B------:R-:W4:Y:S04]  /*48c40*/  LDL.LU R17, [R1+0xf4] ;  /* 0x0000f40001117983 */ /* 0x000f280000300800 */
[----:B--2---:R-:W4:Y:S04]  /*48c50*/  LDL.LU R18, [R1+0xf8] ;  /* 0x0000f80001127983 */ /* 0x004f280000300800 */
[----:B------:R-:W4:Y:S04]  /*48c60*/  LDL.LU R19, [R1+0xfc] ;  /* 0x0000fc0001137983 */ /* 0x000f280000300800 */
[----:B---3--:R-:W-:Y:S04]  /*48c70*/  STL [R1+0x1bd8], R22 ;  /* 0x001bd81601007387 */ /* 0x008fe80000100800 */
[----:B------:R1:W-:Y:S04]  /*48c80*/  STL.64 [R1+0x1bd0], R20 ;  /* 0x001bd01401007387 */ /* 0x0003e80000100a00 */
[----:B-1----:R-:W2:Y:S04]  /*48c90*/  LDL.LU R20, [R1+0xe0] ;  /* 0x0000e00001147983 */ /* 0x002ea80000300800 */
[----:B------:R-:W-:Y:S04]  /*48ca0*/  STL.64 [R1+0x4c0], R4 ;  /* 0x0004c00401007387 */ /* 0x000fe80000100a00 */
[----:B------:R-:W-:Y:S04]  /*48cb0*/  STL.64 [R1+0x4c8], R6 ;  /* 0x0004c80601007387 */ /* 0x000fe80000100a00 */
[----:B------:R-:W2:Y:S04]  /*48cc0*/  LDL.LU R21, [R1+0xe4] ;  /* 0x0000e40001157983 */ /* 0x000ea80000300800 */
[----:B------:R-:W2:Y:S04]  /*48cd0*/  LDL.LU R22, [R1+0xe8] ;  /* 0x0000e80001167983 */ /* 0x000ea80000300800 */
[----:B------:R-:W2:Y:S04]  /*48ce0*/  LDL.LU R23, [R1+0xec] ;  /* 0x0000ec0001177983 */ /* 0x000ea80000300800 */
[----:B------:R1:W-:Y:S04]  /*48cf0*/  STL.64 [R1+0x1bc8], R24 ;  /* 0x001bc81801007387 */ /* 0x0003e80000100a00 */
[----:B-1----:R-:W3:Y:S04]  /*48d00*/  LDL.LU R24, [R1+0xd0] ;  /* 0x0000d00001187983 */ /* 0x002ee80000300800 */
[----:B------:R-:W3:Y:S04]  /*48d10*/  LDL.LU R25, [R1+0xd4] ;  /* 0x0000d40001197983 */ /* 0x000ee80000300800 */
[----:B------:R-:W3:Y:S04]  /*48d20*/  LDL.LU R26, [R1+0xd8] ;  /* 0x0000d800011a7983 */ /* 0x000ee80000300800 */
[----:B------:R-:W3:Y:S04]  /*48d30*/  LDL.LU R27, [R1+0xdc] ;  /* 0x0000dc00011b7983 */ /* 0x000ee80000300800 */
[----:B------:R-:W5:Y:S04]  /*48d40*/  LDL.LU R4, [R1+0xb0] ;  /* 0x0000b00001047983 */ /* 0x000f680000300800 */
[----:B------:R-:W5:Y:S04]  /*48d50*/  LDL.LU R5, [R1+0xb4] ;  /* 0x0000b40001057983 */ /* 0x000f680000300800 */
[----:B------:R-:W2:Y:S04]  /*48d60*/  LDL.LU R6, [R1+0xb8] ;  /* 0x0000b80001067983 */ /* 0x000ea80000300800 */
[----:B------:R-:W2:Y:S04]  /*48d70*/  LDL.LU R7, [R1+0xbc] ;  /* 0x0000bc0001077983 */ /* 0x000ea80000300800 */
[----:B--2---:R-:W-:Y:S04]  /*48d80*/  STL.64 [R1+0x1bb0], R6 ;  /* 0x001bb00601007387 */ /* 0x004fe80000100a00 */
[----:B-----5:R1:W-:Y:S04]  /*48d90*/  STL.64 [R1+0x1ba8], R4 ;  /* 0x001ba80401007387 */ /* 0x0203e80000100a00 */
[----:B-1----:R-:W2:Y:S04]  /*48da0*/  LDL.LU R4, [R1+0xa0] ;  /* 0x0000a00001047983 */ /* 0x002ea80000300800 */
[----:B------:R-:W2:Y:S04]  /*48db0*/  LDL.LU R5, [R1+0xa4] ;  /* 0x0000a40001057983 */ /* 0x000ea80000300800 */
[----:B------:R-:W5:Y:S04]  /*48dc0*/  LDL.LU R6, [R1+0xa8] ;  /* 0x0000a80001067983 */ /* 0x000f680000300800 */
[----:B------:R-:W5:Y:S01]  /*48dd0*/  LDL.LU R7, [R1+0xac] ;  /* 0x0000ac0001077983 */ /* 0x000f620000300800 */
[----:B0-----:R-:W-:-:S03]  /*48de0*/  MOV R29, R11 ;  /* 0x0000000b001d7202 */ /* 0x001fc60000000f00 */
[----:B-----5:R-:W-:Y:S04]  /*48df0*/  STL.64 [R1+0x1bc0], R6 ;  /* 0x001bc00601007387 */ /* 0x020fe80000100a00 */
[----:B--2---:R0:W-:Y:S04]  /*48e00*/  STL.64 [R1+0x1bb8], R4 ;  /* 0x001bb80401007387 */ /* 0x0041e80000100a00 */
[----:B0-----:R-:W2:Y:S04]  /*48e10*/  LDL.LU R4, [R1+0xc0] ;  /* 0x0000c00001047983 */ /* 0x001ea80000300800 */
[----:B------:R-:W2:Y:S04]  /*48e20*/  LDL.LU R5, [R1+0xc4] ;  /* 0x0000c40001057983 */ /* 0x000ea80000300800 */
[----:B------:R-:W2:Y:S04]  /*48e30*/  LDL.LU R6, [R1+0xc8] ;  /* 0x0000c80001067983 */ /* 0x000ea80000300800 */
[----:B------:R-:W2:Y:S04]  /*48e40*/  LDL.LU R7, [R1+0xcc] ;  /* 0x0000cc0001077983 */ /* 0x000ea80000300800 */
[----:B------:R-:W-:Y:S04]  /*48e50*/  STL.64 [R1+0x40], R8 ;  /* 0x0000400801007387 */ /* 0x000fe80000100a00 */
[----:B------:R0:W-:Y:S04]  /*48e60*/  STL [R1+0x48], R10 ;  /* 0x0000480a01007387 */ /* 0x0001e80000100800 */
[----:B0-----:R-:W4:Y:S04]  /*48e70*/  LDL.LU.64 R10, [R1+0x1bf0] ;  /* 0x001bf000010a7983 */ /* 0x001f280000300a00 */
[----:B------:R-:W4:Y:S01]  /*48e80*/  LDL.LU.64 R8, [R1+0x1be8] ;  /* 0x001be80001087983 */ /* 0x000f220000300a00 */
[----:B------:R-:W-:Y:S01]  /*48e90*/  IMAD.MOV.U32 R2, RZ, RZ, R12 ;  /* 0x000000ffff027224 */ /* 0x000fe200078e000c */
[----:B------:R-:W-:Y:S01]  /*48ea0*/  MOV R0, R13 ;  /* 0x0000000d00007202 */ /* 0x000fe20000000f00 */
[----:B----4-:R-:W-:-:S15]  /*48eb0*/  HMMA.16816.F32 R16, R8, R12, R16 ;  /* 0x0000000c0810723c */ /* 0x010fde0000001810 */
[----:B------:R-:W-:-:S04]  /*48ec0*/  NOP ;  /* 0x0000000000007918 */ /* 0x000fc80000000000 */
[----:B------:R0:W-:Y:S04]  /*48ed0*/  STL.64 [R1+0x4b0], R16 ;  /* 0x0004b01001007387 */ /* 0x0001e80000100a00 */
[----:B------:R-:W-:Y:S04]  /*48ee0*/  STL.64 [R1+0x4b8], R18 ;  /* 0x0004b81201007387 */ /* 0x000fe80000100a00 */
[----:B0-----:R-:W4:Y:S04]  /*48ef0*/  LDL.LU.64 R16, [R1+0x1be0] ;  /* 0x001be00001107983 */ /* 0x001f280000300a00 */
[----:B------:R-:W5:Y:S04]  /*48f00*/  LDL.LU R12, [R1+0x170] ;  /* 0x00017000010c7983 */ /* 0x000f680000300800 */
[----:B------:R-:W5:Y:S04]  /*48f10*/  LDL.LU R13, [R1+0x174] ;  /* 0x00017400010d7983 */ /* 0x000f680000300800 */
[----:B------:R-:W2:Y:S04]  /*48f20*/  LDL.LU R14, [R1+0x178] ;  /* 0x00017800010e7983 */ /* 0x000ea80000300800 */
[----:B------:R-:W2:Y:S01]  /*48f30*/  LDL.LU R15, [R1+0x17c] ;  /* 0x00017c00010f7983 */ /* 0x000ea20000300800 */
[C---:B----4-:R-:W-:Y:S03]  /*48f40*/  HMMA.16816.F32 R20, R8.reuse, R16, R20 ;  /* 0x000000100814723c */ /* 0x050fe60000001814 */
[----:B--2---:R-:W-:Y:S04]  /*48f50*/  STL.64 [R1+0x1ba0], R14 ;  /* 0x001ba00e01007387 */ /* 0x004fe80000100a00 */
[----:B-----5:R0:W-:Y:S04]  /*48f60*/  STL.64 [R1+0x1b98], R12 ;  /* 0x001b980c01007387 */ /* 0x0201e80000100a00 */
[----:B0-----:R-:W2:Y:S04]  /*48f70*/  LDL.LU.64 R12, [R1+0x50] ;  /* 0x00005000010c7983 */ /* 0x001ea80000300a00 */
[----:B------:R-:W2:Y:S04]  /*48f80*/  LDL.LU.64 R14, [R1+0x58] ;  /* 0x00005800010e7983 */ /* 0x000ea80000300a00 */
[----:B------:R-:W-:Y:S04]  /*48f90*/  STL.64 [R1+0x490], R20 ;  /* 0x0004901401007387 */ /* 0x000fe80000100a00 */
[----:B------:R0:W-:Y:S04]  /*48fa0*/  STL.64 [R1+0x498], R22 ;  /* 0x0004981601007387 */ /* 0x0001e80000100a00 */
[----:B0-----:R-:W4:Y:S04]  /*48fb0*/  LDL.LU R22, [R1+0x1bd8] ;  /* 0x001bd80001167983 */ /* 0x001f280000300800 */
[----:B------:R-:W3:Y:S02]  /*48fc0*/  LDL.LU.64 R20, [R1+0x1bd0] ;  /* 0x001bd00001147983 */ /* 0x000ee40000300a00 */
[----:B---3--:R-:W-:-:S15]  /*48fd0*/  HMMA.16816.F32 R24, R8, R20, R24 ;  /* 0x000000140818723c */ /* 0x008fde0000001818 */
[----:B------:R-:W-:-:S04]  /*48fe0*/  NOP ;  /* 0x0000000000007918 */ /* 0x000fc80000000000 */
[----:B------:R0:W-:Y:S04]  /*48ff0*/  STL.64 [R1+0x470], R24 ;  /* 0x0004701801007387 */ /* 0x0001e80000100a00 */
[----:B------:R-:W-:Y:S04]  /*49000*/  STL.64 [R1+0x478], R26 ;  /* 0x0004781a01007387 */ /* 0x000fe80000100a00 */
[----:B0-----:R-:W3:Y:S02]  /*49010*/  LDL.LU.64 R24, [R1+0x1bc8] ;  /* 0x001bc80001187983 */ /* 0x001ee40000300a00 */
[----:B---3--:R-:W-:Y:S02]  /*49020*/  HMMA.16816.F32 R8, R8, R24, R4 ;  /* 0x000000180808723c */ /* 0x008fe40000001804 */
[----:B------:R-:W2:Y:S04]  /*49030*/  LDL.LU.64 R6, [R1+0x1bc0] ;  /* 0x001bc00001067983 */ /* 0x000ea80000300a00 */
[----:B------:R-:W2:-:S13]  /*49040*/  LDL.LU.64 R4, [R1+0x1bb8] ;  /* 0x001bb80001047983 */ /* 0x000e9a0000300a00 */
[----:B------:R0:W-:Y:S04]  /*49050*/  STL.64 [R1+0x440], R8 ;  /* 0x0004400801007387 */ /* 0x0001e80000100a00 */
[----:B------:R2:W-:Y:S01]  /*49060*/  STL.64 [R1+0x448], R10 ;  /* 0x0004480a01007387 */ /* 0x0005e20000100a00 */
[----:B0-----:R-:W-:Y:S01]  /*49070*/  IMAD.MOV.U32 R8, RZ, RZ, R2 ;  /* 0x000000ffff087224 */ /* 0x001fe200078e0002 */
[----:B------:R-:W-:-:S07]  /*49080*/  MOV R9, R0 ;  /* 0x0000000000097202 */ /* 0x000fce0000000f00 */
[----:B--2---:R-:W-:Y:S01]  /*49090*/  HMMA.16816.F32 R8, R12, R8, R4 ;  /* 0x000000080c08723c */ /* 0x004fe20000001804 */
[----:B------:R-:W2:Y:S04]  /*490a0*/  LDL.LU.64 R6, [R1+0x1bb0] ;  /* 0x001bb00001067983 */ /* 0x000ea80000300a00 */
[----:B------:R-:W2:-:S14]  /*490b0*/  LDL.LU.64 R4, [R1+0x1ba8] ;  /* 0x001ba80001047983 */ /* 0x000e9c0000300a00 */
[----:B------:R-:W-:Y:S04]  /*490c0*/  STL.64 [R1+0x430], R8 ;  /* 0x0004300801007387 */ /* 0x000fe80000100a00 */
[----:B------:R-:W-:Y:S04]  /*490d0*/  STL.64 [R1+0x438], R10 ;  /* 0x0004380a01007387 */ /* 0x000fe80000100a00 */
[----:B------:R-:W0:Y:S01]  /*490e0*/  LDSM.16.M88.4 R8, [R28+UR5+0x53800] ;  /* 0x053800051c08783b */ /* 0x000e220008000200 */
[----:B------:R-:W-:Y:S02]  /*490f0*/  IMAD.MOV.U32 R23, RZ, RZ, R12 ;  /* 0x000000ffff177224 */ /* 0x000fe400078e000c */
[----:B0-----:R-:W-:Y:S01]  /*49100*/  IMAD.MOV.U32 R27, RZ, RZ, R8 ;  /* 0x000000ffff1b7224 */ /* 0x001fe200078e0008 */
[----:B------:R-:W-:Y:S01]  /*49110*/  MOV R26, R9 ;  /* 0x00000009001a7202 */ /* 0x000fe20000000f00 */
[----:B------:R-:W-:Y:S01]  /*49120*/  IMAD.MOV.U32 R2, RZ, RZ, R10 ;  /* 0x000000ffff027224 */ /* 0x000fe200078e000a */
[----:B------:R-:W-:-:S02]  /*49130*/  MOV R0, R11 ;  /* 0x0000000b00007202 */ /* 0x000fc40000000f00 */
[----:B------:R-:W-:Y:S01]  /*49140*/  MOV R11, R13 ;  /* 0x0000000d000b7202 */ /* 0x000fe20000000f00 */
[----:B--2---:R-:W-:-:S15]  /*49150*/  HMMA.16816.F32 R4, R12, R16, R4 ;  /* 0x000000100c04723c */ /* 0x004fde0000001804 */
[----:B------:R-:W-:-:S04]  /*49160*/  NOP ;  /* 0x0000000000007918 */ /* 0x000fc80000000000 */
[----:B------:R0:W-:Y:S02]  /*49170*/  STL.64 [R1+0x410], R4 ;  /* 0x0004100401007387 */ /* 0x0001e40000100a00 */
[----:B0-----:R-:W-:Y:S01]  /*49180*/  IMAD.MOV.U32 R5, RZ, RZ, R16 ;  /* 0x000000ffff057224 */ /* 0x001fe200078e0010 */
[----:B------:R-:W-:Y:S02]  /*49190*/  MOV R4, R17 ;  /* 0x0000001100047202 */ /* 0x000fe40000000f00 */
[----:B------:R-:W0:Y:S04]  /*491a0*/  LDSM.16.M88.4 R16, [R28+UR5+0x54000] ;  /* 0x054000051c10783b */ /* 0x000e280008000200 */
[----:B------:R1:W-:Y:S02]  /*491b0*/  STL.64 [R1+0x418], R6 ;  /* 0x0004180601007387 */ /* 0x0003e40000100a00 */
[----:B-1----:R-:W-:Y:S01]  /*491c0*/  IMAD.MOV.U32 R7, RZ, RZ, R14 ;  /* 0x000000ffff077224 */ /* 0x002fe200078e000e */
[----:B------:R-:W-:-:S02]  /*491d0*/  MOV R6, R15 ;  /* 0x0000000f00067202 */ /* 0x000fc40000000f00 */
[----:B------:R-:W2:Y:S04]  /*491e0*/  LDL.LU.64 R14, [R1+0x1ba0] ;  /* 0x001ba000010e7983 */ /* 0x000ea80000300a00 */
[----:B------:R-:W2:Y:S01]  /*491f0*/  LDL.LU.64 R12, [R1+0x1b98] ;  /* 0x001b9800010c7983 */ /* 0x000ea20000300a00 */
[----:B0-----:R-:W-:Y:S01]  /*49200*/  IMAD.MOV.U32 R10, RZ, RZ, R16 ;  /* 0x000000ffff0a7224 */ /* 0x001fe200078e0010 */
[----:B------:R-:W-:Y:S01]  /*49210*/  MOV R9, R17 ;  /* 0x0000001100097202 */ /* 0x000fe20000000f00 */
[----:B------:R-:W-:Y:S01]  /*49220*/  IMAD.MOV.U32 R8, RZ, RZ, R18 ;  /* 0x000000ffff087224 */ /* 0x000fe200078e0012 */
[----:B------:R-:W-:Y:S02]  /*49230*/  MOV R3, R19 ;  /* 0x0000001300037202 */ /* 0x000fe40000000f00 */
[----:B------:R-:W0:Y:S04]  /*49240*/  LDSM.16.M88.4 R16, [R28+UR5+0x54800] ;  /* 0x054800051c10783b */ /* 0x000e280008000200 */
[----:B------:R-:W-:Y:S04]  /*49250*/  STL [R1+0x1b90], R10 ;  /* 0x001b900a01007387 */ /* 0x000fe80000100800 */
[----:B------:R-:W-:Y:S04]  /*49260*/  STL.64 [R1+0x1b88], R8 ;  /* 0x001b880801007387 */ /* 0x000fe80000100a00 */
[----:B0-----:R-:W-:Y:S04]  /*49270*/  STL.64 [R1+0x1ae8], R18 ;  /* 0x001ae81201007387 */ /* 0x001fe80000100a00 */
[----:B------:R0:W-:Y:S02]  /*49280*/  STL.64 [R1+0x1ae0], R16 ;  /* 0x001ae01001007387 */ /* 0x0001e40000100a00 */
[----:B0-----:R-:W-:-:S02]  /*49290*/  IMAD.MOV.U32 R16, RZ, RZ, R23 ;  /* 0x000000ffff107224 */ /* 0x001fc400078e0017 */
[----:B------:R-:W4:Y:S01]  /*492a0*/  LDL.LU R23, [R1+0x1b94] ;  /* 0x001b940001177983 */ /* 0x000f220000300800 */
[----:B------:R-:W-:Y:S01]  /*492b0*/  MOV R17, R11 ;  /* 0x0000000b00117202 */ /* 0x000fe20000000f00 */
[----:B------:R-:W-:Y:S01]  /*492c0*/  IMAD.MOV.U32 R18, RZ, RZ, R7 ;  /* 0x000000ffff127224 */ /* 0x000fe200078e0007 */
[----:B------:R-:W-:Y:S01]  /*492d0*/  MOV R19, R6 ;  /* 0x0000000600137202 */ /* 0x000fe20000000f00 */
[----:B------:R-:W3:Y:S04]  /*492e0*/  LDL.LU R8, [R1+0x290] ;  /* 0x0002900001087983 */ /* 0x000ee80000300800 */
[----:B------:R-:W3:Y:S04]  /*492f0*/  LDL.LU R9, [R1+0x294] ;  /* 0x0002940001097983 */ /* 0x000ee80000300800 */
[----:B------:R-:W3:Y:S04]  /*49300*/  LDL.LU R10, [R1+0x298] ;  /* 0x00029800010a7983 */ /* 0x000ee80000300800 */
[----:B------:R-:W3:Y:S01]  /*49310*/  LDL.LU R11, [R1+0x29c] ;  /* 0x00029c00010b7983 */ /* 0x000ee20000300800 */
[----:B--2---:R-:W-:Y:S03]  /*49320*/  HMMA.16816.F32 R12, R16, R20, R12 ;  /* 0x00000014100c723c */ /* 0x004fe6000000180c */
[----:B----4-:R-:W-:Y:S04]  /*49330*/  STL.64 [R1+0x1b78], R22 ;  /* 0x001b781601007387 */ /* 0x010fe80000100a00 */
[----:B------:R-:W-:-:S12]  /*49340*/  STL.64 [R1+0x1b70], R20 ;  /* 0x001b701401007387 */ /* 0x000fd80000100a00 */
[----:B------:R-:W-:Y:S04]  /*49350*/  STL.64 [R1+0x3f0], R12 ;  /* 0x0003f00c01007387 */ /* 0x000fe80000100a00 */
[----:B------:R-:W-:Y:S04]  /*49360*/  STL.64 [R1+0x3f8], R14 ;  /* 0x0003f80e01007387 */ /* 0x000fe80000100a00 */
[----:B------:R-:W0:Y:S04]  /*49370*/  LDSM.16.M88.4 R12, [R28+UR5+0x55000] ;  /* 0x055000051c0c783b */ /* 0x000e280008000200 */
[----:B0-----:R-:W-:Y:S04]  /*49380*/  STL.64 [R1+0x1a98], R14 ;  /* 0x001a980e01007387 */ /* 0x001fe80000100a00 */
[----:B------:R0:W-:Y:S04]  /*49390*/  STL.64 [R1+0x1a90], R12 ;  /* 0x001a900c01007387 */ /* 0x0001e80000100a00 */
[----:B0-----:R-:W2:Y:S04]  /*493a0*/  LDL.LU R12, [R1+0x2a0] ;  /* 0x0002a000010c7983 */ /* 0x001ea80000300800 */
[----:B------:R-:W2:Y:S04]  /*493b0*/  LDL.LU R13, [R1+0x2a4] ;  /* 0x0002a400010d7983 */ /* 0x000ea80000300800 */
[----:B------:R-:W4:Y:S04]  /*493c0*/  LDL.LU R14, [R1+0x2a8] ;  /* 0x0002a800010e7983 */ /* 0x000f280000300800 */
[----:B------:R-:W4:Y:S01]  /*493d0*/  LDL.LU R15, [R1+0x2ac] ;  /* 0x0002ac00010f7983 */ /* 0x000f220000300800 */
[----:B---3--:R-:W-:Y:S03]  /*493e0*/  HMMA.16816.F32 R16, R16, R24, R8 ;  /* 0x000000181010723c */ /* 0x008fe60000001808 */
[----:B----4-:R-:W-:Y:S04]  /*493f0*/  STL.64 [R1+0x1aa8], R14 ;  /* 0x001aa80e01007387 */ /* 0x010fe80000100a00 */
[----:B--2---:R0:W-:Y:S02]  /*49400*/  STL.64 [R1+0x1aa0], R12 ;  /* 0x001aa00c01007387 */ /* 0x0041e40000100a00 */
[----:B0-----:R-:W-:Y:S01]  /*49410*/  IMAD.MOV.U32 R12, RZ, RZ, R5 ;  /* 0x000000ffff0c7224 */ /* 0x001fe200078e0005 */
[----:B------:R-:W-:-:S02]  /*49420*/  MOV R13, R4 ;  /* 0x00000004000d7202 */ /* 0x000fc40000000f00 */
[----:B------:R-:W0:Y:S04]  /*49430*/  LDSM.16.M88.4 R4, [R28+UR5+0x55800] ;  /* 0x055800051c04783b */ /* 0x000e280008000200 */
[----:B------:R1:W-:Y:S04]  /*49440*/  STL.64 [R1+0x1b80], R12 ;  /* 0x001b800c01007387 */ /* 0x0003e80000100a00 */
[----:B------:R-:W2:Y:S04]  /*49450*/  LDL.LU R20, [R1+0x270] ;  /* 0x0002700001147983 */ /* 0x000ea80000300800 */
[----:B------:R-:W2:Y:S04]  /*49460*/  LDL.LU R21, [R1+0x274] ;  /* 0x0002740001157983 */ /* 0x000ea80000300800 */
[----:B------:R-:W2:Y:S04]  /*49470*/  LDL.LU R22, [R1+0x278] ;  /* 0x0002780001167983 */ /* 0x000ea80000300800 */
[----:B------:R-:W2:Y:S04]  /*49480*/  LDL.LU R23, [R1+0x27c] ;  /* 0x00027c0001177983 */ /* 0x000ea80000300800 */
[----:B-1----:R-:W3:Y:S04]  /*49490*/  LDL.LU R12, [R1+0x280] ;  /* 0x00028000010c7983 */ /* 0x002ee80000300800 */
[----:B------:R-:W3:Y:S04]  /*494a0*/  LDL.LU R13, [R1+0x284] ;  /* 0x00028400010d7983 */ /* 0x000ee80000300800 */
[----:B------:R-:W3:Y:S04]  /*494b0*/  LDL.LU R14, [R1+0x288] ;  /* 0x00028800010e7983 */ /* 0x000ee80000300800 */
[----:B------:R-:W3:Y:S04]  /*494c0*/  LDL.LU R15, [R1+0x28c] ;  /* 0x00028c00010f7983 */ /* 0x000ee80000300800 */
[----:B0-----:R-:W-:Y:S04]  /*494d0*/  STL.64 [R1+0x1a50], R6 ;  /* 0x001a500601007387 */ /* 0x001fe80000100a00 */
[----:B------:R0:W-:Y:S04]  /*494e0*/  STL.64 [R1+0x1a48], R4 ;  /* 0x001a480401007387 */ /* 0x0001e80000100a00 */
[----:B0-----:R-:W3:Y:S04]  /*494f0*/  LDL.LU R4, [R1+0x40] ;  /* 0x0000400001047983 */ /* 0x001ee80000300800 */
[----:B------:R-:W3:Y:S04]  /*49500*/  LDL.LU R5, [R1+0x44] ;  /* 0x0000440001057983 */ /* 0x000ee80000300800 */
[----:B------:R-:W3:Y:S04]  /*49510*/  LDL.LU R6, [R1+0x48] ;  /* 0x0000480001067983 */ /* 0x000ee80000300800 */
[----:B------:R-:W4:Y:S04]  /*49520*/  LDL.LU R10, [R1+0x1b90] ;  /* 0x001b9000010a7983 */ /* 0x000f280000300800 */
[----:B------:R-:W5:Y:S04]  /*49530*/  LDL.LU.64 R8, [R1+0x1b88] ;  /* 0x001b880001087983 */ /* 0x000f680000300a00 */
[----:B------:R-:W-:Y:S04]  /*49540*/  STL.64 [R1+0x3a0], R16 ;  /* 0x0003a01001007387 */ /* 0x000fe80000100a00 */
[----:B------:R0:W-:Y:S02]  /*49550*/  STL.64 [R1+0x3a8], R18 ;  /* 0x0003a81201007387 */ /* 0x0001e40000100a00 */
[----:B0-----:R-:W-:Y:S01]  /*49560*/  IMAD.MOV.U32 R19, RZ, RZ, R3 ;  /* 0x000000ffff137224 */ /* 0x001fe200078e0003 */
[----:B----4-:R-:W-:Y:S01]  /*49570*/  MOV R16, R10 ;  /* 0x0000000a00107202 */ /* 0x010fe20000000f00 */
[----:B-----5:R-:W-:Y:S01]  /*49580*/  IMAD.MOV.U32 R17, RZ, RZ, R9 ;  /* 0x000000ffff117224 */ /* 0x020fe200078e0009 */
[----:B------:R-:W-:-:S02]  /*49590*/  MOV R18, R8 ;  /* 0x0000000800127202 */ /* 0x000fc40000000f00 */
[----:B------:R-:W0:Y:S04]  /*495a0*/  LDSM.16.M88.4 R8, [R28+UR5+0x56000] ;  /* 0x056000051c08783b */ /* 0x000e280008000200 */
[----:B------:R-:W-:Y:S04]  /*495b0*/  STL.64 [R1+0x1b38], R18 ;  /* 0x001b381201007387 */ /* 0x000fe80000100a00 */
[----:B------:R1:W-:Y:S04]  /*495c0*/  STL.64 [R1+0x1b30], R16 ;  /* 0x001b301001007387 */ /* 0x0003e80000100a00 */
[----:B-1----:R-:W4:Y:S04]  /*495d0*/  LDL.LU R16, [R1+0x250] ;  /* 0x0002500001107983 */ /* 0x002f280000300800 */
[----:B------:R-:W4:Y:S04]  /*495e0*/  LDL.LU R17, [R1+0x254] ;  /* 0x0002540001117983 */ /* 0x000f280000300800 */
[----:B------:R-:W4:Y:S04]  /*495f0*/  LDL.LU R18, [R1+0x258] ;  /* 0x0002580001127983 */ /* 0x000f280000300800 */
[----:B------:R-:W4:Y:S04]  /*49600*/  LDL.LU R19, [R1+0x25c] ;  /* 0x00025c0001137983 */ /* 0x000f280000300800 */
[----:B0-----:R-:W-:Y:S04]  /*49610*/  STL.64 [R1+0x1a10], R10 ;  /* 0x001a100a01007387 */ /* 0x001fe80000100a00 */
[----:B------:R0:W-:Y:S04]  /*49620*/  STL.64 [R1+0x1a08], R8 ;  /* 0x001a080801007387 */ /* 0x0001e80000100a00 */
[----:B0-----:R-:W5:Y:S04]  /*49630*/  LDL.LU R8, [R1+0x2b0] ;  /* 0x0002b00001087983 */ /* 0x001f680000300800 */
[----:B------:R-:W5:Y:S04]  /*49640*/  LDL.LU R9, [R1+0x2b4] ;  /* 0x0002b40001097983 */ /* 0x000f680000300800 */
[----:B------:R-:W2:Y:S04]  /*49650*/  LDL.LU R10, [R1+0x2b8] ;  /* 0x0002b800010a7983 */ /* 0x000ea80000300800 */
[----:B------:R-:W2:Y:S04]  /*49660*/  LDL.LU R11, [R1+0x2bc] ;  /* 0x0002bc00010b7983 */ /* 0x000ea80000300800 */
[----:B--2---:R-:W-:Y:S04]  /*49670*/  STL.64 [R1+0x1ab8], R10 ;  /* 0x001ab80a01007387 */ /* 0x004fe80000100a00 */
[----:B-----5:R0:W-:Y:S04]  /*49680*/  STL.64 [R1+0x1ab0], R8 ;  /* 0x001ab00801007387 */ /* 0x0201e80000100a00 */
[----:B0-----:R-:W2:Y:S04]  /*49690*/  LDL.LU R8, [R1+0x1b0] ;  /* 0x0001b00001087983 */ /* 0x001ea80000300800 */
[----:B------:R-:W2:Y:S04]  /*496a0*/  LDL.LU R9, [R1+0x1b4] ;  /* 0x0001b40001097983 */ /* 0x000ea80000300800 */
[----:B------:R-:W5:Y:S04]  /*496b0*/  LDL.LU R10, [R1+0x1b8] ;  /* 0x0001b800010a7983 */ /* 0x000f680000300800 */
[----:B------:R-:W5:Y:S01]  /*496c0*/  LDL.LU R11, [R1+0x1bc] ;  /* 0x0001bc00010b7983 */ /* 0x000f620000300800 */
[----:B------:R-:W-:-:S03]  /*496d0*/  IMAD.MOV.U32 R7, RZ, RZ, R29 ;  /* 0x000000ffff077224 */ /* 0x000fc600078e001d */
[----:B-----5:R-:W-:Y:S04]  /*496e0*/  STL.64 [R1+0x1ac8], R10 ;  /* 0x001ac80a01007387 */ /* 0x020fe80000100a00 */
[----:B--2---:R0:W-:Y:S04]  /*496f0*/  STL.64 [R1+0x1ac0], R8 ;  /* 0x001ac00801007387 */ /* 0x0041e80000100a00 */
[----:B0-----:R-:W3:Y:S02]  /*49700*/  LDL.64 R8, [R1+0x10] ;  /* 0x0000100001087983 */ /* 0x001ee40000100a00 */
[----:B---3--:R-:W-:-:S15]  /*49710*/  HMMA.16816.F32 R12, R4, R8, R12 ;  /* 0x00000008040c723c */ /* 0x008fde000000180c */
[----:B------:R-:W-:-:S04]  /*49720*/  NOP ;  /* 0x0000000000007918 */ /* 0x000fc80000000000 */
[----:B------:R0:W-:Y:S04]  /*49730*/  STL.64 [R1+0x3c0], R12 ;  /* 0x0003c00c01007387 */ /* 0x0001e80000100a00 */
[----:B------:R-:W-:Y:S04]  /*49740*/  STL.64 [R1+0x3c8], R14 ;  /* 0x0003c80e01007387 */ /* 0x000fe80000100a00 */
[----:B0-----:R-:W2:Y:S02]  /*49750*/  LDL.LU.64 R12, [R1+0x1b80] ;  /* 0x001b8000010c7983 */ /* 0x001ea40000300a00 */
[----:B--2---:R-:W-:-:S15]  /*49760*/  HMMA.16816.F32 R20, R4, R12, R20 ;  /* 0x0000000c0414723c */ /* 0x004fde0000001814 */
[----:B------:R-:W-:-:S04]  /*49770*/  NOP ;  /* 0x0000000000007918 */ /* 0x000fc80000000000 */
[----:B------:R-:W-:Y:S04]  /*49780*/  STL.64 [R1+0x3b0], R20 ;  /* 0x0003b01401007387 */ /* 0x000fe80000100a00 */
[----:B------:R0:W-:Y:S04]  /*49790*/  STL.64 [R1+0x3b8], R22 ;  /* 0x0003b81601007387 */ /* 0x0001e80000100a00 */
[----:B0-----:R-:W2:Y:S04]  /*497a0*/  LDL.LU.64 R22, [R1+0x1b78] ;  /* 0x001b780001167983 */ /* 0x001ea80000300a00 */
[----:B------:R-:W3:Y:S04]  /*497b0*/  LDL.LU.64 R20, [R1+0x1b70] ;  /* 0x001b700001147983 */ /* 0x000ee80000300a00 */
[----:B------:R0:W-:Y:S04]  /*497c0*/  STL.64 [R1+0x1b68], R12 ;  /* 0x001b680c01007387 */ /* 0x0001e80000100a00 */
[----:B0-----:R-:W3:Y:S04]  /*497d0*/  LDL.LU R12, [R1+0x260] ;  /* 0x00026000010c7983 */ /* 0x001ee80000300800 */
[----:B------:R-:W3:Y:S04]  /*497e0*/  LDL.LU R13, [R1+0x264] ;  /* 0x00026400010d7983 */ /* 0x000ee80000300800 */
[----:B------:R-:W3:Y:S04]  /*497f0*/  LDL.LU R14, [R1+0x268] ;  /* 0x00026800010e7983 */ /* 0x000ee80000300800 */
[----:B------:R-:W3:Y:S04]  /*49800*/  LDL.LU R15, [R1+0x26c] ;  /* 0x00026c00010f7983 */ /* 0x000ee80000300800 */
[----:B--2---:R-:W-:Y:S01]  /*49810*/  STL.64 [R1+0x1b60], R22 ;  /* 0x001b601601007387 */ /* 0x004fe20000100a00 */
[----:B---3--:R-:W-:Y:S03]  /*49820*/  HMMA.16816.F32 R12, R4, R20, R12 ;  /* 0x00000014040c723c */ /* 0x008fe6000000180c */
[----:B------:R-:W-:-:S15]  /*49830*/  STL.64 [R1+0x1b58], R20 ;  /* 0x001b581401007387 */ /* 0x000fde0000100a00 */
[----:B------:R-:W-:Y:S01]  /*49840*/  NOP ;  /* 0x0000000000007918 */ /* 0x000fe20000000000 */
[----:B------:R-:W-:Y:S04]  /*49850*/  STL.64 [R1+0x390], R12 ;  /* 0x0003900c01007387 */ /* 0x000fe80000100a00 */
[----:B------:R-:W-:Y:S04]  /*49860*/  STL.64 [R1+0x398], R14 ;  /* 0x0003980e01007387 */ /* 0x000fe80000100a00 */
[----:B------:R-:W0:Y:S01]  /*49870*/  LDSM.16.M88.4 R12, [R28+UR5+0x56800] ;  /* 0x056800051c0c783b */ /* 0x000e220008000200 */
[----:B----4-:R-:W-:Y:S03]  /*49880*/  HMMA.16816.F32 R4, R4, R24, R16 ;  /* 0x000000180404723c */ /* 0x010fe60000001810 */
[----:B------:R-:W-:-:S15]  /*49890*/  STL.64 [R1+0x1b50], R24 ;  /* 0x001b501801007387 */ /* 0x000fde0000100a00 */
[----:B------:R-:W-:Y:S01]  /*498a0*/  NOP ;  /* 0x0000000000007918 */ /* 0x000fe20000000000 */
[----:B------:R-:W-:Y:S04]  /*498b0*/  STL.64 [R1+0x370], R4 ;  /* 0x0003700401007387 */ /* 0x000fe80000100a00 */
[----:B------:R0:W-:Y:S02]  /*498c0*/  STL.64 [R1+0x378], R6 ;  /* 0x0003780601007387 */ /* 0x0001e40000100a00 */
[----:B0-----:R-:W-:Y:S01]  /*498d0*/  MOV R6, R12 ;  /* 0x0000000c00067202 */ /* 0x001fe20000000f00 */
[----:B------:R-:W-:Y:S01]  /*498e0*/  IMAD.MOV.U32 R5, RZ, RZ, R13 ;  /* 0x000000ffff057224 */ /* 0x000fe200078e000d */
[----:B------:R-:W-:-:S03]  /*498f0*/  MOV R4, R14 ;  /* 0x0000000e00047202 */ /* 0x000fc60000000f00 */
[----:B------:R-:W-:Y:S04]  /*49900*/  STL [R1+0x1ad8], R6 ;  /* 0x001ad80601007387 */ /* 0x000fe80000100800 */
[----:B------:R0:W-:Y:S04]  /*49910*/  STL.64 [R1+0x1ad0], R4 ;  /* 0x001ad00401007387 */ /* 0x0001e80000100a00 */
[----:B0-----:R-:W2:Y:S04]  /*49920*/  LDL.LU R4, [R1+0x1c0] ;  /* 0x0001c00001047983 */ /* 0x001ea80000300800 */
[----:B------:R-:W2:Y:S04]  /*49930*/  LDL.LU R5, [R1+0x1c4] ;  /* 0x0001c40001057983 */ /* 0x000ea80000300800 */
[----:B------:R-:W3:Y:S04]  /*49940*/  LDL.LU R6, [R1+0x1c8] ;  /* 0x0001c80001067983 */ /* 0x000ee80000300800 */
[----:B------:R-:W3:Y:S04]  /*49950*/  LDL.LU R7, [R1+0x1cc] ;  /* 0x0001cc0001077983 */ /* 0x000ee80000300800 */
[----:B------:R-:W4:Y:S01]  /*49960*/  LDL.LU R24, [R1+0x220] ;  /* 0x0002200001187983 */ /* 0x000f220000300800 */
[----:B------:R-:W-:-:S03]  /*49970*/  IMAD.MOV.U32 R17, RZ, RZ, R26 ;  /* 0x000000ffff117224 */ /* 0x000fc600078e001a */
[----:B------:R-:W4:Y:S01]  /*49980*/  LDL.LU R25, [R1+0x224] ;  /* 0x0002240001197983 */ /* 0x000f220000300800 */
[----:B------:R-:W-:-:S03]  /*49990*/  MOV R16, R27 ;  /* 0x0000001b00107202 */ /* 0x000fc60000000f00 */
[----:B------:R-:W4:Y:S04]  /*499a0*/  LDL.LU R26, [R1+0x228] ;  /* 0x00022800011a7983 */ /* 0x000f280000300800 */
[----:B------:R-:W4:Y:S04]  /*499b0*/  LDL.LU R27, [R1+0x22c] ;  /* 0x00022c00011b7983 */ /* 0x000f280000300800 */
[----:B------:R-:W5:Y:S04]  /*499c0*/  LDL.LU R20, [R1+0x230] ;  /* 0x0002300001147983 */ /* 0x000f680000300800 */
[----:B------:R-:W5:Y:S04]  /*499d0*/  LDL.LU R21, [R1+0x234] ;  /* 0x0002340001157983 */ /* 0x000f680000300800 */
[----:B------:R-:W5:Y:S04]  /*499e0*/  LDL.LU R22, [R1+0x238] ;  /* 0x0002380001167983 */ /* 0x000f680000300800 */
[----:B------:R-:W5:Y:S04]  /*499f0*/  LDL.LU R23, [R1+0x23c] ;  /* 0x00023c0001177983 */ /* 0x000f680000300800 */
[----:B------:R-:W4:Y:S04]  /*49a00*/  LDL.LU R12, [R1+0x240] ;  /* 0x00024000010c7983 */ /* 0x000f280000300800 */
[----:B------:R-:W4:Y:S01]  /*49a10*/  LDL.LU R13, [R1+0x244] ;  /* 0x00024400010d7983 */ /* 0x000f220000300800 */
[----:B------:R-:W-:-:S03]  /*49a20*/  IMAD.MOV.U32 R3, RZ, RZ, R15 ;  /* 0x000000ffff037224 */ /* 0x000fc600078e000f */
        /* <DEDUP_REMOVED lines=20> */
[----:B------:R-:W-:Y:S01]  /*49b70*/  MOV R18, R2 ;  /* 0x0000000200127202 */ /* 0x000fe20000000f00 */
[----:B------:R-:W-:-:S02]  /*49b80*/  IMAD.MOV.U32 R19, RZ, RZ, R0 ;  /* 0x000000ffff137224 */ /* 0x000fc400078e0000 */
[----:B---3--:R-:W-:Y:S04]  /*49b90*/  STL.64 [R1+0x1b28], R6 ;  /* 0x001b280601007387 */ /* 0x008fe80000100a00 */
[----:B--2---:R0:W-:Y:S04]  /*49ba0*/  STL.64 [R1+0x1b20], R4 ;  /* 0x001b200401007387 */ /* 0x0041e80000100a00 */
[----:B0-----:R-:W2:Y:S04]  /*49bb0*/  LDL.LU R4, [R1+0x200] ;  /* 0x0002000001047983 */ /* 0x001ea80000300800 */
[----:B------:R-:W2:Y:S04]  /*49bc0*/  LDL.LU R5, [R1+0x204] ;  /* 0x0002040001057983 */ /* 0x000ea80000300800 */
[----:B------:R-:W3:Y:S04]  /*49bd0*/  LDL.LU R6, [R1+0x208] ;  /* 0x0002080001067983 */ /* 0x000ee80000300800 */
[----:B------:R-:W3:Y:S01]  /*49be0*/  LDL.LU R7, [R1+0x20c] ;  /* 0x00020c0001077983 */ /* 0x000ee20000300800 */
[C---:B----4-:R-:W-:Y:S03]  /*49bf0*/  HMMA.16816.F32 R12, R16.reuse, R8, R12 ;  /* 0x00000008100c723c */ /* 0x050fe6000000180c */
[----:B---3--:R-:W-:Y:S04]  /*49c00*/  STL.64 [R1+0x1b48], R6 ;  /* 0x001b480601007387 */ /* 0x008fe80000100a00 */
[----:B--2---:R0:W-:Y:S04]  /*49c10*/  STL.64 [R1+0x1b40], R4 ;  /* 0x001b400401007387 */ /* 0x0041e80000100a00 */
[----:B0-----:R-:W2:Y:S04]  /*49c20*/  LDL.LU R4, [R1+0x210] ;  /* 0x0002100001047983 */ /* 0x001ea80000300800 */
[----:B------:R-:W2:Y:S04]  /*49c30*/  LDL.LU R5, [R1+0x214] ;  /* 0x0002140001057983 */ /* 0x000ea80000300800 */
[----:B------:R-:W2:Y:S04]  /*49c40*/  LDL.LU R6, [R1+0x218] ;  /* 0x0002180001067983 */ /* 0x000ea80000300800 */
[----:B------:R-:W2:Y:S04]  /*49c50*/  LDL.LU R7, [R1+0x21c] ;  /* 0x00021c0001077983 */ /* 0x000ea80000300800 */
[----:B------:R0:W-:Y:S04]  /*49c60*/  STL.64 [R1+0x350], R12 ;  /* 0x0003500c01007387 */ /* 0x0001e80000100a00 */
[----:B------:R-:W-:Y:S04]  /*49c70*/  STL.64 [R1+0x358], R14 ;  /* 0x0003580e01007387 */ /* 0x000fe80000100a00 */
[----:B0-----:R-:W5:Y:S02]  /*49c80*/  LDL.LU.64 R12, [R1+0x1b68] ;  /* 0x001b6800010c7983 */ /* 0x001f640000300a00 */
[----:B-----5:R-:W-:-:S15]  /*49c90*/  HMMA.16816.F32 R20, R16, R12, R20 ;  /* 0x0000000c1014723c */ /* 0x020fde0000001814 */
[----:B------:R-:W-:-:S04]  /*49ca0*/  NOP ;  /* 0x0000000000007918 */ /* 0x000fc80000000000 */
[----:B------:R-:W-:Y:S04]  /*49cb0*/  STL.64 [R1+0x340], R20 ;  /* 0x0003401401007387 */ /* 0x000fe80000100a00 */
[----:B------:R0:W-:Y:S04]  /*49cc0*/  STL.64 [R1+0x348], R22 ;  /* 0x0003481601007387 */ /* 0x0001e80000100a00 */
[----:B0-----:R-:W3:Y:S04]  /*49cd0*/  LDL.LU.64 R22, [R1+0x1b60] ;  /* 0x001b600001167983 */ /* 0x001ee80000300a00 */
        /* <DEDUP_REMOVED lines=37> */
[----:B------:R-:W2:Y:S01]  /*49f30*/  LDL.LU.64 R16, [R1+0x1ae0] ;  /* 0x001ae00001107983 */ /* 0x000ea20000300a00 */
[----:B------:R-:W-:Y:S01]  /*49f40*/  MOV R2, R8 ;  /* 0x0000000800027202 */ /* 0x000fe20000000f00 */
[----:B------:R-:W-:Y:S01]  /*49f50*/  IMAD.MOV.U32 R0, RZ, RZ, R9 ;  /* 0x000000ffff007224 */ /* 0x000fe200078e0009 */
[----:B--2---:R-:W-:-:S15]  /*49f60*/  HMMA.16816.F32 R4, R16, R8, R4 ;  /* 0x000000081004723c */ /* 0x004fde0000001804 */
[----:B------:R-:W-:-:S04]  /*49f70*/  NOP ;  /* 0x0000000000007918 */ /* 0x000fc80000000000 */
[----:B------:R-:W-:Y:S04]  /*49f80*/  STL.64 [R1+0x260], R4 ;  /* 0x0002600401007387 */ /* 0x000fe80000100a00 */
[----:B------:R0:W-:Y:S04]  /*49f90*/  STL.64 [R1+0x268], R6 ;  /* 0x0002680601007387 */ /* 0x0001e80000100a00 */
[----:B0-----:R-:W2:Y:S04]  /*49fa0*/  LDL.LU R6, [R1+0x1ad8] ;  /* 0x001ad80001067983 */ /* 0x001ea80000300800 */
[----:B------:R-:W4:Y:S04]  /*49fb0*/  LDL.LU.64 R4, [R1+0x1ad0] ;  /* 0x001ad00001047983 */ /* 0x000f280000300a00 */
[----:B------:R-:W5:Y:S04]  /*49fc0*/  LDL.LU.64 R10, [R1+0x1ac8] ;  /* 0x001ac800010a7983 */ /* 0x000f680000300a00 */
[----:B------:R-:W5:Y:S02]  /*49fd0*/  LDL.LU.64 R8, [R1+0x1ac0] ;  /* 0x001ac00001087983 */ /* 0x000f640000300a00 */
[----:B-----5:R-:W-:Y:S02]  /*49fe0*/  HMMA.16816.F32 R12, R16, R12, R8 ;  /* 0x0000000c100c723c */ /* 0x020fe40000001808 */
[----:B------:R-:W5:Y:S04]  /*49ff0*/  LDL.LU.64 R10, [R1+0x1ab8] ;  /* 0x001ab800010a7983 */ /* 0x000f680000300a00 */
[----:B------:R-:W5:-:S13]  /*4a000*/  LDL.LU.64 R8, [R1+0x1ab0] ;  /* 0x001ab00001087983 */ /* 0x000f5a0000300a00 */
[----:B------:R-:W-:Y:S04]  /*4a010*/  STL.64 [R1+0x230], R12 ;  /* 0x0002300c01007387 */ /* 0x000fe80000100a00 */
[----:B------:R0:W-:Y:S04]  /*4a020*/  STL.64 [R1+0x238], R14 ;  /* 0x0002380e01007387 */ /* 0x0001e80000100a00 */
[----:B0-----:R-:W2:Y:S04]  /*4a030*/  LDL.LU.64 R14, [R1+0x1aa8] ;  /* 0x001aa800010e7983 */ /* 0x001ea80000300a00 */
[----:B------:R-:W2:Y:S01]  /*4a040*/  LDL.LU.64 R12, [R1+0x1aa0] ;  /* 0x001aa000010c7983 */ /* 0x000ea20000300a00 */
[C---:B-----5:R-:W-:Y:S08]  /*4a050*/  HMMA.16816.F32 R8, R16.reuse, R24, R8 ;  /* 0x000000181008723c */ /* 0x060ff00000001808 */
[----:B--2---:R-:W-:-:S15]  /*4a060*/  HMMA.16816.F32 R12, R16, R20, R12 ;  /* 0x00000014100c723c */ /* 0x004fde000000180c */
[----:B------:R-:W-:-:S04]  /*4a070*/  NOP ;  /* 0x0000000000007918 */ /* 0x000fc80000000000 */
[----:B------:R-:W-:Y:S04]  /*4a080*/  STL.64 [R1+0x220], R12 ;  /* 0x0002200c01007387 */ /* 0x000fe80000100a00 */
[----:B------:R0:W-:Y:S04]  /*4a090*/  STL.64 [R1+0x228], R14 ;  /* 0x0002280e01007387 */ /* 0x0001e80000100a00 */
[----:B0-----:R-:W2:Y:S04]  /*4a0a0*/  LDL.LU.64 R14, [R1+0x1a98] ;  /* 0x001a9800010e7983 */ /* 0x001ea80000300a00 */
[----:B------:R-:W2:Y:S04]  /*4a0b0*/  LDL.LU.64 R12, [R1+0x1a90] ;  /* 0x001a9000010c7983 */ /* 0x000ea80000300a00 */
[----:B---3--:R-:W-:Y:S04]  /*4a0c0*/  STL.64 [R1+0x1a68], R22 ;  /* 0x001a681601007387 */ /* 0x008fe80000100a00 */
[----:B------:R-:W-:Y:S04]  /*4a0d0*/  STL.64 [R1+0x1a60], R20 ;  /* 0x001a601401007387 */ /* 0x000fe80000100a00 */
[----:B------:R-:W-:Y:S04]  /*4a0e0*/  STL.64 [R1+0x1a58], R24 ;  /* 0x001a581801007387 */ /* 0x000fe80000100a00 */
[----:B------:R0:W-:Y:S04]  /*4a0f0*/  STL.64 [R1+0x200], R8 ;  /* 0x0002000801007387 */ /* 0x0001e80000100a00 */
[----:B------:R1:W-:Y:S04]  /*4a100*/  STL.64 [R1+0x208], R10 ;  /* 0x0002080a01007387 */ /* 0x0003e80000100a00 */
[----:B0-----:R-:W3:Y:S04]  /*4a110*/  LDL.LU R8, [R1+0x3e0] ;  /* 0x0003e00001087983 */ /* 0x001ee80000300800 */
[----:B------:R-:W3:Y:S04]  /*4a120*/  LDL.LU R9, [R1+0x3e4] ;  /* 0x0003e40001097983 */ /* 0x000ee80000300800 */
[----:B-1----:R-:W5:Y:S04]  /*4a130*/  LDL.LU R10, [R1+0x3e8] ;  /* 0x0003e800010a7983 */ /* 0x002f680000300800 */
[----:B------:R-:W5:Y:S04]  /*4a140*/  LDL.LU R11, [R1+0x3ec] ;  /* 0x0003ec00010b7983 */ /* 0x000f680000300800 */
[----:B------:R-:W2:Y:S04]  /*4a150*/  LDL.LU R24, [R1+0x2f0] ;  /* 0x0002f00001187983 */ /* 0x000ea80000300800 */
[----:B------:R-:W2:Y:S04]  /*4a160*/  LDL.LU R25, [R1+0x2f4] ;  /* 0x0002f40001197983 */ /* 0x000ea80000300800 */
[----:B------:R-:W2:Y:S04]  /*4a170*/  LDL.LU R26, [R1+0x2f8] ;  /* 0x0002f800011a7983 */ /* 0x000ea80000300800 */
[----:B------:R-:W2:Y:S04]  /*4a180*/  LDL.LU R27, [R1+0x2fc] ;  /* 0x0002fc00011b7983 */ /* 0x000ea80000300800 */
[----:B--2---:R-:W-:Y:S04]  /*4a190*/  STL.64 [R1+0x1a78], R26 ;  /* 0x001a781a01007387 */ /* 0x004fe80000100a00 */
[----:B------:R-:W-:Y:S04]  /*4a1a0*/  STL.64 [R1+0x1a70], R24 ;  /* 0x001a701801007387 */ /* 0x000fe80000100a00 */
[----:B------:R-:W2:Y:S04]  /*4a1b0*/  LDL.LU R20, [R1+0x2d0] ;  /* 0x0002d00001147983 */ /* 0x000ea80000300800 */
[----:B------:R-:W2:Y:S04]  /*4a1c0*/  LDL.LU R21, [R1+0x2d4] ;  /* 0x0002d40001157983 */ /* 0x000ea80000300800 */
[----:B------:R-:W2:Y:S04]  /*4a1d0*/  LDL.LU R22, [R1+0x2d8] ;  /* 0x0002d80001167983 */ /* 0x000ea80000300800 */
[----:B------:R-:W2:Y:S01]  /*4a1e0*/  LDL.LU R23, [R1+0x2dc] ;  /* 0x0002dc0001177983 */ /* 0x000ea20000300800 */
[----:B----4-:R-:W-:Y:S01]  /*4a1f0*/  MOV R18, R4 ;  /* 0x0000000400127202 */ /* 0x010fe20000000f00 */
[----:B------:R-:W-:Y:S01]  /*4a200*/  IMAD.MOV.U32 R17, RZ, RZ, R5 ;  /* 0x000000ffff117224 */ /* 0x000fe200078e0005 */
[----:B------:R-:W-:Y:S01]  /*4a210*/  MOV R16, R6 ;  /* 0x0000000600107202 */ /* 0x000fe20000000f00 */
[----:B--2---:R-:W-:Y:S04]  /*4a220*/  STL.64 [R1+0x1a88], R22 ;  /* 0x001a881601007387 */ /* 0x004fe80000100a00 */
[----:B------:R0:W-:Y:S04]  /*4a230*/  STL.64 [R1+0x1a80], R20 ;  /* 0x001a801401007387 */ /* 0x0001e80000100a00 */
[----:B0-----:R-:W2:Y:S04]  /*4a240*/  LDL.LU R20, [R1+0x2c0] ;  /* 0x0002c00001147983 */ /* 0x001ea80000300800 */
[----:B------:R-:W2:Y:S04]  /*4a250*/  LDL.LU R21, [R1+0x2c4] ;  /* 0x0002c40001157983 */ /* 0x000ea80000300800 */
[----:B------:R-:W2:Y:S04]  /*4a260*/  LDL.LU R22, [R1+0x2c8] ;  /* 0x0002c80001167983 */ /* 0x000ea80000300800 */
[----:B------:R-:W2:Y:S04]  /*4a270*/  LDL.LU R23, [R1+0x2cc] ;  /* 0x0002cc0001177983 */ /* 0x000ea80000300800 */
[----:B------:R-:W4:Y:S04]  /*4a280*/  LDL.LU R4, [R1+0x310] ;  /* 0x0003100001047983 */ /* 0x000f280000300800 */
[----:B------:R-:W4:Y:S04]  /*4a290*/  LDL.LU R5, [R1+0x314] ;  /* 0x0003140001057983 */ /* 0x000f280000300800 */
[----:B------:R-:W4:Y:S04]  /*4a2a0*/  LDL.LU R6, [R1+0x318] ;  /* 0x0003180001067983 */ /* 0x000f280000300800 */
[----:B------:R-:W4:Y:S04]  /*4a2b0*/  LDL.LU R7, [R1+0x31c] ;  /* 0x00031c0001077983 */ /* 0x000f280000300800 */
[----:B-----5:R-:W-:Y:S04]  /*4a2c0*/  STL.64 [R1+0x1a20], R10 ;  /* 0x001a200a01007387 */ /* 0x020fe80000100a00 */
[----:B---3--:R0:W-:Y:S04]  /*4a2d0*/  STL.64 [R1+0x1a18], R8 ;  /* 0x001a180801007387 */ /* 0x0081e80000100a00 */
[----:B0-----:R-:W3:Y:S04]  /*4a2e0*/  LDL.LU R8, [R1+0x380] ;  /* 0x0003800001087983 */ /* 0x001ee80000300800 */
[----:B------:R-:W3:Y:S04]  /*4a2f0*/  LDL.LU R9, [R1+0x384] ;  /* 0x0003840001097983 */ /* 0x000ee80000300800 */
[----:B------:R-:W5:Y:S04]  /*4a300*/  LDL.LU R10, [R1+0x388] ;  /* 0x00038800010a7983 */ /* 0x000f680000300800 */
[----:B------:R-:W5:Y:S04]  /*4a310*/  LDL.LU R11, [R1+0x38c] ;  /* 0x00038c00010b7983 */ /* 0x000f680000300800 */
[----:B-----5:R-:W-:Y:S04]  /*4a320*/  STL.64 [R1+0x1a30], R10 ;  /* 0x001a300a01007387 */ /* 0x020fe80000100a00 */
[----:B---3--:R0:W-:Y:S04]  /*4a330*/  STL.64 [R1+0x1a28], R8 ;  /* 0x001a280801007387 */ /* 0x0081e80000100a00 */
[----:B0-----:R-:W3:Y:S04]  /*4a340*/  LDL.LU R8, [R1+0x360] ;  /* 0x0003600001087983 */ /* 0x001ee80000300800 */
[----:B------:R-:W3:Y:S04]  /*4a350*/  LDL.LU R9, [R1+0x364] ;  /* 0x0003640001097983 */ /* 0x000ee80000300800 */
[----:B------:R-:W5:Y:S04]  /*4a360*/  LDL.LU R10, [R1+0x368] ;  /* 0x00036800010a7983 */ /* 0x000f680000300800 */
[----:B------:R-:W5:Y:S01]  /*4a370*/  LDL.LU R11, [R1+0x36c] ;  /* 0x00036c00010b7983 */ /* 0x000f620000300800 */
[----:B------:R-:W-:-:S03]  /*4a380*/  IMAD.MOV.U32 R19, RZ, RZ, R3 ;  /* 0x000000ffff137224 */ /* 0x000fc600078e0003 */
[----:B-----5:R-:W-:Y:S04]  /*4a390*/  STL.64 [R1+0x1a40], R10 ;  /* 0x001a400a01007387 */ /* 0x020fe80000100a00 */
[----:B---3--:R0:W-:Y:S04]  /*4a3a0*/  STL.64 [R1+0x1a38], R8 ;  /* 0x001a380801007387 */ /* 0x0081e80000100a00 */
[----:B0-----:R-:W3:Y:S04]  /*4a3b0*/  LDL.LU R8, [R1+0x320] ;  /* 0x0003200001087983 */ /* 0x001ee80000300800 */
[----:B------:R-:W3:Y:S04]  /*4a3c0*/  LDL.LU R9, [R1+0x324] ;  /* 0x0003240001097983 */ /* 0x000ee80000300800 */
[----:B------:R-:W3:Y:S04]  /*4a3d0*/  LDL.LU R10, [R1+0x328] ;  /* 0x00032800010a7983 */ /* 0x000ee80000300800 */
[----:B------:R-:W3:Y:S04]  /*4a3e0*/  LDL.LU R11, [R1+0x32c] ;  /* 0x00032c00010b7983 */ /* 0x000ee80000300800 */
[----:B------:R-:W-:Y:S04]  /*4a3f0*/  STL.64 [R1+0x19c8], R18 ;  /* 0x0019c81201007387 */ /* 0x000fe80000100a00 */
[----:B------:R0:W-:Y:S04]  /*4a400*/  STL.64 [R1+0x19c0], R16 ;  /* 0x0019c01001007387 */ /* 0x0001e80000100a00 */
[----:B0-----:R-:W5:Y:S04]  /*4a410*/  LDL.LU R16, [R1+0x420] ;  /* 0x0004200001107983 */ /* 0x001f680000300800 */
[----:B------:R-:W5:Y:S04]  /*4a420*/  LDL.LU R17, [R1+0x424] ;  /* 0x0004240001117983 */ /* 0x000f680000300800 */
[----:B------:R-:W3:Y:S04]  /*4a430*/  LDL.LU R18, [R1+0x428] ;  /* 0x0004280001127983 */ /* 0x000ee80000300800 */
[----:B------:R-:W3:Y:S01]  /*4a440*/  LDL.LU R19, [R1+0x42c] ;  /* 0x00042c0001137983 */ /* 0x000ee20000300800 */
[----:B------:R-:W-:Y:S01]  /*4a450*/  MOV R24, R2 ;  /* 0x0000000200187202 */ /* 0x000fe20000000f00 */
[----:B------:R-:W-:-:S07]  /*4a460*/  IMAD.MOV.U32 R25, RZ, RZ, R0 ;  /* 0x000000ffff197224 */ /* 0x000fce00078e0000 */
[C---:B--2---:R-:W-:Y:S01]  /*4a470*/  HMMA.16816.F32 R24, R12.reuse, R24, R20 ;  /* 0x000000180c18723c */ /* 0x044fe20000001814 */
[----:B---3--:R-:W-:Y:S04]  /*4a480*/  STL.64 [R1+0x19d8], R18 ;  /* 0x0019d81201007387 */ /* 0x008fe80000100a00 */
[----:B-----5:R0:W-:Y:S04]  /*4a490*/  STL.64 [R1+0x19d0], R16 ;  /* 0x0019d01001007387 */ /* 0x0201e80000100a00 */
[----:B0-----:R-:W2:Y:S04]  /*4a4a0*/  LDL.64 R16, [R1] ;  /* 0x0000000001107983 */ /* 0x001ea80000100a00 */
[----:B------:R-:W2:Y:S04]  /*4a4b0*/  LDL.LU.64 R22, [R1+0x1a88] ;  /* 0x001a880001167983 */ /* 0x000ea80000300a00 */
[----:B------:R-:W2:Y:S04]  /*4a4c0*/  LDL.LU.64 R20, [R1+0x1a80] ;  /* 0x001a800001147983 */ /* 0x000ea80000300a00 */
[----:B------:R-:W-:Y:S04]  /*4a4d0*/  STL.64 [R1+0x1f0], R24 ;  /* 0x0001f01801007387 */ /* 0x000fe80000100a00 */
[----:B------:R0:W-:Y:S04]  /*4a4e0*/  STL.64 [R1+0x1f8], R26 ;  /* 0x0001f81a01007387 */ /* 0x0001e80000100a00 */
[----:B0-----:R-:W3:Y:S04]  /*4a4f0*/  LDL.LU.64 R26, [R1+0x1a78] ;  /* 0x001a7800011a7983 */ /* 0x001ee80000300a00 */
[----:B------:R-:W3:Y:S01]  /*4a500*/  LDL.LU.64 R24, [R1+0x1a70] ;  /* 0x001a700001187983 */ /* 0x000ee20000300a00 */
[----:B--2---:R-:W-:-:S15]  /*4a510*/  HMMA.16816.F32 R20, R12, R16, R20 ;  /* 0x000000100c14723c */ /* 0x004fde0000001814 */
[----:B------:R-:W-:-:S04]  /*4a520*/  NOP ;  /* 0x0000000000007918 */ /* 0x000fc80000000000 */
[----:B------:R-:W-:Y:S04]  /*4a530*/  STL.64 [R1+0x1e0], R20 ;  /* 0x0001e01401007387 */ /* 0x000fe80000100a00 */
[----:B------:R0:W-:Y:S04]  /*4a540*/  STL.64 [R1+0x1e8], R22 ;  /* 0x0001e81601007387 */ /* 0x0001e80000100a00 */
[----:B0-----:R-:W2:Y:S04]  /*4a550*/  LDL.LU.64 R22, [R1+0x1a68] ;  /* 0x001a680001167983 */ /* 0x001ea80000300a00 */
[----:B------:R-:W3:Y:S02]  /*4a560*/  LDL.LU.64 R20, [R1+0x1a60] ;  /* 0x001a600001147983 */ /* 0x000ee40000300a00 */
[----:B---3--:R-:W-:-:S15]  /*4a570*/  HMMA.16816.F32 R24, R12, R20, R24 ;  /* 0x000000140c18723c */ /* 0x008fde0000001818 */
[----:B------:R-:W-:-:S04]  /*4a580*/  NOP ;  /* 0x0000000000007918 */ /* 0x000fc80000000000 */
[----:B------:R0:W-:Y:S04]  /*4a590*/  STL.64 [R1+0x1d0], R24 ;  /* 0x0001d01801007387 */ /* 0x0001e80000100a00 */
[----:B------:R-:W-:Y:S04]  /*4a5a0*/  STL.64 [R1+0x1d8], R26 ;  /* 0x0001d81a01007387 */ /* 0x000fe80000100a00 */
[----:B0-----:R-:W4:Y:S02]  /*4a5b0*/  LDL.LU.64 R24, [R1+0x1a58] ;  /* 0x001a580001187983 */ /* 0x001f240000300a00 */
[----:B----4-:R-:W-:Y:S02]  /*4a5c0*/  HMMA.16816.F32 R12, R12, R24, R4 ;  /* 0x000000180c0c723c */ /* 0x010fe40000001804 */
[----:B------:R-:W3:Y:S04]  /*4a5d0*/  LDL.LU.64 R6, [R1+0x1a50] ;  /* 0x001a500001067983 */ /* 0x000ee80000300a00 */
[----:B------:R-:W3:-:S13]  /*4a5e0*/  LDL.LU.64 R4, [R1+0x1a48] ;  /* 0x001a480001047983 */ /* 0x000eda0000300a00 */
[----:B------:R-:W-:Y:S04]  /*4a5f0*/  STL.64 [R1+0x180], R12 ;  /* 0x0001800c01007387 */ /* 0x000fe80000100a00 */
[----:B------:R0:W-:Y:S04]  /*4a600*/  STL.64 [R1+0x188], R14 ;  /* 0x0001880e01007387 */ /* 0x0001e80000100a00 */
[----:B0-----:R-:W4:Y:S04]  /*4a610*/  LDL.LU R15, [R1+0x4dc] ;  /* 0x0004dc00010f7983 */ /* 0x001f280000300800 */
[----:B------:R-:W5:Y:S04]  /*4a620*/  LDL.LU R12, [R1+0x4d0] ;  /* 0x0004d000010c7983 */ /* 0x000f680000300800 */
[----:B------:R-:W5:Y:S04]  /*4a630*/  LDL.LU R13, [R1+0x4d4] ;  /* 0x0004d400010d7983 */ /* 0x000f680000300800 */
[----:B----4-:R-:W-:Y:S04]  /*4a640*/  STL [R1+0x19e8], R15 ;  /* 0x0019e80f01007387 */ /* 0x010fe80000100800 */
[----:B-----5:R0:W-:Y:S04]  /*4a650*/  STL.64 [R1+0x19e0], R12 ;  /* 0x0019e00c01007387 */ /* 0x0201e80000100a00 */
[----:B0-----:R-:W4:Y:S04]  /*4a660*/  LDL.LU R12, [R1+0x400] ;  /* 0x00040000010c7983 */ /* 0x001f280000300800 */
[----:B------:R-:W4:Y:S04]  /*4a670*/  LDL.LU R13, [R1+0x404] ;  /* 0x00040400010d7983 */ /* 0x000f280000300800 */
[----:B------:R-:W5:Y:S04]  /*4a680*/  LDL.LU R14, [R1+0x408] ;  /* 0x00040800010e7983 */ /* 0x000f680000300800 */
[----:B------:R-:W5:Y:S04]  /*4a690*/  LDL.LU R15, [R1+0x40c] ;  /* 0x00040c00010f7983 */ /* 0x000f680000300800 */
[----:B-----5:R-:W-:Y:S04]  /*4a6a0*/  STL.64 [R1+0x19f8], R14 ;  /* 0x0019f80e01007387 */ /* 0x020fe80000100a00 */
[----:B----4-:R0:W-:Y:S04]  /*4a6b0*/  STL.64 [R1+0x19f0], R12 ;  /* 0x0019f00c01007387 */ /* 0x0101e80000100a00 */
[----:B0-----:R-:W3:Y:S02]  /*4a6c0*/  LDL.64 R12, [R1+0x10] ;  /* 0x00001000010c7983 */ /* 0x001ee40000100a00 */
[----:B---3--:R-:W-:-:S15]  /*4a6d0*/  HMMA.16816.F32 R8, R4, R12, R8 ;  /* 0x0000000c0408723c */ /* 0x008fde0000001808 */
[----:B------:R-:W-:-:S04]  /*4a6e0*/  NOP ;  /* 0x0000000000007918 */ /* 0x000fc80000000000 */
[----:B------:R-:W-:Y:S04]  /*4a6f0*/  STL.64 [R1+0x170], R8 ;  /* 0x0001700801007387 */ /* 0x000fe80000100a00 */
[----:B------:R0:W-:Y:S04]  /*4a700*/  STL.64 [R1+0x178], R10 ;  /* 0x0001780a01007387 */ /* 0x0001e80000100a00 */
[----:B0-----:R-:W3:Y:S04]  /*4a710*/  LDL.LU.64 R10, [R1+0x1a40] ;  /* 0x001a4000010a7983 */ /* 0x001ee80000300a00 */
[----:B------:R-:W3:Y:S02]  /*4a720*/  LDL.LU.64 R8, [R1+0x1a38] ;  /* 0x001a380001087983 */ /* 0x000ee40000300a00 */
[----:B---3--:R-:W-:-:S15]  /*4a730*/  HMMA.16816.F32 R8, R4, R16, R8 ;  /* 0x000000100408723c */ /* 0x008fde0000001808 */
[----:B------:R-:W-:-:S04]  /*4a740*/  NOP ;  /* 0x0000000000007918 */ /* 0x000fc80000000000 */
[----:B------:R-:W-:Y:S04]  /*4a750*/  STL.64 [R1+0x1c0], R8 ;  /* 0x0001c00801007387 */ /* 0x000fe80000100a00 */
[----:B------:R0:W-:Y:S04]  /*4a760*/  STL.64 [R1+0x1c8], R10 ;  /* 0x0001c80a01007387 */ /* 0x0001e80000100a00 */
[----:B0-----:R-:W3:Y:S04]  /*4a770*/  LDL.LU.64 R10, [R1+0x1a30] ;  /* 0x001a3000010a7983 */ /* 0x001ee80000300a00 */
[----:B------:R-:W3:Y:S04]  /*4a780*/  LDL.LU.64 R8, [R1+0x1a28] ;  /* 0x001a280001087983 */ /* 0x000ee80000300a00 */
[----:B------:R0:W-:Y:S04]  /*4a790*/  STL.64 [R1+0x1a00], R16 ;  /* 0x001a001001007387 */ /* 0x0001e80000100a00 */
[----:B0-----:R-:W4:Y:S04]  /*4a7a0*/  LDL.LU R16, [R1+0x3d0] ;  /* 0x0003d00001107983 */ /* 0x001f280000300800 */
[----:B------:R-:W4:Y:S04]  /*4a7b0*/  LDL.LU R17, [R1+0x3d4] ;  /* 0x0003d40001117983 */ /* 0x000f280000300800 */
[----:B------:R-:W4:Y:S04]  /*4a7c0*/  LDL.LU R18, [R1+0x3d8] ;  /* 0x0003d80001127983 */ /* 0x000f280000300800 */
[----:B------:R-:W4:Y:S01]  /*4a7d0*/  LDL.LU R19, [R1+0x3dc] ;  /* 0x0003dc0001137983 */ /* 0x000f220000300800 */
[----:B---3--:R-:W-:-:S15]  /*4a7e0*/  HMMA.16816.F32 R8, R4, R20, R8 ;  /* 0x000000140408723c */ /* 0x008fde0000001808 */
[----:B------:R-:W-:-:S04]  /*4a7f0*/  NOP ;  /* 0x0000000000007918 */ /* 0x000fc80000000000 */
[----:B------:R-:W-:Y:S04]  /*4a800*/  STL.64 [R1+0x1b0], R8 ;  /* 0x0001b00801007387 */ /* 0x000fe80000100a00 */
[----:B------:R0:W-:Y:S04]  /*4a810*/  STL.64 [R1+0x1b8], R10 ;  /* 0x0001b80a01007387 */ /* 0x0001e80000100a00 */
[----:B0-----:R-:W3:Y:S04]  /*4a820*/  LDL.LU.64 R10, [R1+0x1a20] ;  /* 0x001a2000010a7983 */ /* 0x001ee80000300a00 */
[----:B------:R-:W3:Y:S02]  /*4a830*/  LDL.LU.64 R8, [R1+0x1a18] ;  /* 0x001a180001087983 */ /* 0x000ee40000300a00 */
[----:B---3--:R-:W-:Y:S02]  /*4a840*/  HMMA.16816.F32 R4, R4, R24, R8 ;  /* 0x000000180404723c */ /* 0x008fe40000001808 */
[----:B------:R-:W4:Y:S04]  /*4a850*/  LDL.LU.64 R10, [R1+0x1a10] ;  /* 0x001a1000010a7983 */ /* 0x000f280000300a00 */
[----:B------:R-:W4:Y:S01]  /*4a860*/  LDL.LU.64 R8, [R1+0x1a08] ;  /* 0x001a080001087983 */ /* 0x000f220000300a00 */
[----:B------:R-:W-:Y:S01]  /*4a870*/  MOV R3, R12 ;  /* 0x0000000c00037202 */ /* 0x000fe20000000f00 */
[----:B------:R-:W-:-:S11]  /*4a880*/  IMAD.MOV.U32 R2, RZ, RZ, R13 ;  /* 0x000000ffff027224 */ /* 0x000fd600078e000d */
[----:B------:R0:W-:Y:S04]  /*4a890*/  STL.64 [R1+0x160], R4 ;  /* 0x0001600401007387 */ /* 0x0001e80000100a00 */
[----:B------:R1:W-:Y:S04]  /*4a8a0*/  STL.64 [R1+0x168], R6 ;  /* 0x0001680601007387 */ /* 0x0003e80000100a00 */
[----:B0-----:R-:W3:Y:S04]  /*4a8b0*/  LDL.LU R4, [R1+0x450] ;  /* 0x0004500001047983 */ /* 0x001ee80000300800 */
[----:B------:R-:W3:Y:S04]  /*4a8c0*/  LDL.LU R5, [R1+0x454] ;  /* 0x0004540001057983 */ /* 0x000ee80000300800 */
[----:B-1----:R-:W3:Y:S04]  /*4a8d0*/  LDL.LU R6, [R1+0x458] ;  /* 0x0004580001067983 */ /* 0x002ee80000300800 */
[----:B------:R-:W3:Y:S01]  /*4a8e0*/  LDL.LU R7, [R1+0x45c] ;  /* 0x00045c0001077983 */ /* 0x000ee20000300800 */
[----:B----4-:R-:W-:-:S15]  /*4a8f0*/  HMMA.16816.F32 R16, R8, R12, R16 ;  /* 0x0000000c0810723c */ /* 0x010fde0000001810 */
[----:B------:R-:W-:-:S04]  /*4a900*/  NOP ;  /* 0x0000000000007918 */ /* 0x000fc80000000000 */
[----:B------:R0:W-:Y:S04]  /*4a910*/  STL.64 [R1+0x150], R16 ;  /* 0x0001501001007387 */ /* 0x0001e80000100a00 */
[----:B------:R-:W-:Y:S04]  /*4a920*/  STL.64 [R1+0x158], R18 ;  /* 0x0001581201007387 */ /* 0x000fe80000100a00 */
[----:B0-----:R-:W4:Y:S04]  /*4a930*/  LDL.LU.64 R16, [R1+0x1a00] ;  /* 0x001a000001107983 */ /* 0x001f280000300a00 */
[----:B------:R-:W4:Y:S04]  /*4a940*/  LDL.LU.64 R14, [R1+0x19f8] ;  /* 0x0019f800010e7983 */ /* 0x000f280000300a00 */
[----:B------:R-:W4:Y:S02]  /*4a950*/  LDL.LU.64 R12, [R1+0x19f0] ;  /* 0x0019f000010c7983 */ /* 0x000f240000300a00 */
[----:B----4-:R-:W-:Y:S01]  /*4a960*/  HMMA.16816.F32 R12, R8, R16, R12 ;  /* 0x00000010080c723c */ /* 0x010fe2000000180c */
[----:B------:R-:W-:-:S15]  /*4a970*/  IMAD.MOV.U32 R0, RZ, RZ, R17 ;  /* 0x000000ffff007224 */ /* 0x000fde00078e0011 */
[----:B------:R-:W-:-:S03]  /*4a980*/  NOP ;  /* 0x0000000000007918 */ /* 0x000fc60000000000 */
[----:B------:R-:W-:Y:S04]  /*4a990*/  STL.64 [R1+0x1a0], R12 ;  /* 0x0001a00c01007387 */ /* 0x000fe80000100a00 */
[----:B------:R0:W-:Y:S04]  /*4a9a0*/  STL.64 [R1+0x1a8], R14 ;  /* 0x0001a80e01007387 */ /* 0x0001e80000100a00 */
[----:B0-----:R-:W4:Y:S04]  /*4a9b0*/  LDL.LU R15, [R1+0x19e8] ;  /* 0x0019e800010f7983 */ /* 0x001f280000300800 */
[----:B------:R-:W5:Y:S01]  /*4a9c0*/  LDL.LU.64 R12, [R1+0x19e0] ;  /* 0x0019e000010c7983 */ /* 0x000f620000300a00 */
[----:B------:R-:W-:-:S03]  /*4a9d0*/  MOV R14, R16 ;  /* 0x00000010000e7202 */ /* 0x000fc60000000f00 */
[----:B------:R-:W2:Y:S04]  /*4a9e0*/  LDL.LU.64 R18, [R1+0x19d8] ;  /* 0x0019d80001127983 */ /* 0x000ea80000300a00 */
[----:B------:R-:W2:Y:S01]  /*4a9f0*/  LDL.LU.64 R16, [R1+0x19d0] ;  /* 0x0019d00001107983 */ /* 0x000ea20000300a00 */
[C---:B---3--:R-:W-:Y:S08]  /*4aa00*/  HMMA.16816.F32 R4, R8.reuse, R24, R4 ;  /* 0x000000180804723c */ /* 0x048ff00000001804 */
[----:B--2---:R-:W-:-:S15]  /*4aa10*/  HMMA.16816.F32 R16, R8, R20, R16 ;  /* 0x000000140810723c */ /* 0x004fde0000001810 */
[----:B------:R-:W-:-:S04]  /*4aa20*/  NOP ;  /* 0x0000000000007918 */ /* 0x000fc80000000000 */
[----:B------:R-:W-:Y:S04]  /*4aa30*/  STL.64 [R1+0x190], R16 ;  /* 0x0001901001007387 */ /* 0x000fe80000100a00 */
[----:B------:R0:W-:Y:S04]  /*4aa40*/  STL.64 [R1+0x198], R18 ;  /* 0x0001981201007387 */ /* 0x0001e80000100a00 */
[----:B0-----:R-:W2:Y:S04]  /*4aa50*/  LDL.LU.64 R18, [R1+0x19c8] ;  /* 0x0019c80001127983 */ /* 0x001ea80000300a00 */
[----:B------:R-:W2:Y:S04]  /*4aa60*/  LDL.LU.64 R16, [R1+0x19c0] ;  /* 0x0019c00001107983 */ /* 0x000ea80000300a00 */
[----:B------:R-:W-:Y:S04]  /*4aa70*/  STL.64 [R1+0x1988], R22 ;  /* 0x0019881601007387 */ /* 0x000fe80000100a00 */
[----:B------:R0:W-:Y:S04]  /*4aa80*/  STL.64 [R1+0x1980], R20 ;  /* 0x0019801401007387 */ /* 0x0001e80000100a00 */
[----:B------:R-:W3:Y:S01]  /*4aa90*/  LDL.LU R26, [R1+0x8c0] ;  /* 0x0008c000011a7983 */ /* 0x000ee20000300800 */
[----:B0-----:R-:W-:Y:S01]  /*4aaa0*/  IMAD.MOV.U32 R21, RZ, RZ, R0 ;  /* 0x000000ffff157224 */ /* 0x001fe200078e0000 */
[----:B------:R-:W-:-:S02]  /*4aab0*/  MOV R20, R14 ;  /* 0x0000000e00147202 */ /* 0x000fc40000000f00 */
[----:B------:R-:W2:Y:S04]  /*4aac0*/  LDL R0, [R1+0x6f8] ;  /* 0x0006f80001007983 */ /* 0x000ea80000100800 */
[----:B------:R-:W2:Y:S04]  /*4aad0*/  LDL.LU R11, [R1+0x61c] ;  /* 0x00061c00010b7983 */ /* 0x000ea80000300800 */
[----:B------:R-:W2:Y:S04]  /*4aae0*/  LDL.LU R14, [R1+0x608] ;  /* 0x00060800010e7983 */ /* 0x000ea80000300800 */
[----:B------:R0:W-:Y:S04]  /*4aaf0*/  STL.64 [R1+0x140], R4 ;  /* 0x0001400401007387 */ /* 0x0001e80000100a00 */
[----:B------:R-:W-:Y:S04]  /*4ab00*/  STL.64 [R1+0x148], R6 ;  /* 0x0001480601007387 */ /* 0x000fe80000100a00 */
[----:B------:R-:W2:Y:S04]  /*4ab10*/  LDL.LU R8, [R1+0x4a0] ;  /* 0x0004a00001087983 */ /* 0x000ea80000300800 */
[----:B------:R-:W2:Y:S04]  /*4ab20*/  LDL.LU R9, [R1+0x4a4] ;  /* 0x0004a40001097983 */ /* 0x000ea80000300800 */
[----:B0-----:R-:W4:Y:S04]  /*4ab30*/  LDL.LU R5, [R1+0x5e8] ;  /* 0x0005e80001057983 */ /* 0x001f280000300800 */
[----:B------:R-:W2:Y:S04]  /*4ab40*/  LDL.LU R4, [R1+0x5ec] ;  /* 0x0005ec0001047983 */ /* 0x000ea80000300800 */
[----:B------:R-:W2:Y:S04]  /*4ab50*/  LDL.LU R23, [R1+0x5f8] ;  /* 0x0005f80001177983 */ /* 0x000ea80000300800 */
[----:B------:R-:W2:Y:S04]  /*4ab60*/  LDL.LU R22, [R1+0x5fc] ;  /* 0x0005fc0001167983 */ /* 0x000ea80000300800 */
[----:B--2---:R-:W-:Y:S04]  /*4ab70*/  STL [R1+0x19a8], R22 ;  /* 0x0019a81601007387 */ /* 0x004fe80000100800 */
[----:B------:R-:W-:Y:S04]  /*4ab80*/  STL.64 [R1+0x19a0], R20 ;  /* 0x0019a01401007387 */ /* 0x000fe80000100a00 */
[----:B------:R-:W2:Y:S04]  /*4ab90*/  LDL.LU R10, [R1+0x618] ;  /* 0x00061800010a7983 */ /* 0x000ea80000300800 */
[----:B--2---:R-:W-:Y:S04]  /*4aba0*/  STL.64 [R1+0x19b8], R10 ;  /* 0x0019b80a01007387 */ /* 0x004fe80000100a00 */
[----:B------:R0:W-:Y:S04]  /*4abb0*/  STL.64 [R1+0x19b0], R8 ;  /* 0x0019b00801007387 */ /* 0x0001e80000100a00 */
[----:B0-----:R-:W2:Y:S04]  /*4abc0*/  LDL.LU R8, [R1+0x460] ;  /* 0x0004600001087983 */ /* 0x001ea80000300800 */
[----:B------:R-:W2:Y:S04]  /*4abd0*/  LDL.LU R9, [R1+0x464] ;  /* 0x0004640001097983 */ /* 0x000ea80000300800 */
[----:B------:R-:W3:Y:S01]  /*4abe0*/  LDL R27, [R1+0x5d4] ;  /* 0x0005d400011b7983 */ /* 0x000ee20000100800 */
[----:B------:R-:W-:Y:S01]  /*4abf0*/  MOV R20, R3 ;  /* 0x0000000300147202 */ /* 0x000fe20000000f00 */
[----:B------:R-:W-:-:S02]  /*4ac00*/  IMAD.MOV.U32 R21, RZ, RZ, R2 ;  /* 0x000000ffff157224 */ /* 0x000fc400078e0002 */
[C---:B----4-:R-:W-:Y:S01]  /*4ac10*/  FMUL R10, R15.reuse, R5 ;  /* 0x000000050f0a7220 */ /* 0x050fe20000400000 */
[C---:B------:R-:W-:Y:S01]  /*4ac20*/  FMUL R11, R15.reuse, R4 ;  /* 0x000000040f0b7220 */ /* 0x040fe20000400000 */
[C---:B------:R-:W-:Y:S01]  /*4ac30*/  FMUL R14, R15.reuse, R14 ;  /* 0x0000000e0f0e7220 */ /* 0x040fe20000400000 */
[----:B------:R-:W0:Y:S04]  /*4ac40*/  LDSM.16.M88.4 R4, [R28+UR5+0x57000] ;  /* 0x057000051c04783b */ /* 0x000e280008000200 */
[----:B---3--:R1:W-:Y:S02]  /*4ac50*/  STL.64 [R1+0x1998], R26 ;  /* 0x0019981a01007387 */ /* 0x0083e40000100a00 */
[----:B-1----:R-:W-:Y:S02]  /*4ac60*/  FMUL R26, R15, R23 ;  /* 0x000000170f1a7220 */ /* 0x002fe40000400000 */
[----:B--2---:R-:W-:Y:S01]  /*4ac70*/  HMMA.16816.F32 R20, R16, R20, R8 ;  /* 0x000000141014723c */ /* 0x004fe20000001808 */
[----:B------:R1:W-:Y:S04]  /*4ac80*/  STL.64 [R1+0x1990], R24 ;  /* 0x0019901801007387 */ /* 0x0003e80000100a00 */
[----:B-1----:R-:W2:Y:S04]  /*4ac90*/  LDL.LU R24, [R1+0x480] ;  /* 0x0004800001187983 */ /* 0x002ea80000300800 */
[----:B------:R-:W2:Y:S04]  /*4aca0*/  LDL.LU R25, [R1+0x484] ;  /* 0x0004840001197983 */ /* 0x000ea80000300800 */
[----:B------:R-:W3:Y:S04]  /*4acb0*/  LDL.LU R2, [R1+0x8c4] ;  /* 0x0008c40001027983 */ /* 0x000ee80000300800 */
[----:B------:R-:W3:Y:S04]  /*4acc0*/  LDL R3, [R1+0x66c] ;  /* 0x00066c0001037983 */ /* 0x000ee80000100800 */
[----:B------:R-:W4:Y:S04]  /*4acd0*/  LDL.LU.64 R10, [R1+0x19b8] ;  /* 0x0019b800010a7983 */ /* 0x000f280000300a00 */
[----:B------:R-:W2:Y:S04]  /*4ace0*/  LDL.LU.64 R8, [R1+0x19b0] ;  /* 0x0019b00001087983 */ /* 0x000ea80000300a00 */
[----:B------:R-:W-:Y:S04]  /*4acf0*/  STL.64 [R1+0x130], R20 ;  /* 0x0001301401007387 */ /* 0x000fe80000100a00 */
[----:B------:R1:W-:Y:S04]  /*4ad00*/  STL [R1+0x138], R22 ;  /* 0x0001381601007387 */ /* 0x0003e80000100800 */
[----:B-1----:R-:W2:Y:S04]  /*4ad10*/  LDL.LU R22, [R1+0x19a8] ;  /* 0x0019a80001167983 */ /* 0x002ea80000300800 */
[----:B------:R-:W3:Y:S01]  /*4ad20*/  LDL.LU.64 R20, [R1+0x19a0] ;  /* 0x0019a00001147983 */ /* 0x000ee20000300a00 */
[----:B------:R-:W-:-:S05]  /*4ad30*/  MOV R29, R23 ;  /* 0x00000017001d7202 */ /* 0x000fca0000000f00 */
[----:B------:R1:W-:Y:S04]  /*4ad40*/  STL [R1+0x1638], R29 ;  /* 0x0016381d01007387 */ /* 0x0003e80000100800 */
[----:B-1----:R-:W4:Y:S01]  /*4ad50*/  LDL.LU R29, [R1+0x60c] ;  /* 0x00060c00011d7983 */ /* 0x002f220000300800 */
[----:B--2---:R-:W-:-:S07]  /*4ad60*/  FMUL R27, R15, R22 ;  /* 0x000000160f1b7220 */ /* 0x004fce0000400000 */
[----:B---3--:R-:W-:Y:S01]  /*4ad70*/  HMMA.16816.F32 R20, R16, R20, R24 ;  /* 0x000000141014723c */ /* 0x008fe20000001818 */
[----:B------:R-:W2:Y:S04]  /*4ad80*/  LDL.LU.64 R26, [R1+0x1998] ;  /* 0x00199800011a7983 */ /* 0x000ea80000300a00 */
[----:B------:R-:W5:-:S14]  /*4ad90*/  LDL.LU.64 R24, [R1+0x1990] ;  /* 0x0019900001187983 */ /* 0x000f5c0000300a00 */
[----:B------:R-:W-:Y:S04]  /*4ada0*/  STL.64 [R1+0x120], R20 ;  /* 0x0001201401007387 */ /* 0x000fe80000100a00 */
[----:B------:R1:W-:Y:S04]  /*4adb0*/  STL.64 [R1+0x128], R22 ;  /* 0x0001281601007387 */ /* 0x0003e80000100a00 */
[----:B-1----:R-:W3:Y:S04]  /*4adc0*/  LDL.LU.64 R22, [R1+0x1988] ;  /* 0x0019880001167983 */ /* 0x002ee80000300a00 */
[----:B------:R-:W2:Y:S01]  /*4add0*/  LDL.LU.64 R20, [R1+0x1980] ;  /* 0x0019800001147983 */ /* 0x000ea20000300a00 */
[C---:B----4-:R-:W-:Y:S01]  /*4ade0*/  FMUL R10, R15.reuse, R10 ;  /* 0x0000000a0f0a7220 */ /* 0x050fe20000400000 */
[----:B------:R-:W-:-:S07]  /*4adf0*/  FMUL R11, R15, R11 ;  /* 0x0000000b0f0b7220 */ /* 0x000fce0000400000 */
[----:B--2---:R-:W-:-:S15]  /*4ae00*/  HMMA.16816.F32 R8, R16, R20, R8 ;  /* 0x000000141008723c */ /* 0x004fde0000001808 */
[----:B------:R-:W-:-:S04]  /*4ae10*/  NOP ;  /* 0x0000000000007918 */ /* 0x000fc80000000000 */
[----:B------:R-:W-:Y:S04]  /*4ae20*/  STL.64 [R1+0x110], R8 ;  /* 0x0001100801007387 */ /* 0x000fe80000100a00 */
[----:B------:R1:W-:Y:S04]  /*4ae30*/  STL.64 [R1+0x118], R10 ;  /* 0x0001180a01007387 */ /* 0x0003e80000100a00 */
[----:B-1----:R-:W2:Y:S04]  /*4ae40*/  LDL.LU R11, [R1+0x620] ;  /* 0x00062000010b7983 */ /* 0x002ea80000300800 */
[----:B------:R-:W4:Y:S04]  /*4ae50*/  LDL.LU R10, [R1+0x624] ;  /* 0x00062400010a7983 */ /* 0x000f280000300800 */
[----:B------:R-:W2:Y:S04]  /*4ae60*/  LDL.LU R9, [R1+0x628] ;  /* 0x0006280001097983 */ /* 0x000ea80000300800 */
[----:B------:R-:W2:Y:S04]  /*4ae70*/  LDL.LU R8, [R1+0x62c] ;  /* 0x00062c0001087983 */ /* 0x000ea80000300800 */
[----:B---3--:R-:W-:Y:S04]  /*4ae80*/  STL.64 [R1+0x1968], R22 ;  /* 0x0019681601007387 */ /* 0x008fe80000100a00 */
[----:B------:R1:W-:Y:S04]  /*4ae90*/  STL.64 [R1+0x1960], R20 ;  /* 0x0019601401007387 */ /* 0x0003e80000100a00 */
[----:B-1----:R-:W3:Y:S01]  /*4aea0*/  LDL.LU.64 R20, [R1] ;  /* 0x0000000001147983 */ /* 0x002ee20000300a00 */
[----:B------:R-:W-:-:S07]  /*4aeb0*/  FMUL R15, R15, R29 ;  /* 0x0000001d0f0f7220 */ /* 0x000fce0000400000 */
[----:B-----5:R-:W-:Y:S01]  /*4aec0*/  HMMA.16816.F32 R12, R16, R24, R12 ;  /* 0x00000018100c723c */ /* 0x020fe2000000180c */
[----:B------:R-:W-:Y:S01]  /*4aed0*/  FADD R0, -R0, R26 ;  /* 0x0000001a00007221 */ /* 0x000fe20000000100 */
[----:B---3--:R1:W-:-:S15]  /*4aee0*/  STL.64 [R1+0x1978], R20 ;  /* 0x0019781401007387 */ /* 0x0083de0000100a00 */
[----:B------:R-:W-:Y:S02]  /*4aef0*/  NOP ;  /* 0x0000000000007918 */ /* 0x000fe40000000000 */
[----:B------:R-:W-:Y:S04]  /*4af00*/  STL.64 [R1+0xf0], R12 ;  /* 0x0000f00c01007387 */ /* 0x000fe80000100a00 */
[----:B------:R-:W-:Y:S04]  /*4af10*/  STL.64 [R1+0xf8], R14 ;  /* 0x0000f80e01007387 */ /* 0x000fe80000100a00 */
[----:B-1----:R-:W0:Y:S04]  /*4af20*/  LDL.LU.64 R20, [R1+0x10] ;  /* 0x0000100001147983 */ /* 0x002e280000300a00 */
[----:B------:R1:W-:Y:S04]  /*4af30*/  STL [R1+0x195c], R25 ;  /* 0x00195c1901007387 */ /* 0x0003e80000100800 */
[----:B-1----:R-:W3:Y:S04]  /*4af40*/  LDL.LU R25, [R1+0x5d0] ;  /* 0x0005d00001197983 */ /* 0x002ee80000300800 */
[----:B------:R-:W5:Y:S01]  /*4af50*/  LDL.LU R26, [R1+0x630] ;  /* 0x00063000011a7983 */ /* 0x000f620000300800 */
[C---:B--2---:R-:W-:Y:S01]  /*4af60*/  FMUL R14, R27.reuse, R9 ;  /* 0x000000091b0e7220 */ /* 0x044fe20000400000 */
[----:B------:R-:W-:-:S02]  /*4af70*/  FMUL R15, R27, R8 ;  /* 0x000000081b0f7220 */ /* 0x000fc40000400000 */
[----:B------:R-:W2:Y:S04]  /*4af80*/  LDL.LU R23, [R1+0x634] ;  /* 0x0006340001177983 */ /* 0x000ea80000300800 */
[----:B------:R-:W2:Y:S01]  /*4af90*/  LDL.LU R22, [R1+0x638] ;  /* 0x0006380001167983 */ /* 0x000ea20000300800 */
[----:B------:R-:W-:-:S03]  /*4afa0*/  FADD R3, -R3, R2 ;  /* 0x0000000203037221 */ /* 0x000fc60000000100 */
[----:B------:R-:W2:Y:S04]  /*4afb0*/  LDL.LU R2, [R1+0x63c] ;  /* 0x00063c0001027983 */ /* 0x000ea80000300800 */
[----:B------:R-:W2:Y:S04]  /*4afc0*/  LDL.LU R16, [R1+0x640] ;  /* 0x0006400001107983 */ /* 0x000ea80000300800 */
[----:B------:R-:W2:Y:S04]  /*4afd0*/  LDL.LU R17, [R1+0x644] ;  /* 0x0006440001117983 */ /* 0x000ea80000300800 */
[----:B------:R-:W2:Y:S04]  /*4afe0*/  LDL.LU R18, [R1+0x648] ;  /* 0x0006480001127983 */ /* 0x000ea80000300800 */
[----:B------:R-:W2:Y:S01]  /*4aff0*/  LDL.LU R19, [R1+0x64c] ;  /* 0x00064c0001137983 */ /* 0x000ea20000300800 */
[C---:B---3--:R-:W-:Y:S01]  /*4b000*/  FMUL R12, R25.reuse, R11 ;  /* 0x0000000b190c7220 */ /* 0x048fe20000400000 */
[----:B----4-:R-:W-:-:S02]  /*4b010*/  FMUL R13, R25, R10 ;  /* 0x0000000a190d7220 */ /* 0x010fc40000400000 */
[----:B------:R-:W1:Y:S05]  /*4b020*/  LDSM.16.M88.4 R8, [R28+UR5+0x57800] ;  /* 0x057800051c08783b */ /* 0x000e6a0008000200 */
[----:B0-----:R-:W-:Y:S01]  /*4b030*/  HMMA.16816.F32 R12, R4, R20, R12 ;  /* 0x00000014040c723c */ /* 0x001fe2000000180c */
[----:B------:R-:W-:Y:S01]  /*4b040*/  IMAD.MOV.U32 R27, RZ, RZ, R20 ;  /* 0x000000ffff1b7224 */ /* 0x000fe200078e0014 */
[----:B-1----:R-:W-:Y:S04]  /*4b050*/  STL [R1+0x1958], R10 ;  /* 0x0019580a01007387 */ /* 0x002fe80000100800 */
[----:B------:R-:W-:Y:S04]  /*4b060*/  STL [R1+0x1954], R11 ;  /* 0x0019540b01007387 */ /* 0x000fe80000100800 */
[----:B------:R-:W-:Y:S04]  /*4b070*/  STL.64 [R1+0x1970], R8 ;  /* 0x0019700801007387 */ /* 0x000fe80000100a00 */
[----:B------:R0:W-:Y:S04]  /*4b080*/  STL [R1+0x1950], R28 ;  /* 0x0019501c01007387 */ /* 0x0001e80000100800 */
[----:B0-----:R-:W3:Y:S01]  /*4b090*/  LDL.LU R28, [R1+0x5d4] ;  /* 0x0005d400011c7983 */ /* 0x001ee20000300800 */
[----:B-----5:R-:W-:-:S03]  /*4b0a0*/  FMUL R8, R25, R26 ;  /* 0x0000001a19087220 */ /* 0x020fc60000400000 */
[----:B------:R0:W-:Y:S01]  /*4b0b0*/  STL.64 [R1+0x250], R12 ;  /* 0x0002500c01007387 */ /* 0x0001e20000100a00 */
[----:B------:R-:W-:-:S03]  /*4b0c0*/  MOV R26, R21 ;  /* 0x00000015001a7202 */ /* 0x000fc60000000f00 */
[----:B------:R1:W-:Y:S04]  /*4b0d0*/  STL.64 [R1+0x258], R14 ;  /* 0x0002580e01007387 */ /* 0x0003e80000100a00 */
[----:B------:R-:W4:Y:S04]  /*4b0e0*/  LDL.LU.64 R20, [R1+0x1978] ;  /* 0x0019780001147983 */ /* 0x000f280000300a00 */
[----:B0-----:R-:W5:Y:S04]  /*4b0f0*/  LDL.LU R13, [R1+0x650] ;  /* 0x00065000010d7983 */ /* 0x001f680000300800 */
[----:B-1----:R-:W5:Y:S01]  /*4b100*/  LDL.LU R14, [R1+0x654] ;  /* 0x00065400010e7983 */ /* 0x002f620000300800 */
[----:B--2---:R-:W-:-:S03]  /*4b110*/  FMUL R9, R25, R23 ;  /* 0x0000001719097220 */ /* 0x004fc60000400000 */
[----:B------:R-:W2:Y:S04]  /*4b120*/  LDL.LU R29, [R1+0x658] ;  /* 0x00065800011d7983 */ /* 0x000ea80000300800 */
[----:B------:R-:W2:Y:S01]  /*4b130*/  LDL.LU R15, [R1+0x65c] ;  /* 0x00065c00010f7983 */ /* 0x000ea20000300800 */
[C---:B------:R-:W-:Y:S01]  /*4b140*/  FMUL R16, R25.reuse, R16 ;  /* 0x0000001019107220 */ /* 0x040fe20000400000 */
[----:B------:R-:W-:Y:S01]  /*4b150*/  FMUL R17, R25, R17 ;  /* 0x0000001119117220 */ /* 0x000fe20000400000 */
[C---:B---3--:R-:W-:Y:S01]  /*4b160*/  FMUL R10, R28.reuse, R22 ;  /* 0x000000161c0a7220 */ /* 0x048fe20000400000 */
[----:B------:R-:W-:-:S07]  /*4b170*/  FMUL R11, R28, R2 ;  /* 0x000000021c0b7220 */ /* 0x000fce0000400000 */
[----:B----4-:R-:W-:-:S15]  /*4b180*/  HMMA.16816.F32 R8, R4, R20, R8 ;  /* 0x000000140408723c */ /* 0x010fde0000001808 */
[----:B------:R-:W-:-:S04]  /*4b190*/  NOP ;  /* 0x0000000000007918 */ /* 0x000fc80000000000 */
[----:B------:R0:W-:Y:S04]  /*4b1a0*/  STL.64 [R1+0x240], R8 ;  /* 0x0002400801007387 */ /* 0x0001e80000100a00 */
[----:B------:R1:W-:Y:S04]  /*4b1b0*/  STL.64 [R1+0x248], R10 ;  /* 0x0002480a01007387 */ /* 0x0003e80000100a00 */
[----:B0-----:R-:W3:Y:S01]  /*4b1c0*/  LDL.LU.64 R8, [R1+0x1970] ;  /* 0x0019700001087983 */ /* 0x001ee20000300a00 */
[----:B-1----:R-:W-:Y:S01]  /*4b1d0*/  IMAD.MOV.U32 R10, RZ, RZ, R20 ;  /* 0x000000ffff0a7224 */ /* 0x002fe200078e0014 */
[----:B------:R-:W-:-:S02]  /*4b1e0*/  MOV R11, R21 ;  /* 0x00000015000b7202 */ /* 0x000fc40000000f00 */
[----:B------:R-:W4:Y:S04]  /*4b1f0*/  LDL.LU.64 R22, [R1+0x1968] ;  /* 0x0019680001167983 */ /* 0x000f280000300a00 */
[----:B------:R-:W3:Y:S01]  /*4b200*/  LDL.LU.64 R20, [R1+0x1960] ;  /* 0x0019600001147983 */ /* 0x000ee20000300a00 */
[C---:B-----5:R-:W-:Y:S01]  /*4b210*/  FMUL R12, R25.reuse, R13 ;  /* 0x0000000d190c7220 */ /* 0x060fe20000400000 */
[----:B------:R-:W-:Y:S02]  /*4b220*/  FMUL R13, R25, R14 ;  /* 0x0000000e190d7220 */ /* 0x000fe40000400000 */
[----:B------:R-:W5:Y:S01]  /*4b230*/  LDL.LU R25, [R1+0x195c] ;  /* 0x00195c0001197983 */ /* 0x000f620000300800 */
[C---:B------:R-:W-:Y:S01]  /*4b240*/  FMUL R18, R28.reuse, R18 ;  /* 0x000000121c127220 */ /* 0x040fe20000400000 */
[----:B------:R-:W-:Y:S01]  /*4b250*/  FMUL R19, R28, R19 ;  /* 0x000000131c137220 */ /* 0x000fe20000400000 */
[----:B------:R-:W-:Y:S01]  /*4b260*/  FMUL R0, R0, 1.4426950216293334961 ;  /* 0x3fb8aa3b00007820 */ /* 0x000fe20000400000 */
[----:B--2---:R-:W-:-:S02]  /*4b270*/  FMUL R14, R28, R29 ;  /* 0x0000001d1c0e7220 */ /* 0x004fc40000400000 */
[----:B------:R-:W2:Y:S01]  /*4b280*/  LDL.LU R29, [R1+0x718] ;  /* 0x00071800011d7983 */ /* 0x000ea20000300800 */
[----:B------:R0:W-:Y:S01]  /*4b290*/  MUFU.EX2 R2, R0 ;  /* 0x0000000000027308 */ /* 0x0001e20000000800 */
[----:B------:R-:W-:Y:S02]  /*4b2a0*/  FMUL R15, R28, R15 ;  /* 0x0000000f1c0f7220 */ /* 0x000fe40000400000 */
[----:B0-----:R-:W2:Y:S01]  /*4b2b0*/  LDL.LU R0, [R1+0x71c] ;  /* 0x00071c0001007983 */ /* 0x001ea20000300800 */
[C---:B---3--:R-:W-:Y:S08]  /*4b2c0*/  HMMA.16816.F32 R16, R4.reuse, R20, R16 ;  /* 0x000000140410723c */ /* 0x048ff00000001810 */
[----:B-----5:R-:W-:Y:S11]  /*4b2d0*/  HMMA.16816.F32 R4, R4, R24, R12 ;  /* 0x000000180404723c */ /* 0x020ff6000000180c */
[----:B------:R-:W-:Y:S04]  /*4b2e0*/  STL.64 [R1+0x210], R16 ;  /* 0x0002101001007387 */ /* 0x000fe80000100a00 */
[----:B------:R-:W-:Y:S04]  /*4b2f0*/  STL.64 [R1+0x218], R18 ;  /* 0x0002181201007387 */ /* 0x000fe80000100a00 */
[----:B----4-:R-:W-:Y:S04]  /*4b300*/  STL.64 [R1+0x1940], R22 ;  /* 0x0019401601007387 */ /* 0x010fe80000100a00 */
[----:B------:R0:W-:Y:S02]  /*4b310*/  STL.64 [R1+0x1938], R20 ;  /* 0x0019381401007387 */ /* 0x0001e40000100a00 */
[----:B0-----:R-:W-:Y:S01]  /*4b320*/  IMAD.MOV.U32 R20, RZ, RZ, R10 ;  /* 0x000000ffff147224 */ /* 0x001fe200078e000a */
[----:B------:R-:W-:Y:S01]  /*4b330*/  MOV R21, R11 ;  /* 0x0000000b00157202 */ /* 0x000fe20000000f00 */
[----:B------:R-:W3:Y:S04]  /*4b340*/  LDL.LU R10, [R1+0x1958] ;  /* 0x00195800010a7983 */ /* 0x000ee80000300800 */
[----:B------:R-:W3:Y:S04]  /*4b350*/  LDL.LU R11, [R1+0x1954] ;  /* 0x00195400010b7983 */ /* 0x000ee80000300800 */
[----:B------:R-:W4:Y:S04]  /*4b360*/  LDL.LU R23, [R1+0x720] ;  /* 0x0007200001177983 */ /* 0x000f280000300800 */
[----:B------:R-:W5:Y:S04]  /*4b370*/  LDL.LU R22, [R1+0x724] ;  /* 0x0007240001167983 */ /* 0x000f680000300800 */
[----:B------:R-:W3:Y:S04]  /*4b380*/  LDL.LU R19, [R1+0x728] ;  /* 0x0007280001137983 */ /* 0x000ee80000300800 */
[----:B------:R-:W3:Y:S04]  /*4b390*/  LDL.LU R28, [R1+0x1950] ;  /* 0x00195000011c7983 */ /* 0x000ee80000300800 */
[----:B------:R-:W3:Y:S04]  /*4b3a0*/  LDL.LU R18, [R1+0x72c] ;  /* 0x00072c0001127983 */ /* 0x000ee80000300800 */
[----:B------:R-:W3:Y:S04]  /*4b3b0*/  LDL.LU R14, [R1+0x710] ;  /* 0x00071000010e7983 */ /* 0x000ee80000300800 */
[----:B------:R-:W4:Y:S04]  /*4b3c0*/  LDL.LU R15, [R1+0x714] ;  /* 0x00071400010f7983 */ /* 0x000f280000300800 */
[----:B------:R-:W-:Y:S04]  /*4b3d0*/  STL.64 [R1+0x100], R4 ;  /* 0x0001000401007387 */ /* 0x000fe80000100a00 */
[----:B------:R2:W-:Y:S01]  /*4b3e0*/  STL.64 [R1+0x108], R6 ;  /* 0x0001080601007387 */ /* 0x0005e20000100a00 */
[----:B------:R-:W-:Y:S01]  /*4b3f0*/  IMAD.MOV.U32 R12, RZ, RZ, R27 ;  /* 0x000000ffff0c7224 */ /* 0x000fe200078e001b */
[----:B------:R-:W-:-:S02]  /*4b400*/  MOV R13, R26 ;  /* 0x0000001a000d7202 */ /* 0x000fc40000000f00 */
[----:B------:R-:W5:Y:S04]  /*4b410*/  LDL.LU R27, [R1+0x194c] ;  /* 0x00194c00011b7983 */ /* 0x000f680000300800 */
[----:B------:R-:W5:Y:S04]  /*4b420*/  LDL.LU R26, [R1+0x1948] ;  /* 0x00194800011a7983 */ /* 0x000f680000300800 */
[----:B------:R-:W5:Y:S04]  /*4b430*/  LDL.LU R17, [R1+0x730] ;  /* 0x0007300001117983 */ /* 0x000f680000300800 */
[----:B------:R-:W5:Y:S01]  /*4b440*/  LDL.LU R16, [R1+0x734] ;  /* 0x0007340001107983 */ /* 0x000f620000300800 */
[----:B------:R-:W-:-:S06]  /*4b450*/  FMUL R3, R3, 1.4426950216293334961 ;  /* 0x3fb8aa3b03037820 */ /* 0x000fcc0000400000 */
[----:B------:R-:W2:Y:S02]  /*4b460*/  MUFU.EX2 R3, R3 ;  /* 0x0000000300037308 */ /* 0x000ea40000000800 */
[C---:B--2---:R-:W-:Y:S01]  /*4b470*/  FMUL R6, R3.reuse, R29 ;  /* 0x0000001d03067220 */ /* 0x044fe20000400000 */
[C---:B------:R-:W-:Y:S01]  /*4b480*/  FMUL R7, R3.reuse, R0 ;  /* 0x0000000003077220 */ /* 0x040fe20000400000 */
[C---:B---3--:R-:W-:Y:S01]  /*4b490*/  FMUL R4, R2.reuse, R14 ;  /* 0x0000000e02047220 */ /* 0x048fe20000400000 */
[----:B----4-:R-:W-:Y:S01]  /*4b4a0*/  FMUL R5, R2, R15 ;  /* 0x0000000f02057220 */ /* 0x010fe20000400000 */
[C---:B------:R-:W-:Y:S01]  /*4b4b0*/  FMUL R14, R3.reuse, R19 ;  /* 0x00000013030e7220 */ /* 0x040fe20000400000 */
[----:B------:R-:W-:-:S05]  /*4b4c0*/  FMUL R15, R3, R18 ;  /* 0x00000012030f7220 */ /* 0x000fca0000400000 */
[----:B------:R-:W-:Y:S01]  /*4b4d0*/  HMMA.16816.F32 R4, R8, R12, R4 ;  /* 0x0000000c0804723c */ /* 0x000fe20000001804 */
[C---:B------:R-:W-:Y:S01]  /*4b4e0*/  FMUL R12, R2.reuse, R23 ;  /* 0x00000017020c7220 */ /* 0x040fe20000400000 */
[----:B-----5:R-:W-:-:S07]  /*4b4f0*/  FMUL R13, R2, R22 ;  /* 0x00000016020d7220 */ /* 0x020fce0000400000 */
[----:B------:R-:W-:Y:S01]  /*4b500*/  HMMA.16816.F32 R12, R8, R20, R12 ;  /* 0x00000014080c723c */ /* 0x000fe2000000180c */
[----:B------:R0:W-:Y:S01]  /*4b510*/  STL [R1+0x1760], R28 ;  /* 0x0017601c01007387 */ /* 0x0001e20000100800 */
[----:B------:R-:W-:-:S03]  /*4b520*/  LOP3.LUT R0, R28, 0x20, RZ, 0x3c, !PT ;  /* 0x000000201c007812 */ /* 0x000fc600078e3cff */
[----:B------:R-:W2:Y:S04]  /*4b530*/  LDL.LU R29, [R1+0x73c] ;  /* 0x00073c00011d7983 */ /* 0x000ea80000300800 */
[----:B0-----:R-:W3:Y:S04]  /*4b540*/  LDL.LU R28, [R1+0x740] ;  /* 0x00074000011c7983 */ /* 0x001ee80000300800 */
[----:B------:R-:W-:Y:S04]  /*4b550*/  STL.64 [R1+0xe0], R4 ;  /* 0x0000e00401007387 */ /* 0x000fe80000100a00 */
[----:B------:R-:W-:Y:S04]  /*4b560*/  STL.64 [R1+0xe8], R6 ;  /* 0x0000e80601007387 */ /* 0x000fe80000100a00 */
[----:B------:R-:W4:Y:S04]  /*4b570*/  LDL.LU.64 R22, [R1+0x1940] ;  /* 0x0019400001167983 */ /* 0x000f280000300a00 */
[----:B------:R-:W5:Y:S04]  /*4b580*/  LDL.LU.64 R20, [R1+0x1938] ;  /* 0x0019380001147983 */ /* 0x000f680000300a00 */
[----:B------:R-:W-:Y:S04]  /*4b590*/  LDSM.16.M88.4 R4, [R0+UR5+0x50000] ;  /* 0x050000050004783b */ /* 0x000fe80008000200 */
[----:B------:R0:W-:Y:S02]  /*4b5a0*/  STL.64 [R1+0xd0], R12 ;  /* 0x0000d00c01007387 */ /* 0x0001e40000100a00 */
[C---:B0-----:R-:W-:Y:S01]  /*4b5b0*/  FMUL R12, R2.reuse, R17 ;  /* 0x00000011020c7220 */ /* 0x041fe20000400000 */
[----:B------:R-:W-:-:S02]  /*4b5c0*/  FMUL R13, R2, R16 ;  /* 0x00000010020d7220 */ /* 0x000fc40000400000 */
[----:B------:R-:W0:Y:S04]  /*4b5d0*/  LDSM.16.M88.4 R16, [R0+UR5+0x50800] ;  /* 0x050800050010783b */ /* 0x000e280008000200 */
[----:B------:R1:W-:Y:S04]  /*4b5e0*/  STL.64 [R1+0xd8], R14 ;  /* 0x0000d80e01007387 */ /* 0x0003e80000100a00 */
[----:B-1----:R-:W2:Y:S04]  /*4b5f0*/  LDL.LU R15, [R1+0x738] ;  /* 0x00073800010f7983 */ /* 0x002ea80000300800 */
[----:B0-----:R0:W-:Y:S04]  /*4b600*/  STL.64 [R1+0x1910], R18 ;  /* 0x0019101201007387 */ /* 0x0011e80000100a00 */
[----:B0-----:R-:W3:Y:S04]  /*4b610*/  LDL.LU R18, [R1+0x748] ;  /* 0x0007480001127983 */ /* 0x001ee80000300800 */
[----:B------:R-:W3:Y:S04]  /*4b620*/  LDL.LU R19, [R1+0x74c] ;  /* 0x00074c0001137983 */ /* 0x000ee80000300800 */
[----:B------:R0:W-:Y:S04]  /*4b630*/  STL.64 [R1+0x1908], R16 ;  /* 0x0019081001007387 */ /* 0x0001e80000100a00 */
[----:B0-----:R-:W3:Y:S04]  /*4b640*/  LDL.LU R17, [R1+0x744] ;  /* 0x0007440001117983 */ /* 0x001ee80000300800 */
[----:B----4-:R-:W-:Y:S01]  /*4b650*/  STL.64 [R1+0x1920], R22 ;  /* 0x0019201601007387 */ /* 0x010fe20000100a00 */
[C---:B--2---:R-:W-:Y:S01]  /*4b660*/  FMUL R14, R3.reuse, R15 ;  /* 0x0000000f030e7220 */ /* 0x044fe20000400000 */
[----:B------:R-:W-:-:S07]  /*4b670*/  FMUL R15, R3, R29 ;  /* 0x0000001d030f7220 */ /* 0x000fce0000400000 */
[----:B-----5:R-:W-:Y:S01]  /*4b680*/  HMMA.16816.F32 R12, R8, R20, R12 ;  /* 0x00000014080c723c */ /* 0x020fe2000000180c */
[----:B------:R-:W0:-:S15]  /*4b690*/  LDSM.16.M88.4 R20, [R0+UR5+0x51000] ;  /* 0x051000050014783b */ /* 0x000e1e0008000200 */
[----:B------:R-:W-:-:S03]  /*4b6a0*/  NOP ;  /* 0x0000000000007918 */ /* 0x000fc60000000000 */
[----:B------:R3:W-:Y:S04]  /*4b6b0*/  STL.64 [R1+0xc0], R12 ;  /* 0x0000c00c01007387 */ /* 0x0007e80000100a00 */
[----:B------:R1:W-:Y:S01]  /*4b6c0*/  STL.64 [R1+0xc8], R14 ;  /* 0x0000c80e01007387 */ /* 0x0003e20000100a00 */
[C---:B---3--:R-:W-:Y:S01]  /*4b6d0*/  FMUL R12, R2.reuse, R28 ;  /* 0x0000001c020c7220 */ /* 0x048fe20000400000 */
[C---:B-1----:R-:W-:Y:S01]  /*4b6e0*/  FMUL R14, R3.reuse, R18 ;  /* 0x00000012030e7220 */ /* 0x042fe20000400000 */
[----:B------:R-:W-:Y:S01]  /*4b6f0*/  FMUL R15, R3, R19 ;  /* 0x00000013030f7220 */ /* 0x000fe20000400000 */
[----:B------:R-:W-:-:S07]  /*4b700*/  FMUL R13, R2, R17 ;  /* 0x00000011020d7220 */ /* 0x000fce0000400000 */
[----:B------:R-:W-:Y:S01]  /*4b710*/  HMMA.16816.F32 R8, R8, R24, R12 ;  /* 0x000000180808723c */ /* 0x000fe2000000180c */
[----:B0-----:R-:W-:Y:S04]  /*4b720*/  STL.64 [R1+0x20], R20 ;  /* 0x0000201401007387 */ /* 0x001fe80000100a00 */
[----:B------:R-:W-:Y:S04]  /*4b730*/  STL [R1+0xd18], R2 ;  /* 0x000d180201007387 */ /* 0x000fe80000100800 */
[----:B------:R-:W-:Y:S01]  /*4b740*/  STL [R1+0xd1c], R3 ;  /* 0x000d1c0301007387 */ /* 0x000fe20000100800 */
[----:B------:R-:W-:-:S03]  /*4b750*/  IMAD.MOV.U32 R29, RZ, RZ, R22 ;  /* 0x000000ffff1d7224 */ /* 0x000fc600078e0016 */
[----:B------:R0:W-:Y:S04]  /*4b760*/  STL.64 [R1+0x1928], R26 ;  /* 0x0019281a01007387 */ /* 0x0001e80000100a00 */
[----:B------:R-:W2:Y:S01]  /*4b770*/  LDL R22, [R1+0x8] ;  /* 0x0000080001167983 */ /* 0x000ea20000100800 */
[----:B------:R-:W-:-:S03]  /*4b780*/  MOV R28, R23 ;  /* 0x00000017001c7202 */ /* 0x000fc60000000f00 */
[----:B------:R-:W1:Y:S04]  /*4b790*/  LDSM.16.M88.4 R12, [R0+UR5+0x51800] ;  /* 0x05180005000c783b */ /* 0x000e680008000200 */
[----:B------:R-:W-:Y:S04]  /*4b7a0*/  STL.64 [R1+0x70], R8 ;  /* 0x0000700801007387 */ /* 0x000fe80000100a00 */
[----:B------:R-:W-:Y:S04]  /*4b7b0*/  STL.64 [R1+0x78], R10 ;  /* 0x0000780a01007387 */ /* 0x000fe80000100a00 */
[----:B------:R-:W2:Y:S04]  /*4b7c0*/  LDL R23, [R1+0xc] ;  /* 0x00000c0001177983 */ /* 0x000ea80000100800 */
[----:B--2---:R2:W-:Y:S04]  /*4b7d0*/  STL.64 [R1+0x1930], R22 ;  /* 0x0019301601007387 */ /* 0x0045e80000100a00 */
[----:B------:R-:W3:Y:S04]  /*4b7e0*/  LDL.LU R24, [R1+0x5b0] ;  /* 0x0005b00001187983 */ /* 0x000ee80000300800 */
[----:B------:R-:W3:Y:S04]  /*4b7f0*/  LDL.LU R25, [R1+0x5b4] ;  /* 0x0005b40001197983 */ /* 0x000ee80000300800 */
[----:B0-----:R-:W3:Y:S04]  /*4b800*/  LDL.LU R26, [R1+0x5b8] ;  /* 0x0005b800011a7983 */ /* 0x001ee80000300800 */
[----:B------:R-:W3:Y:S04]  /*4b810*/  LDL.LU R27, [R1+0x5bc] ;  /* 0x0005bc00011b7983 */ /* 0x000ee80000300800 */
[----:B------:R-:W4:Y:S04]  /*4b820*/  LDL.LU R20, [R1+0x5c0] ;  /* 0x0005c00001147983 */ /* 0x000f280000300800 */
[----:B------:R-:W4:Y:S04]  /*4b830*/  LDL.LU R21, [R1+0x5c4] ;  /* 0x0005c40001157983 */ /* 0x000f280000300800 */
[----:B--2---:R-:W4:Y:S04]  /*4b840*/  LDL.LU R22, [R1+0x5c8] ;  /* 0x0005c80001167983 */ /* 0x004f280000300800 */
[----:B------:R-:W4:Y:S04]  /*4b850*/  LDL.LU R23, [R1+0x5cc] ;  /* 0x0005cc0001177983 */ /* 0x000f280000300800 */
[----:B------:R-:W2:Y:S04]  /*4b860*/  LDL.LU R8, [R1+0x550] ;  /* 0x0005500001087983 */ /* 0x000ea80000300800 */
[----:B------:R-:W2:Y:S04]  /*4b870*/  LDL.LU R9, [R1+0x554] ;  /* 0x0005540001097983 */ /* 0x000ea80000300800 */
[----:B------:R-:W5:Y:S04]  /*4b880*/  LDL.LU R10, [R1+0x558] ;  /* 0x00055800010a7983 */ /* 0x000f680000300800 */
[----:B------:R-:W5:Y:S04]  /*4b890*/  LDL.LU R11, [R1+0x55c] ;  /* 0x00055c00010b7983 */ /* 0x000f680000300800 */
[----:B------:R-:W2:Y:S04]  /*4b8a0*/  LDL.LU R16, [R1+0x570] ;  /* 0x0005700001107983 */ /* 0x000ea80000300800 */
        /* <DEDUP_REMOVED lines=15> */
[----:B-----5:R0:W-:Y:S04]  /*4b9a0*/  STL.64 [R1+0x18f8], R10 ;  /* 0x0018f80a01007387 */ /* 0x0201e80000100a00 */
[----:B--2---:R-:W-:Y:S04]  /*4b9b0*/  STL.64 [R1+0x18f0], R8 ;  /* 0x0018f00801007387 */ /* 0x004fe80000100a00 */
[----:B0-----:R-:W4:Y:S04]  /*4b9c0*/  LDL.64 R10, [R1+0x18] ;  /* 0x00001800010a7983 */ /* 0x001f280000100a00 */
[----:B-1----:R-:W-:Y:S04]  /*4b9d0*/  STL.64 [R1+0x18a8], R14 ;  /* 0x0018a80e01007387 */ /* 0x002fe80000100a00 */
[----:B------:R0:W-:Y:S04]  /*4b9e0*/  STL.64 [R1+0x18a0], R12 ;  /* 0x0018a00c01007387 */ /* 0x0001e80000100a00 */
[----:B0-----:R-:W2:Y:S04]  /*4b9f0*/  LDL.LU R12, [R1+0x5a0] ;  /* 0x0005a000010c7983 */ /* 0x001ea80000300800 */
[----:B------:R-:W2:Y:S04]  /*4ba00*/  LDL.LU R13, [R1+0x5a4] ;  /* 0x0005a400010d7983 */ /* 0x000ea80000300800 */
[----:B------:R-:W2:Y:S04]  /*4ba10*/  LDL.LU R14, [R1+0x5a8] ;  /* 0x0005a800010e7983 */ /* 0x000ea80000300800 */
[----:B------:R-:W2:Y:S01]  /*4ba20*/  LDL.LU R15, [R1+0x5ac] ;  /* 0x0005ac00010f7983 */ /* 0x000ea20000300800 */
[----:B----4-:R-:W-:-:S15]  /*4ba30*/  HMMA.16816.F32 R20, R4, R10, R20 ;  /* 0x0000000a0414723c */ /* 0x010fde0000001814 */
[----:B------:R-:W-:-:S04]  /*4ba40*/  NOP ;  /* 0x0000000000007918 */ /* 0x000fc80000000000 */
[----:B------:R-:W-:Y:S04]  /*4ba50*/  STL.64 [R1+0xa0], R20 ;  /* 0x0000a01401007387 */ /* 0x000fe80000100a00 */
[----:B------:R0:W-:Y:S04]  /*4ba60*/  STL.64 [R1+0xa8], R22 ;  /* 0x0000a81601007387 */ /* 0x0001e80000100a00 */
[----:B0-----:R-:W3:Y:S02]  /*4ba70*/  LDL.LU.64 R22, [R1+0x1930] ;  /* 0x0019300001167983 */ /* 0x001ee40000300a00 */
[----:B---3--:R-:W-:Y:S02]  /*4ba80*/  HMMA.16816.F32 R20, R4, R22, R24 ;  /* 0x000000160414723c */ /* 0x008fe40000001818 */
[----:B------:R-:W3:-:S15]  /*4ba90*/  LDL.LU.64 R26, [R1+0x1928] ;  /* 0x00192800011a7983 */ /* 0x000ede0000300a00 */
[----:B------:R-:W-:Y:S02]  /*4baa0*/  NOP ;  /* 0x0000000000007918 */ /* 0x000fe40000000000 */
[----:B------:R-:W-:Y:S04]  /*4bab0*/  STL.64 [R1+0x90], R20 ;  /* 0x0000901401007387 */ /* 0x000fe80000100a00 */
[----:B------:R0:W-:Y:S04]  /*4bac0*/  STL.64 [R1+0x98], R22 ;  /* 0x0000981601007387 */ /* 0x0001e80000100a00 */
[----:B0-----:R-:W2:Y:S02]  /*4bad0*/  LDL.LU.64 R22, [R1+0x1920] ;  /* 0x0019200001167983 */ /* 0x001ea40000300a00 */
[----:B--2---:R-:W-:Y:S02]  /*4bae0*/  HMMA.16816.F32 R12, R4, R22, R12 ;  /* 0x00000016040c723c */ /* 0x004fe4000000180c */
[----:B------:R3:W-:Y:S04]  /*4baf0*/  STL.64 [R1+0x1900], R22 ;  /* 0x0019001601007387 */ /* 0x0007e80000100a00 */
[----:B------:R-:W2:Y:S01]  /*4bb00*/  LDL.LU R20, [R1+0x590] ;  /* 0x0005900001147983 */ /* 0x000ea20000300800 */
[----:B---3--:R-:W-:Y:S01]  /*4bb10*/  IMAD.MOV.U32 R22, RZ, RZ, R26 ;  /* 0x000000ffff167224 */ /* 0x008fe200078e001a */
[----:B------:R-:W-:-:S11]  /*4bb20*/  MOV R23, R27 ;  /* 0x0000001b00177202 */ /* 0x000fd60000000f00 */
[----:B------:R0:W-:Y:S04]  /*4bb30*/  STL.64 [R1+0x80], R12 ;  /* 0x0000800c01007387 */ /* 0x0001e80000100a00 */
[----:B------:R1:W-:Y:S04]  /*4bb40*/  STL.64 [R1+0x88], R14 ;  /* 0x0000880e01007387 */ /* 0x0003e80000100a00 */
[----:B------:R-:W2:Y:S04]  /*4bb50*/  LDL.LU R21, [R1+0x594] ;  /* 0x0005940001157983 */ /* 0x000ea80000300800 */
[----:B------:R-:W3:Y:S04]  /*4bb60*/  LDL.LU R26, [R1+0x191c] ;  /* 0x00191c00011a7983 */ /* 0x000ee80000300800 */
[----:B------:R-:W3:Y:S04]  /*4bb70*/  LDL.LU R27, [R1+0x1918] ;  /* 0x00191800011b7983 */ /* 0x000ee80000300800 */
[----:B0-----:R-:W4:Y:S04]  /*4bb80*/  LDL.LU R12, [R1+0x520] ;  /* 0x00052000010c7983 */ /* 0x001f280000300800 */
[----:B------:R-:W4:Y:S04]  /*4bb90*/  LDL.LU R13, [R1+0x524] ;  /* 0x00052400010d7983 */ /* 0x000f280000300800 */
[----:B-1----:R-:W5:Y:S04]  /*4bba0*/  LDL.LU R14, [R1+0x528] ;  /* 0x00052800010e7983 */ /* 0x002f680000300800 */
[----:B------:R-:W5:Y:S01]  /*4bbb0*/  LDL.LU R15, [R1+0x52c] ;  /* 0x00052c00010f7983 */ /* 0x000f620000300800 */
[----:B---3--:R-:W-:Y:S03]  /*4bbc0*/  HMMA.16816.F32 R4, R4, R26, R16 ;  /* 0x0000001a0404723c */ /* 0x008fe60000001810 */
[----:B-----5:R0:W-:Y:S04]  /*4bbd0*/  STL.64 [R1+0x18b8], R14 ;  /* 0x0018b80e01007387 */ /* 0x0201e80000100a00 */
[----:B----4-:R-:W-:Y:S04]  /*4bbe0*/  STL.64 [R1+0x18b0], R12 ;  /* 0x0018b00c01007387 */ /* 0x010fe80000100a00 */
[----:B0-----:R-:W3:Y:S04]  /*4bbf0*/  LDL.64 R14, [R1+0x8] ;  /* 0x00000800010e7983 */ /* 0x001ee80000100a00 */
[----:B------:R-:W2:Y:S04]  /*4bc00*/  LDL.LU.64 R18, [R1+0x1910] ;  /* 0x0019100001127983 */ /* 0x000ea80000300a00 */
[----:B------:R-:W2:Y:S01]  /*4bc10*/  LDL.LU.64 R16, [R1+0x1908] ;  /* 0x0019080001107983 */ /* 0x000ea20000300a00 */
[----:B------:R-:W-:-:S03]  /*4bc20*/  IMAD.MOV.U32 R3, RZ, RZ, R6 ;  /* 0x000000ffff037224 */ /* 0x000fc600078e0006 */
[----:B------:R-:W-:Y:S01]  /*4bc30*/  STL.64 [R1+0x60], R4 ;  /* 0x0000600401007387 */ /* 0x000fe20000100a00 */
[----:B------:R-:W-:-:S03]  /*4bc40*/  MOV R2, R7 ;  /* 0x0000000700027202 */ /* 0x000fc60000000f00 */
[----:B------:R-:W0:Y:S04]  /*4bc50*/  LDSM.16.M88.4 R4, [R0+UR5+0x52000] ;  /* 0x052000050004783b */ /* 0x000e280008000200 */
[----:B------:R1:W-:Y:S04]  /*4bc60*/  STL [R1+0x1554], R2 ;  /* 0x0015540201007387 */ /* 0x0003e80000100800 */
[----:B------:R4:W-:Y:S01]  /*4bc70*/  STL [R1+0x1550], R3 ;  /* 0x0015500301007387 */ /* 0x0009e20000100800 */
[----:B-1----:R-:W-:Y:S01]  /*4bc80*/  MOV R2, R11 ;  /* 0x0000000b00027202 */ /* 0x002fe20000000f00 */
[----:B----4-:R-:W-:-:S02]  /*4bc90*/  IMAD.MOV.U32 R3, RZ, RZ, R10 ;  /* 0x000000ffff037224 */ /* 0x010fc400078e000a */
[----:B0-----:R-:W-:Y:S04]  /*4bca0*/  STL.64 [R1+0x1858], R6 ;  /* 0x0018580601007387 */ /* 0x001fe80000100a00 */
[----:B------:R0:W-:Y:S04]  /*4bcb0*/  STL.64 [R1+0x1850], R4 ;  /* 0x0018500401007387 */ /* 0x0001e80000100a00 */
[----:B0-----:R-:W4:Y:S04]  /*4bcc0*/  LDL.LU R4, [R1+0x20] ;  /* 0x0000200001047983 */ /* 0x001f280000300800 */
[----:B------:R-:W4:Y:S01]  /*4bcd0*/  LDL.LU R5, [R1+0x24] ;  /* 0x0000240001057983 */ /* 0x000f220000300800 */
[----:B--2---:R-:W-:-:S15]  /*4bce0*/  HMMA.16816.F32 R20, R16, R10, R20 ;  /* 0x0000000a1014723c */ /* 0x004fde0000001814 */
[----:B------:R-:W-:-:S04]  /*4bcf0*/  NOP ;  /* 0x0000000000007918 */ /* 0x000fc80000000000 */
[----:B------:R-:W-:Y:S04]  /*4bd00*/  STL.64 [R1+0xb0], R20 ;  /* 0x0000b01401007387 */ /* 0x000fe80000100a00 */
[----:B------:R0:W-:Y:S04]  /*4bd10*/  STL.64 [R1+0xb8], R22 ;  /* 0x0000b81601007387 */ /* 0x0001e80000100a00 */
[----:B0-----:R-:W2:Y:S04]  /*4bd20*/  LDL.LU.64 R22, [R1+0x1900] ;  /* 0x0019000001167983 */ /* 0x001ea80000300a00 */
[----:B------:R-:W3:Y:S04]  /*4bd30*/  LDL.LU.64 R10, [R1+0x18f8] ;  /* 0x0018f800010a7983 */ /* 0x000ee80000300a00 */
[----:B------:R-:W3:Y:S02]  /*4bd40*/  LDL.LU.64 R8, [R1+0x18f0] ;  /* 0x0018f00001087983 */ /* 0x000ee40000300a00 */
[----:B---3--:R-:W-:-:S15]  /*4bd50*/  HMMA.16816.F32 R8, R16, R14, R8 ;  /* 0x0000000e1008723c */ /* 0x008fde0000001808 */
[----:B------:R-:W-:-:S04]  /*4bd60*/  NOP ;  /* 0x0000000000007918 */ /* 0x000fc80000000000 */
[----:B------:R-:W-:Y:S04]  /*4bd70*/  STL.64 [R1+0x650], R8 ;  /* 0x0006500801007387 */ /* 0x000fe80000100a00 */
[----:B------:R0:W-:Y:S04]  /*4bd80*/  STL.64 [R1+0x658], R10 ;  /* 0x0006580a01007387 */ /* 0x0001e80000100a00 */
[----:B0-----:R-:W2:Y:S04]  /*4bd90*/  LDL.LU.64 R10, [R1+0x18e8] ;  /* 0x0018e800010a7983 */ /* 0x001ea80000300a00 */
[----:B------:R-:W2:Y:S04]  /*4bda0*/  LDL.LU.64 R8, [R1+0x18e0] ;  /* 0x0018e00001087983 */ /* 0x000ea80000300a00 */
[----:B------:R-:W-:Y:S01]  /*4bdb0*/  STL.64 [R1+0x18c0], R14 ;  /* 0x0018c00e01007387 */ /* 0x000fe20000100a00 */
        /* <DEDUP_REMOVED lines=10> */
[----:B------:R-:W4:Y:S04]  /*4be60*/  LDL.LU R24, [R1+0x540] ;  /* 0x0005400001187983 */ /* 0x000f280000300800 */
[----:B------:R-:W4:Y:S04]  /*4be70*/  LDL.LU R25, [R1+0x544] ;  /* 0x0005440001197983 */ /* 0x000f280000300800 */
[----:B0-----:R-:W4:Y:S04]  /*4be80*/  LDL.LU R26, [R1+0x548] ;  /* 0x00054800011a7983 */ /* 0x001f280000300800 */
[----:B------:R-:W4:Y:S01]  /*4be90*/  LDL.LU R27, [R1+0x54c] ;  /* 0x00054c00011b7983 */ /* 0x000f220000300800 */
[----:B------:R-:W-:Y:S01]  /*4bea0*/  IMAD.MOV.U32 R21, RZ, RZ, R10 ;  /* 0x000000ffff157224 */ /* 0x000fe200078e000a */
[----:B------:R-:W-:Y:S01]  /*4beb0*/  MOV R20, R11 ;  /* 0x0000000b00147202 */ /* 0x000fe20000000f00 */
[----:B------:R-:W-:Y:S01]  /*4bec0*/  IMAD.MOV.U32 R6, RZ, RZ, R29 ;  /* 0x000000ffff067224 */ /* 0x000fe200078e001d */
[----:B------:R-:W0:Y:S01]  /*4bed0*/  LDSM.16.M88.4 R8, [R0+UR5+0x52800] ;  /* 0x052800050008783b */ /* 0x000e220008000200 */
[----:B------:R-:W-:Y:S01]  /*4bee0*/  MOV R7, R28 ;  /* 0x0000001c00077202 */ /* 0x000fe20000000f00 */
[----:B------:R-:W-:Y:S01]  /*4bef0*/  IMAD.MOV.U32 R14, RZ, RZ, R3 ;  /* 0x000000ffff0e7224 */ /* 0x000fe200078e0003 */
[----:B------:R-:W-:Y:S01]  /*4bf00*/  MOV R15, R2 ;  /* 0x00000002000f7202 */ /* 0x000fe20000000f00 */
[----:B------:R-:W2:Y:S04]  /*4bf10*/  LDL.LU R16, [R1+0x530] ;  /* 0x0005300001107983 */ /* 0x000ea80000300800 */
[----:B------:R-:W2:Y:S04]  /*4bf20*/  LDL.LU R17, [R1+0x534] ;  /* 0x0005340001117983 */ /* 0x000ea80000300800 */
[----:B------:R-:W2:Y:S04]  /*4bf30*/  LDL.LU R18, [R1+0x538] ;  /* 0x0005380001127983 */ /* 0x000ea80000300800 */
[----:B------:R-:W2:Y:S04]  /*4bf40*/  LDL.LU R19, [R1+0x53c] ;  /* 0x00053c0001137983 */ /* 0x000ea80000300800 */
[----:B0-----:R-:W-:Y:S04]  /*4bf50*/  STL.64 [R1+0x1818], R10 ;  /* 0x0018180a01007387 */ /* 0x001fe80000100a00 */
[----:B------:R0:W-:Y:S04]  /*4bf60*/  STL.64 [R1+0x1810], R8 ;  /* 0x0018100801007387 */ /* 0x0001e80000100a00 */
[----:B0-----:R-:W3:Y:S04]  /*4bf70*/  LDL.LU R8, [R1+0x510] ;  /* 0x0005100001087983 */ /* 0x001ee80000300800 */
[----:B------:R-:W3:Y:S04]  /*4bf80*/  LDL.LU R9, [R1+0x514] ;  /* 0x0005140001097983 */ /* 0x000ee80000300800 */
[----:B------:R-:W3:Y:S04]  /*4bf90*/  LDL.LU R10, [R1+0x518] ;  /* 0x00051800010a7983 */ /* 0x000ee80000300800 */
[----:B------:R-:W3:Y:S01]  /*4bfa0*/  LDL.LU R11, [R1+0x51c] ;  /* 0x00051c00010b7983 */ /* 0x000ee20000300800 */
[----:B----4-:R-:W-:Y:S03]  /*4bfb0*/  HMMA.16816.F32 R12, R4, R14, R24 ;  /* 0x0000000e040c723c */ /* 0x010fe60000001818 */
[----:B------:R-:W3:-:S15]  /*4bfc0*/  LDL.LU.64 R26, [R1+0x18c8] ;  /* 0x0018c800011a7983 */ /* 0x000ede0000300a00 */
[----:B------:R-:W-:Y:S01]  /*4bfd0*/  NOP ;  /* 0x0000000000007918 */ /* 0x000fe20000000000 */
[----:B------:R0:W-:Y:S04]  /*4bfe0*/  STL.64 [R1+0x5c8], R14 ;  /* 0x0005c80e01007387 */ /* 0x0001e80000100a00 */
[----:B0-----:R-:W2:Y:S01]  /*4bff0*/  LDL.LU.64 R14, [R1+0x18c0] ;  /* 0x0018c000010e7983 */ /* 0x001ea20000300a00 */
[----:B------:R-:W-:Y:S01]  /*4c000*/  IMAD.MOV.U32 R24, RZ, RZ, R12 ;  /* 0x000000ffff187224 */ /* 0x000fe200078e000c */
[----:B------:R-:W-:Y:S01]  /*4c010*/  MOV R25, R13 ;  /* 0x0000000d00197202 */ /* 0x000fe20000000f00 */
[----:B--2---:R-:W-:-:S15]  /*4c020*/  HMMA.16816.F32 R16, R4, R14, R16 ;  /* 0x0000000e0410723c */ /* 0x004fde0000001810 */
[----:B------:R-:W-:-:S04]  /*4c030*/  NOP ;  /* 0x0000000000007918 */ /* 0x000fc80000000000 */
[----:B------:R-:W-:Y:S04]  /*4c040*/  STL.64 [R1+0x640], R16 ;  /* 0x0006401001007387 */ /* 0x000fe80000100a00 */
[----:B------:R0:W-:Y:S02]  /*4c050*/  STL.64 [R1+0x648], R18 ;  /* 0x0006481201007387 */ /* 0x0001e40000100a00 */
[----:B0-----:R-:W-:Y:S01]  /*4c060*/  IMAD.MOV.U32 R18, RZ, RZ, R14 ;  /* 0x000000ffff127224 */ /* 0x001fe200078e000e */
[----:B------:R-:W-:Y:S02]  /*4c070*/  MOV R19, R15 ;  /* 0x0000000f00137202 */ /* 0x000fe40000000f00 */
[----:B------:R-:W2:Y:S04]  /*4c080*/  LDL.LU.64 R14, [R1+0x18b8] ;  /* 0x0018b800010e7983 */ /* 0x000ea80000300a00 */
[----:B------:R-:W2:Y:S02]  /*4c090*/  LDL.LU.64 R12, [R1+0x18b0] ;  /* 0x0018b000010c7983 */ /* 0x000ea40000300a00 */
[C---:B--2---:R-:W-:Y:S08]  /*4c0a0*/  HMMA.16816.F32 R12, R4.reuse, R22, R12 ;  /* 0x00000016040c723c */ /* 0x044ff0000000180c */
[----:B---3--:R-:W-:Y:S11]  /*4c0b0*/  HMMA.16816.F32 R4, R4, R26, R8 ;  /* 0x0000001a0404723c */ /* 0x008ff60000001808 */
[----:B------:R-:W-:Y:S04]  /*4c0c0*/  STL.64 [R1+0x630], R12 ;  /* 0x0006300c01007387 */ /* 0x000fe80000100a00 */
[----:B------:R0:W-:Y:S04]  /*4c0d0*/  STL.64 [R1+0x638], R14 ;  /* 0x0006380e01007387 */ /* 0x0001e80000100a00 */
[----:B0-----:R-:W2:Y:S04]  /*4c0e0*/  LDL.LU.64 R14, [R1+0x18a8] ;  /* 0x0018a800010e7983 */ /* 0x001ea80000300a00 */
[----:B------:R-:W2:Y:S04]  /*4c0f0*/  LDL.LU.64 R12, [R1+0x18a0] ;  /* 0x0018a000010c7983 */ /* 0x000ea80000300a00 */
[----:B------:R-:W-:Y:S04]  /*4c100*/  STL.64 [R1+0x1888], R22 ;  /* 0x0018881601007387 */ /* 0x000fe80000100a00 */
[----:B------:R-:W-:Y:S04]  /*4c110*/  STL.64 [R1+0x1880], R20 ;  /* 0x0018801401007387 */ /* 0x000fe80000100a00 */
[----:B------:R-:W-:Y:S04]  /*4c120*/  STL.64 [R1+0x1878], R26 ;  /* 0x0018781a01007387 */ /* 0x000fe80000100a00 */
[----:B------:R0:W-:Y:S04]  /*4c130*/  STL.64 [R1+0x1870], R24 ;  /* 0x0018701801007387 */ /* 0x0001e80000100a00 */
[----:B------:R-:W-:Y:S04]  /*4c140*/  STL.64 [R1+0x5b0], R4 ;  /* 0x0005b00401007387 */ /* 0x000fe80000100a00 */
[----:B------:R-:W-:Y:S04]  /*4c150*/  STL.64 [R1+0x5b8], R6 ;  /* 0x0005b80601007387 */ /* 0x000fe80000100a00 */
[----:B------:R-:W3:Y:S04]  /*4c160*/  LDL.LU R8, [R1+0x440] ;  /* 0x0004400001087983 */ /* 0x000ee80000300800 */
[----:B------:R-:W3:Y:S04]  /*4c170*/  LDL.LU R9, [R1+0x444] ;  /* 0x0004440001097983 */ /* 0x000ee80000300800 */
[----:B------:R-:W4:Y:S04]  /*4c180*/  LDL.LU R10, [R1+0x448] ;  /* 0x00044800010a7983 */ /* 0x000f280000300800 */
[----:B------:R-:W4:Y:S04]  /*4c190*/  LDL.LU R11, [R1+0x44c] ;  /* 0x00044c00010b7983 */ /* 0x000f280000300800 */
[----:B------:R-:W1:Y:S04]  /*4c1a0*/  LDSM.16.M88.4 R4, [R0+UR5+0x53000] ;  /* 0x053000050004783b */ /* 0x000e680008000200 */
[----:B0-----:R-:W5:Y:S04]  /*4c1b0*/  LDL.LU R24, [R1+0x4e0] ;  /* 0x0004e00001187983 */ /* 0x001f680000300800 */
[----:B------:R-:W5:Y:S04]  /*4c1c0*/  LDL.LU R25, [R1+0x4e4] ;  /* 0x0004e40001197983 */ /* 0x000f680000300800 */
[----:B------:R-:W2:Y:S04]  /*4c1d0*/  LDL.LU R26, [R1+0x4e8] ;  /* 0x0004e800011a7983 */ /* 0x000ea80000300800 */
[----:B------:R-:W2:Y:S01]  /*4c1e0*/  LDL.LU R27, [R1+0x4ec] ;  /* 0x0004ec00011b7983 */ /* 0x000ea20000300800 */
[----:B-1----:R-:W-:Y:S01]  /*4c1f0*/  IMAD.MOV.U32 R17, RZ, RZ, R4 ;  /* 0x000000ffff117224 */ /* 0x002fe200078e0004 */
[----:B------:R-:W-:-:S02]  /*4c200*/  MOV R16, R5 ;  /* 0x0000000500107202 */ /* 0x000fc40000000f00 */
[----:B------:R-:W3:Y:S01]  /*4c210*/  LDL.LU R4, [R1+0x500] ;  /* 0x0005000001047983 */ /* 0x000ee20000300800 */
[----:B------:R-:W-:-:S03]  /*4c220*/  IMAD.MOV.U32 R3, RZ, RZ, R6 ;  /* 0x000000ffff037224 */ /* 0x000fc600078e0006 */
[----:B------:R-:W3:Y:S01]  /*4c230*/  LDL.LU R5, [R1+0x504] ;  /* 0x0005040001057983 */ /* 0x000ee20000300800 */
[----:B------:R-:W-:-:S03]  /*4c240*/  MOV R2, R7 ;  /* 0x0000000700027202 */ /* 0x000fc60000000f00 */
[----:B------:R-:W3:Y:S04]  /*4c250*/  LDL.LU R6, [R1+0x508] ;  /* 0x0005080001067983 */ /* 0x000ee80000300800 */
[----:B------:R-:W3:Y:S04]  /*4c260*/  LDL.LU R7, [R1+0x50c] ;  /* 0x00050c0001077983 */ /* 0x000ee80000300800 */
[----:B--2---:R0:W-:Y:S04]  /*4c270*/  STL.64 [R1+0x1898], R26 ;  /* 0x0018981a01007387 */ /* 0x0041e80000100a00 */
[----:B-----5:R-:W-:Y:S04]  /*4c280*/  STL.64 [R1+0x1890], R24 ;  /* 0x0018901801007387 */ /* 0x020fe80000100a00 */
[----:B0-----:R-:W2:Y:S04]  /*4c290*/  LDL.64 R26, [R1+0x18] ;  /* 0x00001800011a7983 */ /* 0x001ea80000100a00 */
        /* <DEDUP_REMOVED lines=16> */
[C---:B--2---:R-:W-:Y:S08]  /*4c3a0*/  HMMA.16816.F32 R4, R12.reuse, R26, R4 ;  /* 0x0000001a0c04723c */ /* 0x044ff00000001804 */
[----:B-----5:R-:W-:Y:S01]  /*4c3b0*/  HMMA.16816.F32 R20, R12, R18, R20 ;  /* 0x000000120c14723c */ /* 0x020fe20000001814 */
[----:B----4-:R-:W-:Y:S04]  /*4c3c0*/  STL.64 [R1+0x1848], R10 ;  /* 0x0018480a01007387 */ /* 0x010fe80000100a00 */
[----:B---3--:R0:W-:Y:S04]  /*4c3d0*/  STL.64 [R1+0x1840], R8 ;  /* 0x0018400801007387 */ /* 0x0081e80000100a00 */
        /* <DEDUP_REMOVED lines=10> */
[----:B------:R-:W-:Y:S04]  /*4c480*/  STL.64 [R1+0x17e0], R16 ;  /* 0x0017e01001007387 */ /* 0x000fe80000100a00 */
[----:B------:R0:W-:Y:S04]  /*4c490*/  STL.64 [R1+0x320], R4 ;  /* 0x0003200401007387 */ /* 0x0001e80000100a00 */
[----:B------:R-:W-:Y:S01]  /*4c4a0*/  STL.64 [R1+0x328], R6 ;  /* 0x0003280601007387 */ /* 0x000fe20000100a00 */
[----:B0-----:R-:W-:Y:S01]  /*4c4b0*/  IMAD.MOV.U32 R5, RZ, RZ, R26 ;  /* 0x000000ffff057224 */ /* 0x001fe200078e001a */
[----:B------:R-:W-:-:S02]  /*4c4c0*/  MOV R4, R27 ;  /* 0x0000001b00047202 */ /* 0x000fc40000000f00 */
[----:B------:R-:W3:Y:S04]  /*4c4d0*/  LDL.LU.64 R26, [R1+0x1898] ;  /* 0x00189800011a7983 */ /* 0x000ee80000300a00 */
[----:B------:R-:W3:Y:S04]  /*4c4e0*/  LDL.LU.64 R24, [R1+0x1890] ;  /* 0x0018900001187983 */ /* 0x000ee80000300a00 */
[----:B------:R-:W-:Y:S04]  /*4c4f0*/  STL.64 [R1+0x310], R20 ;  /* 0x0003101401007387 */ /* 0x000fe80000100a00 */
[----:B------:R0:W-:Y:S04]  /*4c500*/  STL.64 [R1+0x318], R22 ;  /* 0x0003181601007387 */ /* 0x0001e80000100a00 */
[----:B0-----:R-:W3:Y:S04]  /*4c510*/  LDL.LU.64 R22, [R1+0x1888] ;  /* 0x0018880001167983 */ /* 0x001ee80000300a00 */
[----:B------:R-:W4:Y:S01]  /*4c520*/  LDL.LU.64 R20, [R1+0x1880] ;  /* 0x0018800001147983 */ /* 0x000f220000300a00 */
[----:B---3--:R-:W-:-:S15]  /*4c530*/  HMMA.16816.F32 R24, R12, R22, R24 ;  /* 0x000000160c18723c */ /* 0x008fde0000001818 */
[----:B------:R-:W-:-:S04]  /*4c540*/  NOP ;  /* 0x0000000000007918 */ /* 0x000fc80000000000 */
[----:B------:R-:W-:Y:S04]  /*4c550*/  STL.64 [R1+0x620], R24 ;  /* 0x0006201801007387 */ /* 0x000fe80000100a00 */
[----:B------:R0:W-:Y:S04]  /*4c560*/  STL.64 [R1+0x628], R26 ;  /* 0x0006281a01007387 */ /* 0x0001e80000100a00 */
[----:B0-----:R-:W2:Y:S04]  /*4c570*/  LDL.LU.64 R26, [R1+0x1878] ;  /* 0x00187800011a7983 */ /* 0x001ea80000300a00 */
[----:B------:R-:W3:Y:S01]  /*4c580*/  LDL.LU.64 R24, [R1+0x1870] ;  /* 0x0018700001187983 */ /* 0x000ee20000300a00 */
[----:B--2---:R-:W-:Y:S03]  /*4c590*/  HMMA.16816.F32 R12, R12, R26, R8 ;  /* 0x0000001a0c0c723c */ /* 0x004fe60000001808 */
[----:B------:R-:W2:Y:S04]  /*4c5a0*/  LDL.LU.64 R10, [R1+0x1868] ;  /* 0x00186800010a7983 */ /* 0x000ea80000300a00 */
[----:B------:R-:W2:-:S12]  /*4c5b0*/  LDL.LU.64 R8, [R1+0x1860] ;  /* 0x0018600001087983 */ /* 0x000e980000300a00 */
[----:B------:R0:W-:Y:S04]  /*4c5c0*/  STL.64 [R1+0x5a0], R12 ;  /* 0x0005a00c01007387 */ /* 0x0001e80000100a00 */
[----:B------:R1:W-:Y:S04]  /*4c5d0*/  STL.64 [R1+0x5a8], R14 ;  /* 0x0005a80e01007387 */ /* 0x0003e80000100a00 */
[----:B0-----:R-:W5:Y:S04]  /*4c5e0*/  LDL.LU R12, [R1+0x3a0] ;  /* 0x0003a000010c7983 */ /* 0x001f680000300800 */
[----:B------:R-:W5:Y:S04]  /*4c5f0*/  LDL.LU R13, [R1+0x3a4] ;  /* 0x0003a400010d7983 */ /* 0x000f680000300800 */
[----:B-1----:R-:W2:Y:S04]  /*4c600*/  LDL.LU R14, [R1+0x3a8] ;  /* 0x0003a800010e7983 */ /* 0x002ea80000300800 */
[----:B------:R-:W2:Y:S04]  /*4c610*/  LDL.LU R15, [R1+0x3ac] ;  /* 0x0003ac00010f7983 */ /* 0x000ea80000300800 */
[----:B--2---:R-:W-:Y:S04]  /*4c620*/  STL.64 [R1+0x17f0], R14 ;  /* 0x0017f00e01007387 */ /* 0x004fe80000100a00 */
[----:B-----5:R0:W-:Y:S04]  /*4c630*/  STL.64 [R1+0x17e8], R12 ;  /* 0x0017e80c01007387 */ /* 0x0201e80000100a00 */
[----:B0-----:R-:W2:Y:S04]  /*4c640*/  LDL.LU R12, [R1+0x410] ;  /* 0x00041000010c7983 */ /* 0x001ea80000300800 */
[----:B------:R-:W2:Y:S04]  /*4c650*/  LDL.LU R13, [R1+0x414] ;  /* 0x00041400010d7983 */ /* 0x000ea80000300800 */
[----:B------:R-:W5:Y:S04]  /*4c660*/  LDL.LU R14, [R1+0x418] ;  /* 0x00041800010e7983 */ /* 0x000f680000300800 */
[----:B------:R-:W5:Y:S04]  /*4c670*/  LDL.LU R15, [R1+0x41c] ;  /* 0x00041c00010f7983 */ /* 0x000f680000300800 */
[----:B-----5:R0:W-:Y:S02]  /*4c680*/  STL.64 [R1+0x1800], R14 ;  /* 0x0018000e01007387 */ /* 0x0201e40000100a00 */
[----:B0-----:R-:W-:Y:S01]  /*4c690*/  IMAD.MOV.U32 R14, RZ, RZ, R5 ;  /* 0x000000ffff0e7224 */ /* 0x001fe200078e0005 */
[----:B------:R-:W-:-:S02]  /*4c6a0*/  MOV R15, R4 ;  /* 0x00000004000f7202 */ /* 0x000fc40000000f00 */
[----:B------:R-:W0:Y:S04]  /*4c6b0*/  LDSM.16.M88.4 R4, [R0+UR5+0x53800] ;  /* 0x053800050004783b */ /* 0x000e280008000200 */
[----:B--2---:R-:W-:Y:S04]  /*4c6c0*/  STL.64 [R1+0x17f8], R12 ;  /* 0x0017f80c01007387 */ /* 0x004fe80000100a00 */
[----:B0-----:R-:W-:Y:S04]  /*4c6d0*/  STL.64 [R1+0x40], R4 ;  /* 0x0000400401007387 */ /* 0x001fe80000100a00 */
        /* <DEDUP_REMOVED lines=16> */
[----:B------:R-:W5:Y:S04]  /*4c7e0*/  LDL.LU R16, [R1+0x430] ;  /* 0x0004300001107983 */ /* 0x000f680000300800 */
[----:B------:R-:W5:Y:S04]  /*4c7f0*/  LDL.LU R17, [R1+0x434] ;  /* 0x0004340001117983 */ /* 0x000f680000300800 */
[----:B0-----:R-:W5:Y:S04]  /*4c800*/  LDL.LU R18, [R1+0x438] ;  /* 0x0004380001127983 */ /* 0x001f680000300800 */
[----:B------:R-:W5:Y:S01]  /*4c810*/  LDL.LU R19, [R1+0x43c] ;  /* 0x00043c0001137983 */ /* 0x000f620000300800 */
[----:B--2---:R-:W-:-:S15]  /*4c820*/  HMMA.16816.F32 R8, R4, R22, R8 ;  /* 0x000000160408723c */ /* 0x004fde0000001808 */
[----:B------:R-:W-:-:S04]  /*4c830*/  NOP ;  /* 0x0000000000007918 */ /* 0x000fc80000000000 */
[----:B------:R-:W-:Y:S04]  /*4c840*/  STL.64 [R1+0x2f0], R8 ;  /* 0x0002f00801007387 */ /* 0x000fe80000100a00 */
[----:B------:R0:W-:Y:S04]  /*4c850*/  STL.64 [R1+0x2f8], R10 ;  /* 0x0002f80a01007387 */ /* 0x0001e80000100a00 */
[----:B0-----:R-:W2:Y:S04]  /*4c860*/  LDL.LU.64 R10, [R1+0x1828] ;  /* 0x00182800010a7983 */ /* 0x001ea80000300a00 */
[----:B------:R-:W2:Y:S02]  /*4c870*/  LDL.LU.64 R8, [R1+0x1820] ;  /* 0x0018200001087983 */ /* 0x000ea40000300a00 */
[----:B--2---:R-:W-:Y:S02]  /*4c880*/  HMMA.16816.F32 R8, R4, R26, R8 ;  /* 0x0000001a0408723c */ /* 0x004fe40000001808 */
[----:B------:R-:W2:-:S15]  /*4c890*/  LDL.LU R4, [R1+0x3f0] ;  /* 0x0003f00001047983 */ /* 0x000e9e0000300800 */
[----:B------:R-:W-:Y:S02]  /*4c8a0*/  NOP ;  /* 0x0000000000007918 */ /* 0x000fe40000000000 */
[----:B------:R-:W-:Y:S04]  /*4c8b0*/  STL.64 [R1+0x540], R8 ;  /* 0x0005400801007387 */ /* 0x000fe80000100a00 */
[----:B------:R-:W-:Y:S04]  /*4c8c0*/  STL.64 [R1+0x548], R10 ;  /* 0x0005480a01007387 */ /* 0x000fe80000100a00 */
[----:B------:R-:W0:Y:S04]  /*4c8d0*/  LDSM.16.M88.4 R8, [R0+UR5+0x54000] ;  /* 0x054000050008783b */ /* 0x000e280008000200 */
[----:B------:R-:W2:Y:S04]  /*4c8e0*/  LDL.LU R5, [R1+0x3f4] ;  /* 0x0003f40001057983 */ /* 0x000ea80000300800 */
[----:B------:R-:W2:Y:S04]  /*4c8f0*/  LDL.LU R6, [R1+0x3f8] ;  /* 0x0003f80001067983 */ /* 0x000ea80000300800 */
[----:B------:R-:W2:Y:S04]  /*4c900*/  LDL.LU R7, [R1+0x3fc] ;  /* 0x0003fc0001077983 */ /* 0x000ea80000300800 */
[----:B0-----:R-:W-:Y:S04]  /*4c910*/  STL.64 [R1+0x30], R8 ;  /* 0x0000300801007387 */ /* 0x001fe80000100a00 */
[----:B------:R0:W-:Y:S04]  /*4c920*/  STL.64 [R1+0x38], R10 ;  /* 0x0000380a01007387 */ /* 0x0001e80000100a00 */
[----:B0-----:R-:W5:Y:S04]  /*4c930*/  LDL.LU.64 R10, [R1+0x1818] ;  /* 0x00181800010a7983 */ /* 0x001f680000300a00 */
[----:B------:R-:W5:Y:S02]  /*4c940*/  LDL.LU.64 R8, [R1+0x1810] ;  /* 0x0018100001087983 */ /* 0x000f640000300a00 */
[----:B-----5:R-:W-:Y:S02]  /*4c950*/  HMMA.16816.F32 R12, R8, R14, R16 ;  /* 0x0000000e080c723c */ /* 0x020fe40000001810 */
[----:B------:R-:W5:-:S15]  /*4c960*/  LDL.LU.64 R18, [R1+0x1808] ;  /* 0x0018080001127983 */ /* 0x000f5e0000300a00 */
[----:B------:R-:W-:Y:S02]  /*4c970*/  NOP ;  /* 0x0000000000007918 */ /* 0x000fe40000000000 */
[----:B------:R-:W-:Y:S04]  /*4c980*/  STL.64 [R1+0x530], R12 ;  /* 0x0005300c01007387 */ /* 0x000fe80000100a00 */
[----:B------:R0:W-:Y:S04]  /*4c990*/  STL.64 [R1+0x538], R14 ;  /* 0x0005380e01007387 */ /* 0x0001e80000100a00 */
[----:B0-----:R-:W5:Y:S04]  /*4c9a0*/  LDL.LU.64 R14, [R1+0x1800] ;  /* 0x00180000010e7983 */ /* 0x001f680000300a00 */
[----:B------:R-:W5:Y:S01]  /*4c9b0*/  LDL.LU.64 R12, [R1+0x17f8] ;  /* 0x0017f800010c7983 */ /* 0x000f620000300a00 */
[C---:B--2---:R-:W-:Y:S08]  /*4c9c0*/  HMMA.16816.F32 R4, R8.reuse, R22, R4 ;  /* 0x000000160804723c */ /* 0x044ff00000001804 */
[----:B-----5:R-:W-:Y:S01]  /*4c9d0*/  HMMA.16816.F32 R16, R8, R18, R12 ;  /* 0x000000120810723c */ /* 0x020fe2000000180c */
[----:B------:R-:W2:Y:S04]  /*4c9e0*/  LDL.LU.64 R14, [R1+0x17f0] ;  /* 0x0017f000010e7983 */ /* 0x000ea80000300a00 */
[----:B------:R-:W2:-:S14]  /*4c9f0*/  LDL.LU.64 R12, [R1+0x17e8] ;  /* 0x0017e800010c7983 */ /* 0x000e9c0000300a00 */
[----:B------:R0:W-:Y:S04]  /*4ca00*/  STL.64 [R1+0x520], R16 ;  /* 0x0005201001007387 */ /* 0x0001e80000100a00 */
[----:B------:R-:W-:Y:S04]  /*4ca10*/  STL.64 [R1+0x528], R18 ;  /* 0x0005281201007387 */ /* 0x000fe80000100a00 */
[----:B0-----:R-:W5:Y:S04]  /*4ca20*/  LDL.LU.64 R16, [R1+0x17e0] ;  /* 0x0017e00001107983 */ /* 0x001f680000300a00 */
[----:B------:R-:W-:Y:S04]  /*4ca30*/  STL.64 [R1+0x17d8], R22 ;  /* 0x0017d81601007387 */ /* 0x000fe80000100a00 */
[----:B----4-:R-:W-:Y:S04]  /*4ca40*/  STL.64 [R1+0x17d0], R20 ;  /* 0x0017d01401007387 */ /* 0x010fe80000100a00 */
[----:B------:R-:W-:Y:S04]  /*4ca50*/  STL.64 [R1+0x510], R4 ;  /* 0x0005100401007387 */ /* 0x000fe80000100a00 */
[----:B------:R2:W-:Y:S02]  /*4ca60*/  STL.64 [R1+0x518], R6 ;  /* 0x0005180601007387 */ /* 0x0005e40000100a00 */
[----:B--2---:R-:W-:Y:S02]  /*4ca70*/  HMMA.16816.F32 R4, R8, R26, R12 ;  /* 0x0000001a0804723c */ /* 0x004fe4000000180c */
[----:B------:R-:W2:-:S15]  /*4ca80*/  LDL.LU R12, [R1+0x3c0] ;  /* 0x0003c000010c7983 */ /* 0x000e9e0000300800 */
[----:B------:R-:W-:Y:S02]  /*4ca90*/  NOP ;  /* 0x0000000000007918 */ /* 0x000fe40000000000 */
[----:B------:R0:W-:Y:S04]  /*4caa0*/  STL.64 [R1+0x3e0], R4 ;  /* 0x0003e00401007387 */ /* 0x0001e80000100a00 */
[----:B------:R1:W-:Y:S04]  /*4cab0*/  STL.64 [R1+0x3e8], R6 ;  /* 0x0003e80601007387 */ /* 0x0003e80000100a00 */
[----:B------:R-:W2:Y:S04]  /*4cac0*/  LDL.LU R13, [R1+0x3c4] ;  /* 0x0003c400010d7983 */ /* 0x000ea80000300800 */
[----:B------:R-:W2:Y:S04]  /*4cad0*/  LDL.LU R14, [R1+0x3c8] ;  /* 0x0003c800010e7983 */ /* 0x000ea80000300800 */
[----:B------:R-:W2:Y:S04]  /*4cae0*/  LDL.LU R15, [R1+0x3cc] ;  /* 0x0003cc00010f7983 */ /* 0x000ea80000300800 */
[----:B------:R-:W-:Y:S04]  /*4caf0*/  STL.64 [R1+0x17c8], R26 ;  /* 0x0017c81a01007387 */ /* 0x000fe80000100a00 */
[----:B---3--:R-:W-:Y:S04]  /*4cb00*/  STL.64 [R1+0x17c0], R24 ;  /* 0x0017c01801007387 */ /* 0x008fe80000100a00 */
[----:B0-----:R-:W3:Y:S04]  /*4cb10*/  LDL.LU.64 R4, [R1+0x40] ;  /* 0x0000400001047983 */ /* 0x001ee80000300a00 */
[----:B-1----:R-:W4:Y:S04]  /*4cb20*/  LDL.LU.64 R6, [R1+0x48] ;  /* 0x0000480001067983 */ /* 0x002f280000300a00 */
[----:B----4-:R-:W-:Y:S04]  /*4cb30*/  STL.64 [R1+0x17b0], R6 ;  /* 0x0017b00601007387 */ /* 0x010fe80000100a00 */
[----:B---3--:R5:W-:Y:S04]  /*4cb40*/  STL.64 [R1+0x17a8], R4 ;  /* 0x0017a80401007387 */ /* 0x008be80000100a00 */
[----:B------:R-:W3:Y:S04]  /*4cb50*/  LDL.LU R8, [R1+0x2e0] ;  /* 0x0002e00001087983 */ /* 0x000ee80000300800 */
[----:B------:R-:W3:Y:S04]  /*4cb60*/  LDL.LU R9, [R1+0x2e4] ;  /* 0x0002e40001097983 */ /* 0x000ee80000300800 */
[----:B------:R-:W4:Y:S04]  /*4cb70*/  LDL.LU R10, [R1+0x2e8] ;  /* 0x0002e800010a7983 */ /* 0x000f280000300800 */
[----:B------:R-:W4:Y:S01]  /*4cb80*/  LDL.LU R11, [R1+0x2ec] ;  /* 0x0002ec00010b7983 */ /* 0x000f220000300800 */
[----:B-----5:R-:W-:Y:S01]  /*4cb90*/  IMAD.MOV.U32 R4, RZ, RZ, R17 ;  /* 0x000000ffff047224 */ /* 0x020fe200078e0011 */
[----:B------:R-:W-:-:S02]  /*4cba0*/  MOV R5, R16 ;  /* 0x0000001000057202 */ /* 0x000fc40000000f00 */
[----:B------:R-:W0:Y:S04]  /*4cbb0*/  LDSM.16.M88.4 R16, [R0+UR5+0x54800] ;  /* 0x054800050010783b */ /* 0x000e280008000200 */
[----:B----4-:R-:W-:Y:S04]  /*4cbc0*/  STL.64 [R1+0x1770], R10 ;  /* 0x0017700a01007387 */ /* 0x010fe80000100a00 */
[----:B---3--:R1:W-:Y:S04]  /*4cbd0*/  STL.64 [R1+0x1768], R8 ;  /* 0x0017680801007387 */ /* 0x0083e80000100a00 */
[----:B-1----:R-:W3:Y:S04]  /*4cbe0*/  LDL.LU R8, [R1+0x330] ;  /* 0x0003300001087983 */ /* 0x002ee80000300800 */
[----:B------:R-:W3:Y:S04]  /*4cbf0*/  LDL.LU R9, [R1+0x334] ;  /* 0x0003340001097983 */ /* 0x000ee80000300800 */
[----:B------:R-:W4:Y:S04]  /*4cc00*/  LDL.LU R10, [R1+0x338] ;  /* 0x00033800010a7983 */ /* 0x000f280000300800 */
[----:B------:R-:W4:Y:S04]  /*4cc10*/  LDL.LU R11, [R1+0x33c] ;  /* 0x00033c00010b7983 */ /* 0x000f280000300800 */
[----:B------:R-:W5:Y:S04]  /*4cc20*/  LDL.LU R24, [R1+0x390] ;  /* 0x0003900001187983 */ /* 0x000f680000300800 */
[----:B------:R-:W5:Y:S04]  /*4cc30*/  LDL.LU R25, [R1+0x394] ;  /* 0x0003940001197983 */ /* 0x000f680000300800 */
[----:B------:R-:W5:Y:S04]  /*4cc40*/  LDL.LU R26, [R1+0x398] ;  /* 0x00039800011a7983 */ /* 0x000f680000300800 */
[----:B------:R-:W5:Y:S04]  /*4cc50*/  LDL.LU R27, [R1+0x39c] ;  /* 0x00039c00011b7983 */ /* 0x000f680000300800 */
[----:B------:R-:W2:Y:S04]  /*4cc60*/  LDL.LU R20, [R1+0x3b0] ;  /* 0x0003b00001147983 */ /* 0x000ea80000300800 */
[----:B------:R-:W2:Y:S04]  /*4cc70*/  LDL.LU R21, [R1+0x3b4] ;  /* 0x0003b40001157983 */ /* 0x000ea80000300800 */
[----:B------:R-:W2:Y:S04]  /*4cc80*/  LDL.LU R22, [R1+0x3b8] ;  /* 0x0003b80001167983 */ /* 0x000ea80000300800 */
[----:B------:R-:W2:Y:S04]  /*4cc90*/  LDL.LU R23, [R1+0x3bc] ;  /* 0x0003bc0001177983 */ /* 0x000ea80000300800 */
[----:B----4-:R1:W-:Y:S04]  /*4cca0*/  STL.64 [R1+0x1780], R10 ;  /* 0x0017800a01007387 */ /* 0x0103e80000100a00 */
[----:B---3--:R-:W-:Y:S04]  /*4ccb0*/  STL.64 [R1+0x1778], R8 ;  /* 0x0017780801007387 */ /* 0x008fe80000100a00 */
[----:B-1----:R-:W3:Y:S04]  /*4ccc0*/  LDL.64 R10, [R1+0x8] ;  /* 0x00000800010a7983 */ /* 0x002ee80000100a00 */
[----:B0-----:R-:W-:Y:S04]  /*4ccd0*/  STL.64 [R1+0x20], R16 ;  /* 0x0000201001007387 */ /* 0x001fe80000100a00 */
[----:B------:R-:W-:Y:S04]  /*4cce0*/  STL.64 [R1+0x28], R18 ;  /* 0x0000281201007387 */ /* 0x000fe80000100a00 */
[----:B------:R-:W0:Y:S04]  /*4ccf0*/  LDSM.16.M88.4 R16, [R0+UR5+0x55000] ;  /* 0x055000050010783b */ /* 0x000e280008000200 */
[----:B0-----:R0:W-:Y:S04]  /*4cd00*/  STL.64 [R1+0x16d8], R18 ;  /* 0x0016d81201007387 */ /* 0x0011e80000100a00 */
[----:B------:R1:W-:Y:S04]  /*4cd10*/  STL.64 [R1+0x16d0], R16 ;  /* 0x0016d01001007387 */ /* 0x0003e80000100a00 */
[----:B0-----:R-:W2:Y:S01]  /*4cd20*/  LDL.64 R18, [R1+0x18] ;  /* 0x0000180001127983 */ /* 0x001ea20000100a00 */
[----:B------:R-:W-:Y:S01]  /*4cd30*/  IMAD.MOV.U32 R6, RZ, RZ, R3 ;  /* 0x000000ffff067224 */ /* 0x000fe200078e0003 */
[----:B------:R-:W-:-:S07]  /*4cd40*/  MOV R7, R2 ;  /* 0x0000000200077202 */ /* 0x000fce0000000f00 */
[----:B--2---:R-:W-:Y:S01]  /*4cd50*/  HMMA.16816.F32 R12, R4, R18, R12 ;  /* 0x00000012040c723c */ /* 0x004fe2000000180c */
[----:B------:R0:W-:Y:S04]  /*4cd60*/  STL.64 [R1+0x17b8], R18 ;  /* 0x0017b81201007387 */ /* 0x0001e80000100a00 */
[----:B-1----:R-:W2:-:S14]  /*4cd70*/  LDL.LU R16, [R1+0x370] ;  /* 0x0003700001107983 */ /* 0x002e9c0000300800 */
[----:B------:R-:W-:Y:S04]  /*4cd80*/  STL.64 [R1+0x3d0], R12 ;  /* 0x0003d00c01007387 */ /* 0x000fe80000100a00 */
[----:B------:R-:W-:Y:S04]  /*4cd90*/  STL.64 [R1+0x3d8], R14 ;  /* 0x0003d80e01007387 */ /* 0x000fe80000100a00 */
[----:B------:R-:W1:Y:S04]  /*4cda0*/  LDSM.16.M88.4 R12, [R0+UR5+0x55800] ;  /* 0x05580005000c783b */ /* 0x000e680008000200 */
[----:B------:R-:W2:Y:S04]  /*4cdb0*/  LDL.LU R17, [R1+0x374] ;  /* 0x0003740001117983 */ /* 0x000ea80000300800 */
[----:B0-----:R-:W2:Y:S04]  /*4cdc0*/  LDL.LU R18, [R1+0x378] ;  /* 0x0003780001127983 */ /* 0x001ea80000300800 */
[----:B------:R-:W2:Y:S04]  /*4cdd0*/  LDL.LU R19, [R1+0x37c] ;  /* 0x00037c0001137983 */ /* 0x000ea80000300800 */
[----:B-1----:R-:W-:Y:S04]  /*4cde0*/  STL.64 [R1+0x1698], R14 ;  /* 0x0016980e01007387 */ /* 0x002fe80000100a00 */
[----:B------:R0:W-:Y:S04]  /*4cdf0*/  STL.64 [R1+0x1690], R12 ;  /* 0x0016900c01007387 */ /* 0x0001e80000100a00 */
[----:B0-----:R-:W4:Y:S04]  /*4ce00*/  LDL.LU.64 R12, [R1+0x30] ;  /* 0x00003000010c7983 */ /* 0x001f280000300a00 */
[----:B------:R-:W2:Y:S01]  /*4ce10*/  LDL.LU.64 R14, [R1+0x38] ;  /* 0x00003800010e7983 */ /* 0x000ea20000300a00 */
[C---:B---3--:R-:W-:Y:S03]  /*4ce20*/  HMMA.16816.F32 R20, R4.reuse, R10, R20 ;  /* 0x0000000a0414723c */ /* 0x048fe60000001814 */
[----:B--2---:R-:W-:Y:S04]  /*4ce30*/  STL.64 [R1+0x1790], R14 ;  /* 0x0017900e01007387 */ /* 0x004fe80000100a00 */
[----:B----4-:R0:W-:Y:S04]  /*4ce40*/  STL.64 [R1+0x1788], R12 ;  /* 0x0017880c01007387 */ /* 0x0101e80000100a00 */
        /* <DEDUP_REMOVED lines=12> */
[----:B0-----:R-:W5:Y:S04]  /*4cf10*/  LDL.LU.64 R22, [R1+0x17d8] ;  /* 0x0017d80001167983 */ /* 0x001f680000300a00 */
[----:B------:R-:W3:Y:S01]  /*4cf20*/  LDL.LU.64 R20, [R1+0x17d0] ;  /* 0x0017d00001147983 */ /* 0x000ee20000300a00 */
[----:B-----5:R-:W-:-:S15]  /*4cf30*/  HMMA.16816.F32 R24, R4, R22, R24 ;  /* 0x000000160418723c */ /* 0x020fde0000001818 */
[----:B------:R-:W-:-:S04]  /*4cf40*/  NOP ;  /* 0x0000000000007918 */ /* 0x000fc80000000000 */
[----:B------:R-:W-:Y:S04]  /*4cf50*/  STL.64 [R1+0x500], R24 ;  /* 0x0005001801007387 */ /* 0x000fe80000100a00 */
[----:B------:R0:W-:Y:S04]  /*4cf60*/  STL.64 [R1+0x508], R26 ;  /* 0x0005081a01007387 */ /* 0x0001e80000100a00 */
[----:B0-----:R-:W4:Y:S04]  /*4cf70*/  LDL.LU.64 R26, [R1+0x17c8] ;  /* 0x0017c800011a7983 */ /* 0x001f280000300a00 */
[----:B------:R-:W5:Y:S01]  /*4cf80*/  LDL.LU.64 R24, [R1+0x17c0] ;  /* 0x0017c00001187983 */ /* 0x000f620000300a00 */
[----:B----4-:R-:W-:Y:S03]  /*4cf90*/  HMMA.16816.F32 R4, R4, R26, R16 ;  /* 0x0000001a0404723c */ /* 0x010fe60000001810 */
[----:B------:R-:W2:-:S15]  /*4cfa0*/  LDL.LU.64 R18, [R1+0x17b8] ;  /* 0x0017b80001127983 */ /* 0x000e9e0000300a00 */
[----:B------:R-:W-:Y:S01]  /*4cfb0*/  NOP ;  /* 0x0000000000007918 */ /* 0x000fe20000000000 */
        /* <DEDUP_REMOVED lines=9> */
[----:B------:R-:W2:Y:S01]  /*4d050*/  LDL.LU.64 R12, [R1+0x1798] ;  /* 0x00179800010c7983 */ /* 0x000ea20000300a00 */
[----:B------:R-:W-:Y:S01]  /*4d060*/  IMAD.MOV.U32 R9, RZ, RZ, R4 ;  /* 0x000000ffff097224 */ /* 0x000fe200078e0004 */
[----:B------:R-:W-:Y:S01]  /*4d070*/  MOV R8, R5 ;  /* 0x0000000500087202 */ /* 0x000fe20000000f00 */
[----:B------:R-:W-:Y:S01]  /*4d080*/  IMAD.MOV.U32 R3, RZ, RZ, R6 ;  /* 0x000000ffff037224 */ /* 0x000fe200078e0006 */
[----:B------:R-:W-:-:S02]  /*4d090*/  MOV R2, R7 ;  /* 0x0000000700027202 */ /* 0x000fc40000000f00 */
[----:B------:R-:W0:Y:S01]  /*4d0a0*/  LDSM.16.M88.4 R4, [R0+UR5+0x56000] ;  /* 0x056000050004783b */ /* 0x000e220008000200 */
[----:B------:R-:W-:Y:S01]  /*4d0b0*/  IMAD.MOV.U32 R28, RZ, RZ, R10 ;  /* 0x000000ffff1c7224 */ /* 0x000fe200078e000a */
[----:B------:R-:W-:Y:S02]  /*4d0c0*/  MOV R29, R11 ;  /* 0x0000000b001d7202 */ /* 0x000fe40000000f00 */
[----:B0-----:R0:W-:Y:S04]  /*4d0d0*/  STL.64 [R1+0x1658], R6 ;  /* 0x0016580601007387 */ /* 0x0011e80000100a00 */
[----:B------:R1:W-:Y:S01]  /*4d0e0*/  STL.64 [R1+0x1650], R4 ;  /* 0x0016500401007387 */ /* 0x0003e20000100a00 */
[----:B0-----:R-:W-:Y:S02]  /*4d0f0*/  IMAD.MOV.U32 R6, RZ, RZ, R3 ;  /* 0x000000ffff067224 */ /* 0x001fe400078e0003 */
[----:B-1----:R-:W-:Y:S01]  /*4d100*/  IMAD.MOV.U32 R4, RZ, RZ, R9 ;  /* 0x000000ffff047224 */ /* 0x002fe200078e0009 */
[----:B------:R-:W-:-:S02]  /*4d110*/  MOV R5, R8 ;  /* 0x0000000800057202 */ /* 0x000fc40000000f00 */
[----:B------:R-:W-:-:S07]  /*4d120*/  MOV R7, R2 ;  /* 0x0000000200077202 */ /* 0x000fce0000000f00 */
[----:B--2---:R-:W-:-:S15]  /*4d130*/  HMMA.16816.F32 R12, R4, R10, R12 ;  /* 0x0000000a040c723c */ /* 0x004fde000000180c */
[----:B------:R-:W-:-:S04]  /*4d140*/  NOP ;  /* 0x0000000000007918 */ /* 0x000fc80000000000 */
[----:B------:R-:W-:Y:S04]  /*4d150*/  STL.64 [R1+0x340], R12 ;  /* 0x0003400c01007387 */ /* 0x000fe80000100a00 */
[----:B------:R0:W-:Y:S04]  /*4d160*/  STL.64 [R1+0x348], R14 ;  /* 0x0003480e01007387 */ /* 0x0001e80000100a00 */
[----:B0-----:R-:W2:Y:S04]  /*4d170*/  LDL.LU.64 R14, [R1+0x1790] ;  /* 0x00179000010e7983 */ /* 0x001ea80000300a00 */
[----:B------:R-:W2:Y:S04]  /*4d180*/  LDL.LU.64 R12, [R1+0x1788] ;  /* 0x00178800010c7983 */ /* 0x000ea80000300a00 */
[----:B------:R-:W4:Y:S04]  /*4d190*/  LDL.LU.64 R10, [R1+0x1780] ;  /* 0x00178000010a7983 */ /* 0x000f280000300a00 */
[----:B------:R-:W4:Y:S02]  /*4d1a0*/  LDL.LU.64 R8, [R1+0x1778] ;  /* 0x0017780001087983 */ /* 0x000f240000300a00 */
[----:B----4-:R-:W-:-:S15]  /*4d1b0*/  HMMA.16816.F32 R8, R4, R22, R8 ;  /* 0x000000160408723c */ /* 0x010fde0000001808 */
[----:B------:R-:W-:-:S04]  /*4d1c0*/  NOP ;  /* 0x0000000000007918 */ /* 0x000fc80000000000 */
[----:B------:R-:W-:Y:S04]  /*4d1d0*/  STL.64 [R1+0x2d0], R8 ;  /* 0x0002d00801007387 */ /* 0x000fe80000100a00 */
[----:B------:R0:W-:Y:S04]  /*4d1e0*/  STL.64 [R1+0x2d8], R10 ;  /* 0x0002d80a01007387 */ /* 0x0001e80000100a00 */
[----:B0-----:R-:W2:Y:S04]  /*4d1f0*/  LDL.LU.64 R10, [R1+0x1770] ;  /* 0x00177000010a7983 */ /* 0x001ea80000300a00 */
[----:B------:R-:W2:Y:S04]  /*4d200*/  LDL.LU.64 R8, [R1+0x1768] ;  /* 0x0017680001087983 */ /* 0x000ea80000300a00 */
[----:B------:R-:W-:Y:S04]  /*4d210*/  STL.64 [R1+0x1758], R22 ;  /* 0x0017581601007387 */ /* 0x000fe80000100a00 */
[----:B---3--:R0:W-:Y:S04]  /*4d220*/  STL.64 [R1+0x1750], R20 ;  /* 0x0017501401007387 */ /* 0x0081e80000100a00 */
[----:B0-----:R-:W3:Y:S04]  /*4d230*/  LDL.LU R20, [R1+0x300] ;  /* 0x0003000001147983 */ /* 0x001ee80000300800 */
[----:B------:R-:W3:Y:S04]  /*4d240*/  LDL.LU R21, [R1+0x304] ;  /* 0x0003040001157983 */ /* 0x000ee80000300800 */
[----:B------:R-:W3:Y:S04]  /*4d250*/  LDL.LU R22, [R1+0x308] ;  /* 0x0003080001167983 */ /* 0x000ee80000300800 */
[----:B------:R-:W3:Y:S04]  /*4d260*/  LDL.LU R23, [R1+0x30c] ;  /* 0x00030c0001177983 */ /* 0x000ee80000300800 */
[----:B------:R-:W-:Y:S04]  /*4d270*/  STL.64 [R1+0x1748], R26 ;  /* 0x0017481a01007387 */ /* 0x000fe80000100a00 */
[----:B-----5:R-:W-:Y:S01]  /*4d280*/  STL.64 [R1+0x1740], R24 ;  /* 0x0017401801007387 */ /* 0x020fe20000100a00 */
[----:B------:R-:W-:Y:S01]  /*4d290*/  IMAD.MOV.U32 R3, RZ, RZ, R18 ;  /* 0x000000ffff037224 */ /* 0x000fe200078e0012 */
[----:B------:R-:W-:Y:S01]  /*4d2a0*/  MOV R2, R19 ;  /* 0x0000001300027202 */ /* 0x000fe20000000f00 */
[----:B---3--:R-:W-:-:S15]  /*4d2b0*/  HMMA.16816.F32 R4, R4, R26, R20 ;  /* 0x0000001a0404723c */ /* 0x008fde0000001814 */
[----:B------:R-:W-:-:S04]  /*4d2c0*/  NOP ;  /* 0x0000000000007918 */ /* 0x000fc80000000000 */
[----:B------:R-:W-:Y:S04]  /*4d2d0*/  STL.64 [R1+0x2a0], R4 ;  /* 0x0002a00401007387 */ /* 0x000fe80000100a00 */
[----:B------:R2:W-:Y:S02]  /*4d2e0*/  STL.64 [R1+0x2a8], R6 ;  /* 0x0002a80601007387 */ /* 0x0005e40000100a00 */
[----:B--2---:R-:W-:-:S15]  /*4d2f0*/  HMMA.16816.F32 R4, R12, R18, R8 ;  /* 0x000000120c04723c */ /* 0x004fde0000001808 */
[----:B------:R-:W-:-:S04]  /*4d300*/  NOP ;  /* 0x0000000000007918 */ /* 0x000fc80000000000 */
[----:B------:R0:W-:Y:S04]  /*4d310*/  STL.64 [R1+0x2c0], R4 ;  /* 0x0002c00401007387 */ /* 0x0001e80000100a00 */
        /* <DEDUP_REMOVED lines=10> */
[----:B--2---:R-:W-:Y:S04]  /*4d3c0*/  STL.64 [R1+0x1720], R16 ;  /* 0x0017201001007387 */ /* 0x004fe80000100a00 */
[----:B------:R-:W2:Y:S04]  /*4d3d0*/  LDL.LU R12, [R1+0x180] ;  /* 0x00018000010c7983 */ /* 0x000ea80000300800 */
[----:B------:R-:W2:Y:S04]  /*4d3e0*/  LDL.LU R13, [R1+0x184] ;  /* 0x00018400010d7983 */ /* 0x000ea80000300800 */
[----:B------:R-:W3:Y:S04]  /*4d3f0*/  LDL.LU R14, [R1+0x188] ;  /* 0x00018800010e7983 */ /* 0x000ee80000300800 */
[----:B------:R-:W3:Y:S04]  /*4d400*/  LDL.LU R15, [R1+0x18c] ;  /* 0x00018c00010f7983 */ /* 0x000ee80000300800 */
[----:B0-----:R-:W4:Y:S04]  /*4d410*/  LDL.LU R4, [R1+0x220] ;  /* 0x0002200001047983 */ /* 0x001f280000300800 */
[----:B------:R-:W4:Y:S04]  /*4d420*/  LDL.LU R5, [R1+0x224] ;  /* 0x0002240001057983 */ /* 0x000f280000300800 */
[----:B-1----:R-:W5:Y:S04]  /*4d430*/  LDL.LU R6, [R1+0x228] ;  /* 0x0002280001067983 */ /* 0x002f680000300800 */
[----:B------:R-:W5:Y:S04]  /*4d440*/  LDL.LU R7, [R1+0x22c] ;  /* 0x00022c0001077983 */ /* 0x000f680000300800 */
[----:B-----5:R0:W-:Y:S04]  /*4d450*/  STL.64 [R1+0x16f8], R6 ;  /* 0x0016f80601007387 */ /* 0x0201e80000100a00 */
[----:B----4-:R-:W-:Y:S01]  /*4d460*/  STL.64 [R1+0x16f0], R4 ;  /* 0x0016f00401007387 */ /* 0x010fe20000100a00 */
[----:B0-----:R-:W-:-:S03]  /*4d470*/  IMAD.MOV.U32 R6, RZ, RZ, R28 ;  /* 0x000000ffff067224 */ /* 0x001fc600078e001c */
        /* <DEDUP_REMOVED lines=39> */
[----:B------:R-:W-:Y:S01]  /*4d6f0*/  IMAD.MOV.U32 R16, RZ, RZ, R11 ;  /* 0x000000ffff107224 */ /* 0x000fe200078e000b */
[----:B------:R-:W-:Y:S01]  /*4d700*/  MOV R17, R10 ;  /* 0x0000000a00117202 */ /* 0x000fe20000000f00 */
[----:B------:R-:W-:Y:S01]  /*4d710*/  IMAD.MOV.U32 R18, RZ, RZ, R9 ;  /* 0x000000ffff127224 */ /* 0x000fe200078e0009 */
[----:B------:R-:W-:-:S02]  /*4d720*/  MOV R19, R8 ;  /* 0x0000000800137202 */ /* 0x000fc40000000f00 */
[----:B------:R-:W0:Y:S01]  /*4d730*/  LDSM.16.M88.4 R8, [R0+UR5+0x56800] ;  /* 0x056800050008783b */ /* 0x000e220008000200 */
[----:B------:R-:W-:-:S03]  /*4d740*/  MOV R7, R29 ;  /* 0x0000001d00077202 */ /* 0x000fc60000000f00 */
[----:B---3--:R-:W-:Y:S04]  /*4d750*/  STL.64 [R1+0x1718], R14 ;  /* 0x0017180e01007387 */ /* 0x008fe80000100a00 */
[----:B--2---:R1:W-:Y:S04]  /*4d760*/  STL.64 [R1+0x1710], R12 ;  /* 0x0017100c01007387 */ /* 0x0043e80000100a00 */
[----:B-1----:R-:W2:Y:S04]  /*4d770*/  LDL.LU R12, [R1+0x260] ;  /* 0x00026000010c7983 */ /* 0x002ea80000300800 */
[----:B------:R-:W2:Y:S04]  /*4d780*/  LDL.LU R13, [R1+0x264] ;  /* 0x00026400010d7983 */ /* 0x000ea80000300800 */
[----:B------:R-:W3:Y:S04]  /*4d790*/  LDL.LU R14, [R1+0x268] ;  /* 0x00026800010e7983 */ /* 0x000ee80000300800 */
[----:B------:R-:W3:Y:S01]  /*4d7a0*/  LDL.LU R15, [R1+0x26c] ;  /* 0x00026c00010f7983 */ /* 0x000ee20000300800 */
[C---:B-----5:R-:W-:Y:S03]  /*4d7b0*/  HMMA.16816.F32 R20, R16.reuse, R6, R20 ;  /* 0x000000061014723c */ /* 0x060fe60000001814 */
[----:B---3--:R-:W-:Y:S04]  /*4d7c0*/  STL.64 [R1+0x1738], R14 ;  /* 0x0017380e01007387 */ /* 0x008fe80000100a00 */
[----:B--2---:R1:W-:Y:S04]  /*4d7d0*/  STL.64 [R1+0x1730], R12 ;  /* 0x0017300c01007387 */ /* 0x0043e80000100a00 */
[----:B-1----:R-:W2:Y:S04]  /*4d7e0*/  LDL.LU R12, [R1+0x270] ;  /* 0x00027000010c7983 */ /* 0x002ea80000300800 */
[----:B------:R-:W2:Y:S04]  /*4d7f0*/  LDL.LU R13, [R1+0x274] ;  /* 0x00027400010d7983 */ /* 0x000ea80000300800 */
[----:B------:R-:W2:Y:S04]  /*4d800*/  LDL.LU R14, [R1+0x278] ;  /* 0x00027800010e7983 */ /* 0x000ea80000300800 */
[----:B------:R-:W2:Y:S04]  /*4d810*/  LDL.LU R15, [R1+0x27c] ;  /* 0x00027c00010f7983 */ /* 0x000ea80000300800 */
[----:B0-----:R-:W-:Y:S04]  /*4d820*/  STL.64 [R1+0x1618], R10 ;  /* 0x0016180a01007387 */ /* 0x001fe80000100a00 */
[----:B------:R-:W-:Y:S04]  /*4d830*/  STL.64 [R1+0x1610], R8 ;  /* 0x0016100801007387 */ /* 0x000fe80000100a00 */
[----:B------:R-:W-:Y:S04]  /*4d840*/  STL.64 [R1+0x2b0], R20 ;  /* 0x0002b01401007387 */ /* 0x000fe80000100a00 */
[----:B------:R0:W-:Y:S04]  /*4d850*/  STL.64 [R1+0x2b8], R22 ;  /* 0x0002b81601007387 */ /* 0x0001e80000100a00 */
[----:B0-----:R-:W4:Y:S04]  /*4d860*/  LDL.LU.64 R22, [R1+0x1758] ;  /* 0x0017580001167983 */ /* 0x001f280000300a00 */
[----:B------:R-:W3:Y:S01]  /*4d870*/  LDL.LU.64 R20, [R1+0x1750] ;  /* 0x0017500001147983 */ /* 0x000ee20000300a00 */
[----:B----4-:R-:W-:-:S15]  /*4d880*/  HMMA.16816.F32 R24, R16, R22, R24 ;  /* 0x000000161018723c */ /* 0x010fde0000001818 */
[----:B------:R-:W-:-:S04]  /*4d890*/  NOP ;  /* 0x0000000000007918 */ /* 0x000fc80000000000 */
[----:B------:R-:W-:Y:S04]  /*4d8a0*/  STL.64 [R1+0x290], R24 ;  /* 0x0002901801007387 */ /* 0x000fe80000100a00 */
[----:B------:R0:W-:Y:S04]  /*4d8b0*/  STL.64 [R1+0x298], R26 ;  /* 0x0002981a01007387 */ /* 0x0001e80000100a00 */
[----:B0-----:R-:W2:Y:S04]  /*4d8c0*/  LDL.LU.64 R26, [R1+0x1748] ;  /* 0x00174800011a7983 */ /* 0x001ea80000300a00 */
[----:B------:R-:W4:Y:S01]  /*4d8d0*/  LDL.LU.64 R24, [R1+0x1740] ;  /* 0x0017400001187983 */ /* 0x000f220000300a00 */
[----:B--2---:R-:W-:Y:S03]  /*4d8e0*/  HMMA.16816.F32 R16, R16, R26, R12 ;  /* 0x0000001a1010723c */ /* 0x004fe6000000180c */
[----:B------:R-:W2:Y:S04]  /*4d8f0*/  LDL.LU.64 R14, [R1+0x1738] ;  /* 0x00173800010e7983 */ /* 0x000ea80000300a00 */
[----:B------:R-:W2:-:S12]  /*4d900*/  LDL.LU.64 R12, [R1+0x1730] ;  /* 0x00173000010c7983 */ /* 0x000e980000300a00 */
[----:B------:R-:W-:Y:S04]  /*4d910*/  STL.64 [R1+0x280], R16 ;  /* 0x0002801001007387 */ /* 0x000fe80000100a00 */
[----:B------:R0:W-:Y:S04]  /*4d920*/  STL.64 [R1+0x288], R18 ;  /* 0x0002881201007387 */ /* 0x0001e80000100a00 */
[----:B0-----:R-:W2:Y:S04]  /*4d930*/  LDL.LU.64 R18, [R1+0x1728] ;  /* 0x0017280001127983 */ /* 0x001ea80000300a00 */
[----:B------:R-:W2:Y:S01]  /*4d940*/  LDL.LU.64 R16, [R1+0x1720] ;  /* 0x0017200001107983 */ /* 0x000ea20000300a00 */
[----:B------:R-:W-:Y:S01]  /*4d950*/  IMAD.MOV.U32 R10, RZ, RZ, R3 ;  /* 0x000000ffff0a7224 */ /* 0x000fe200078e0003 */
[----:B------:R-:W-:-:S07]  /*4d960*/  MOV R11, R2 ;  /* 0x00000002000b7202 */ /* 0x000fce0000000f00 */
        /* <DEDUP_REMOVED lines=11> */
[----:B0-----:R-:W5:Y:S04]  /*4da20*/  LDL.LU.64 R6, [R1+0x16f8] ;  /* 0x0016f80001067983 */ /* 0x001f680000300a00 */
[----:B------:R-:W5:Y:S02]  /*4da30*/  LDL.LU.64 R4, [R1+0x16f0] ;  /* 0x0016f00001047983 */ /* 0x000f640000300a00 */
[----:B-----5:R-:W-:-:S15]  /*4da40*/  HMMA.16816.F32 R4, R16, R22, R4 ;  /* 0x000000161004723c */ /* 0x020fde0000001804 */
[----:B------:R-:W-:-:S04]  /*4da50*/  NOP ;  /* 0x0000000000007918 */ /* 0x000fc80000000000 */
[----:B------:R0:W-:Y:S04]  /*4da60*/  STL.64 [R1+0x4e0], R4 ;  /* 0x0004e00401007387 */ /* 0x0001e80000100a00 */
[----:B------:R1:W-:Y:S04]  /*4da70*/  STL.64 [R1+0x4e8], R6 ;  /* 0x0004e80601007387 */ /* 0x0003e80000100a00 */
[----:B0-----:R-:W5:Y:S04]  /*4da80*/  LDL.LU R4, [R1+0x160] ;  /* 0x0001600001047983 */ /* 0x001f680000300800 */
[----:B------:R-:W5:Y:S04]  /*4da90*/  LDL.LU R5, [R1+0x164] ;  /* 0x0001640001057983 */ /* 0x000f680000300800 */
[----:B-1----:R-:W3:Y:S04]  /*4daa0*/  LDL.LU R6, [R1+0x168] ;  /* 0x0001680001067983 */ /* 0x002ee80000300800 */
[----:B------:R-:W3:Y:S01]  /*4dab0*/  LDL.LU R7, [R1+0x16c] ;  /* 0x00016c0001077983 */ /* 0x000ee20000300800 */
[----:B--2---:R-:W-:Y:S03]  /*4dac0*/  HMMA.16816.F32 R16, R16, R26, R12 ;  /* 0x0000001a1010723c */ /* 0x004fe6000000180c */
[----:B---3--:R-:W-:Y:S04]  /*4dad0*/  STL.64 [R1+0x1668], R6 ;  /* 0x0016680601007387 */ /* 0x008fe80000100a00 */
[----:B-----5:R0:W-:Y:S04]  /*4dae0*/  STL.64 [R1+0x1660], R4 ;  /* 0x0016600401007387 */ /* 0x0201e80000100a00 */
[----:B0-----:R-:W2:Y:S04]  /*4daf0*/  LDL.LU R4, [R1+0x1b0] ;  /* 0x0001b00001047983 */ /* 0x001ea80000300800 */
[----:B------:R-:W2:Y:S04]  /*4db00*/  LDL.LU R5, [R1+0x1b4] ;  /* 0x0001b40001057983 */ /* 0x000ea80000300800 */
[----:B------:R-:W3:Y:S04]  /*4db10*/  LDL.LU R6, [R1+0x1b8] ;  /* 0x0001b80001067983 */ /* 0x000ee80000300800 */
[----:B------:R-:W3:Y:S04]  /*4db20*/  LDL.LU R7, [R1+0x1bc] ;  /* 0x0001bc0001077983 */ /* 0x000ee80000300800 */
[----:B---3--:R0:W-:Y:S04]  /*4db30*/  STL.64 [R1+0x1678], R6 ;  /* 0x0016780601007387 */ /* 0x0081e80000100a00 */
[----:B--2---:R-:W-:Y:S04]  /*4db40*/  STL.64 [R1+0x1670], R4 ;  /* 0x0016700401007387 */ /* 0x004fe80000100a00 */
[----:B0-----:R-:W2:Y:S04]  /*4db50*/  LDL.64 R6, [R1+0x8] ;  /* 0x0000080001067983 */ /* 0x001ea80000100a00 */
[----:B------:R-:W3:Y:S04]  /*4db60*/  LDL.LU.64 R14, [R1+0x16e8] ;  /* 0x0016e800010e7983 */ /* 0x000ee80000300a00 */
[----:B------:R-:W3:Y:S04]  /*4db70*/  LDL.LU.64 R12, [R1+0x16e0] ;  /* 0x0016e000010c7983 */ /* 0x000ee80000300a00 */
        /* <DEDUP_REMOVED lines=24> */
[----:B0-----:R-:W3:Y:S04]  /*4dd00*/  LDL.LU R20, [R1+0x1c0] ;  /* 0x0001c00001147983 */ /* 0x001ee80000300800 */
[----:B------:R-:W3:Y:S04]  /*4dd10*/  LDL.LU R21, [R1+0x1c4] ;  /* 0x0001c40001157983 */ /* 0x000ee80000300800 */
[----:B------:R-:W3:Y:S04]  /*4dd20*/  LDL.LU R22, [R1+0x1c8] ;  /* 0x0001c80001167983 */ /* 0x000ee80000300800 */
[----:B------:R-:W3:Y:S01]  /*4dd30*/  LDL.LU R23, [R1+0x1cc] ;  /* 0x0001cc0001177983 */ /* 0x000ee20000300800 */
[----:B--2---:R-:W-:Y:S03]  /*4dd40*/  HMMA.16816.F32 R16, R16, R26, R12 ;  /* 0x0000001a1010723c */ /* 0x004fe6000000180c */
[----:B------:R-:W2:Y:S04]  /*4dd50*/  LDL.LU.64 R14, [R1+0x1698] ;  /* 0x00169800010e7983 */ /* 0x000ea80000300a00 */
[----:B------:R-:W2:-:S12]  /*4dd60*/  LDL.LU.64 R12, [R1+0x1690] ;  /* 0x00169000010c7983 */ /* 0x000e980000300a00 */
[----:B------:R0:W-:Y:S04]  /*4dd70*/  STL.64 [R1+0x560], R16 ;  /* 0x0005601001007387 */ /* 0x0001e80000100a00 */
[----:B------:R1:W-:Y:S04]  /*4dd80*/  STL.64 [R1+0x568], R18 ;  /* 0x0005681201007387 */ /* 0x0003e80000100a00 */
[----:B0-----:R-:W2:Y:S04]  /*4dd90*/  LDL.LU R16, [R1+0x170] ;  /* 0x0001700001107983 */ /* 0x001ea80000300800 */
[----:B------:R-:W2:Y:S04]  /*4dda0*/  LDL.LU R17, [R1+0x174] ;  /* 0x0001740001117983 */ /* 0x000ea80000300800 */
[----:B-1----:R-:W2:Y:S04]  /*4ddb0*/  LDL.LU R18, [R1+0x178] ;  /* 0x0001780001127983 */ /* 0x002ea80000300800 */
[----:B------:R-:W2:Y:S02]  /*4ddc0*/  LDL.LU R19, [R1+0x17c] ;  /* 0x00017c0001137983 */ /* 0x000ea40000300800 */
[----:B--2---:R-:W-:-:S15]  /*4ddd0*/  HMMA.16816.F32 R16, R12, R10, R16 ;  /* 0x0000000a0c10723c */ /* 0x004fde0000001810 */
[----:B------:R-:W-:-:S04]  /*4dde0*/  NOP ;  /* 0x0000000000007918 */ /* 0x000fc80000000000 */
[----:B------:R-:W-:Y:S04]  /*4ddf0*/  STL.64 [R1+0x1e0], R16 ;  /* 0x0001e01001007387 */ /* 0x000fe80000100a00 */
[----:B------:R-:W-:Y:S04]  /*4de00*/  STL.64 [R1+0x1e8], R18 ;  /* 0x0001e81201007387 */ /* 0x000fe80000100a00 */
[----:B------:R-:W0:Y:S04]  /*4de10*/  LDSM.16.M88.4 R16, [R0+UR5+0x57000] ;  /* 0x057000050010783b */ /* 0x000e280008000200 */
[----:B0-----:R0:W-:Y:S04]  /*4de20*/  STL.64 [R1+0x40], R16 ;  /* 0x0000401001007387 */ /* 0x0011e80000100a00 */
[----:B------:R1:W-:Y:S04]  /*4de30*/  STL [R1+0x48], R18 ;  /* 0x0000481201007387 */ /* 0x0003e80000100800 */
[----:B------:R2:W-:Y:S04]  /*4de40*/  STL [R1+0x1620], R19 ;  /* 0x0016201301007387 */ /* 0x0005e80000100800 */
[----:B0-----:R-:W5:Y:S04]  /*4de50*/  LDL.LU R16, [R1+0x190] ;  /* 0x0001900001107983 */ /* 0x001f680000300800 */
[----:B------:R-:W5:Y:S04]  /*4de60*/  LDL.LU R17, [R1+0x194] ;  /* 0x0001940001117983 */ /* 0x000f680000300800 */
[----:B-1----:R-:W4:Y:S04]  /*4de70*/  LDL.LU R18, [R1+0x198] ;  /* 0x0001980001127983 */ /* 0x002f280000300800 */
[----:B--2---:R-:W4:Y:S01]  /*4de80*/  LDL.LU R19, [R1+0x19c] ;  /* 0x00019c0001137983 */ /* 0x004f220000300800 */
[----:B---3--:R-:W-:Y:S03]  /*4de90*/  HMMA.16816.F32 R20, R12, R6, R20 ;  /* 0x000000060c14723c */ /* 0x008fe60000001814 */
[----:B----4-:R-:W-:Y:S04]  /*4dea0*/  STL.64 [R1+0x1630], R18 ;  /* 0x0016301201007387 */ /* 0x010fe80000100a00 */
[----:B-----5:R0:W-:Y:S04]  /*4deb0*/  STL.64 [R1+0x1628], R16 ;  /* 0x0016281001007387 */ /* 0x0201e80000100a00 */
[----:B0-----:R-:W2:Y:S04]  /*4dec0*/  LDL.LU R16, [R1+0x1a0] ;  /* 0x0001a00001107983 */ /* 0x001ea80000300800 */
[----:B------:R-:W2:Y:S04]  /*4ded0*/  LDL.LU R17, [R1+0x1a4] ;  /* 0x0001a40001117983 */ /* 0x000ea80000300800 */
[----:B------:R-:W3:Y:S04]  /*4dee0*/  LDL.LU R18, [R1+0x1a8] ;  /* 0x0001a80001127983 */ /* 0x000ee80000300800 */
[----:B------:R-:W3:Y:S01]  /*4def0*/  LDL.LU R19, [R1+0x1ac] ;  /* 0x0001ac0001137983 */ /* 0x000ee20000300800 */
[----:B------:R-:W-:Y:S01]  /*4df00*/  IMAD.MOV.U32 R29, RZ, RZ, R6 ;  /* 0x000000ffff1d7224 */ /* 0x000fe200078e0006 */
[----:B------:R-:W-:-:S02]  /*4df10*/  MOV R3, R7 ;  /* 0x0000000700037202 */ /* 0x000fc40000000f00 */
        /* <DEDUP_REMOVED lines=8> */
[----:B0-----:R-:W3:Y:S04]  /*4dfa0*/  LDL.LU.64 R22, [R1+0x1688] ;  /* 0x0016880001167983 */ /* 0x001ee80000300a00 */
[----:B------:R-:W4:Y:S04]  /*4dfb0*/  LDL.LU.64 R20, [R1+0x1680] ;  /* 0x0016800001147983 */ /* 0x000f280000300a00 */
[----:B------:R-:W3:Y:S04]  /*4dfc0*/  LDL.LU.64 R6, [R1+0x1678] ;  /* 0x0016780001067983 */ /* 0x000ee80000300a00 */
[----:B------:R-:W3:Y:S04]  /*4dfd0*/  LDL.LU.64 R4, [R1+0x1670] ;  /* 0x0016700001047983 */ /* 0x000ee80000300a00 */
[----:B------:R-:W5:Y:S01]  /*4dfe0*/  LDL.LU R2, [R1+0x668] ;  /* 0x0006680001027983 */ /* 0x000f620000300800 */
[----:B---3--:R-:W-:-:S15]  /*4dff0*/  HMMA.16816.F32 R4, R12, R22, R4 ;  /* 0x000000160c04723c */ /* 0x008fde0000001804 */
[----:B------:R-:W-:-:S04]  /*4e000*/  NOP ;  /* 0x0000000000007918 */ /* 0x000fc80000000000 */
        /* <DEDUP_REMOVED lines=9> */
[----:B------:R-:W3:Y:S01]  /*4e0a0*/  LDL.LU R8, [R1+0x140] ;  /* 0x0001400001087983 */ /* 0x000ee20000300800 */
[----:B--2---:R-:W-:Y:S03]  /*4e0b0*/  HMMA.16816.F32 R12, R4, R10, R16 ;  /* 0x0000000a040c723c */ /* 0x004fe60000001810 */
[----:B------:R-:W0:-:S15]  /*4e0c0*/  LDSM.16.M88.4 R16, [R0+UR5+0x57800] ;  /* 0x057800050010783b */ /* 0x000e1e0008000200 */
[----:B------:R-:W-:Y:S01]  /*4e0d0*/  NOP ;  /* 0x0000000000007918 */ /* 0x000fe20000000000 */
[----:B------:R-:W-:Y:S04]  /*4e0e0*/  STL.64 [R1+0x1b0], R12 ;  /* 0x0001b00c01007387 */ /* 0x000fe80000100a00 */
[----:B------:R0:W-:Y:S04]  /*4e0f0*/  STL.64 [R1+0x1b8], R14 ;  /* 0x0001b80e01007387 */ /* 0x0001e80000100a00 */
[----:B------:R-:W3:Y:S04]  /*4e100*/  LDL.LU R9, [R1+0x144] ;  /* 0x0001440001097983 */ /* 0x000ee80000300800 */
[----:B------:R-:W3:Y:S04]  /*4e110*/  LDL.LU R10, [R1+0x148] ;  /* 0x00014800010a7983 */ /* 0x000ee80000300800 */
[----:B------:R-:W3:Y:S01]  /*4e120*/  LDL.LU R11, [R1+0x14c] ;  /* 0x00014c00010b7983 */ /* 0x000ee20000300800 */
[----:B0-----:R-:W-:Y:S01]  /*4e130*/  IMAD.MOV.U32 R15, RZ, RZ, R16 ;  /* 0x000000ffff0f7224 */ /* 0x001fe200078e0010 */
[----:B------:R-:W-:Y:S01]  /*4e140*/  MOV R14, R17 ;  /* 0x00000011000e7202 */ /* 0x000fe20000000f00 */
[----:B------:R-:W-:Y:S01]  /*4e150*/  IMAD.MOV.U32 R13, RZ, RZ, R18 ;  /* 0x000000ffff0d7224 */ /* 0x000fe200078e0012 */
[----:B------:R-:W-:-:S02]  /*4e160*/  MOV R12, R19 ;  /* 0x00000013000c7202 */ /* 0x000fc40000000f00 */
[----:B------:R-:W2:Y:S04]  /*4e170*/  LDL.LU.64 R18, [R1+0x1648] ;  /* 0x0016480001127983 */ /* 0x000ea80000300a00 */
[----:B------:R-:W2:Y:S04]  /*4e180*/  LDL.LU.64 R16, [R1+0x1640] ;  /* 0x0016400001107983 */ /* 0x000ea80000300a00 */
[----:B------:R-:W-:Y:S04]  /*4e190*/  STL.64 [R1+0x15d0], R14 ;  /* 0x0015d00e01007387 */ /* 0x000fe80000100a00 */
[----:B------:R0:W-:Y:S04]  /*4e1a0*/  STL.64 [R1+0x15c8], R12 ;  /* 0x0015c80c01007387 */ /* 0x0001e80000100a00 */
[----:B0-----:R-:W2:Y:S04]  /*4e1b0*/  LDL.LU R12, [R1+0x110] ;  /* 0x00011000010c7983 */ /* 0x001ea80000300800 */
[----:B------:R-:W2:Y:S04]  /*4e1c0*/  LDL.LU R13, [R1+0x114] ;  /* 0x00011400010d7983 */ /* 0x000ea80000300800 */
[----:B------:R-:W2:Y:S04]  /*4e1d0*/  LDL.LU R14, [R1+0x118] ;  /* 0x00011800010e7983 */ /* 0x000ea80000300800 */
[----:B------:R-:W2:Y:S04]  /*4e1e0*/  LDL.LU R15, [R1+0x11c] ;  /* 0x00011c00010f7983 */ /* 0x000ea80000300800 */
[----:B--2---:R0:W-:Y:S02]  /*4e1f0*/  STL.64 [R1+0x15e0], R14 ;  /* 0x0015e00e01007387 */ /* 0x0041e40000100a00 */
[----:B0-----:R-:W-:Y:S01]  /*4e200*/  IMAD.MOV.U32 R14, RZ, RZ, R29 ;  /* 0x000000ffff0e7224 */ /* 0x001fe200078e001d */
[----:B------:R-:W-:-:S07]  /*4e210*/  MOV R15, R3 ;  /* 0x00000003000f7202 */ /* 0x000fce0000000f00 */
[----:B------:R-:W-:Y:S01]  /*4e220*/  HMMA.16816.F32 R16, R4, R14, R16 ;  /* 0x0000000e0410723c */ /* 0x000fe20000001810 */
[----:B------:R-:W-:Y:S04]  /*4e230*/  STL.64 [R1+0x15d8], R12 ;  /* 0x0015d80c01007387 */ /* 0x000fe80000100a00 */
[----:B------:R-:W2:-:S14]  /*4e240*/  LDL.LU R29, [R1+0x1638] ;  /* 0x00163800011d7983 */ /* 0x000e9c0000300800 */
[----:B------:R-:W-:Y:S04]  /*4e250*/  STL.64 [R1+0x5f0], R16 ;  /* 0x0005f01001007387 */ /* 0x000fe80000100a00 */
[----:B------:R0:W-:Y:S04]  /*4e260*/  STL.64 [R1+0x5f8], R18 ;  /* 0x0005f81201007387 */ /* 0x0001e80000100a00 */
[----:B0-----:R-:W3:Y:S04]  /*4e270*/  LDL.LU.64 R18, [R1+0x1630] ;  /* 0x0016300001127983 */ /* 0x001ee80000300a00 */
[----:B------:R-:W3:Y:S04]  /*4e280*/  LDL.LU.64 R16, [R1+0x1628] ;  /* 0x0016280001107983 */ /* 0x000ee80000300a00 */
[----:B------:R0:W-:Y:S04]  /*4e290*/  STL.64 [R1+0x15f8], R14 ;  /* 0x0015f80e01007387 */ /* 0x0001e80000100a00 */
[----:B------:R-:W4:Y:S04]  /*4e2a0*/  LDL.LU R12, [R1+0x130] ;  /* 0x00013000010c7983 */ /* 0x000f280000300800 */
[----:B------:R-:W4:Y:S04]  /*4e2b0*/  LDL.LU R13, [R1+0x134] ;  /* 0x00013400010d7983 */ /* 0x000f280000300800 */
[----:B0-----:R-:W4:Y:S01]  /*4e2c0*/  LDL.LU R14, [R1+0x138] ;  /* 0x00013800010e7983 */ /* 0x001f220000300800 */
[----:B--2---:R-:W-:Y:S01]  /*4e2d0*/  IMAD.MOV.U32 R15, RZ, RZ, R29 ;  /* 0x000000ffff0f7224 */ /* 0x004fe200078e001d */
[----:B---3--:R-:W-:-:S15]  /*4e2e0*/  HMMA.16816.F32 R16, R4, R22, R16 ;  /* 0x000000160410723c */ /* 0x008fde0000001810 */
[----:B------:R-:W-:-:S04]  /*4e2f0*/  NOP ;  /* 0x0000000000007918 */ /* 0x000fc80000000000 */
[----:B------:R-:W-:Y:S04]  /*4e300*/  STL.64 [R1+0x5e0], R16 ;  /* 0x0005e01001007387 */ /* 0x000fe80000100a00 */
[----:B------:R-:W-:Y:S01]  /*4e310*/  STL [R1+0x5e8], R18 ;  /* 0x0005e81201007387 */ /* 0x000fe20000100800 */
[----:B------:R-:W-:-:S03]  /*4e320*/  MOV R29, R19 ;  /* 0x00000013001d7202 */ /* 0x000fc60000000f00 */
[----:B------:R-:W2:Y:S04]  /*4e330*/  LDL.LU R19, [R1+0x1620] ;  /* 0x0016200001137983 */ /* 0x000ea80000300800 */
[----:B------:R-:W-:Y:S04]  /*4e340*/  STL.64 [R1+0x15f0], R22 ;  /* 0x0015f01601007387 */ /* 0x000fe80000100a00 */
[----:B----4-:R0:W-:Y:S04]  /*4e350*/  STL.64 [R1+0x15e8], R20 ;  /* 0x0015e81401007387 */ /* 0x0101e80000100a00 */
[----:B0-----:R-:W3:Y:S04]  /*4e360*/  LDL.LU R20, [R1+0x120] ;  /* 0x0001200001147983 */ /* 0x001ee80000300800 */
[----:B------:R-:W3:Y:S04]  /*4e370*/  LDL.LU R21, [R1+0x124] ;  /* 0x0001240001157983 */ /* 0x000ee80000300800 */
[----:B------:R-:W4:Y:S04]  /*4e380*/  LDL.LU R22, [R1+0x128] ;  /* 0x0001280001167983 */ /* 0x000f280000300800 */
[----:B------:R-:W4:Y:S01]  /*4e390*/  LDL.LU R23, [R1+0x12c] ;  /* 0x00012c0001177983 */ /* 0x000f220000300800 */
[----:B------:R-:W-:Y:S03]  /*4e3a0*/  HMMA.16816.F32 R4, R4, R26, R8 ;  /* 0x0000001a0404723c */ /* 0x000fe60000001808 */
[----:B----4-:R0:W-:Y:S04]  /*4e3b0*/  STL.64 [R1+0x1608], R22 ;  /* 0x0016081601007387 */ /* 0x0101e80000100a00 */
[----:B---3--:R-:W-:Y:S04]  /*4e3c0*/  STL.64 [R1+0x1600], R20 ;  /* 0x0016001401007387 */ /* 0x008fe80000100a00 */
[----:B0-----:R-:W3:Y:S04]  /*4e3d0*/  LDL.LU.64 R22, [R1+0x18] ;  /* 0x0000180001167983 */ /* 0x001ee80000300a00 */
[----:B------:R-:W-:Y:S04]  /*4e3e0*/  STL [R1+0x1260], R29 ;  /* 0x0012601d01007387 */ /* 0x000fe80000100800 */
[----:B------:R-:W3:Y:S04]  /*4e3f0*/  LDL.LU.64 R10, [R1+0x1618] ;  /* 0x00161800010a7983 */ /* 0x000ee80000300a00 */
[----:B------:R-:W3:Y:S04]  /*4e400*/  LDL.LU.64 R8, [R1+0x1610] ;  /* 0x0016100001087983 */ /* 0x000ee80000300a00 */
[----:B------:R0:W-:Y:S04]  /*4e410*/  STL.64 [R1+0x550], R4 ;  /* 0x0005500401007387 */ /* 0x0001e80000100a00 */
[----:B------:R1:W-:Y:S04]  /*4e420*/  STL.64 [R1+0x558], R6 ;  /* 0x0005580601007387 */ /* 0x0003e80000100a00 */
[----:B0-----:R-:W4:Y:S04]  /*4e430*/  LDL.LU R4, [R1+0xf0] ;  /* 0x0000f00001047983 */ /* 0x001f280000300800 */
[----:B------:R-:W4:Y:S04]  /*4e440*/  LDL.LU R5, [R1+0xf4] ;  /* 0x0000f40001057983 */ /* 0x000f280000300800 */
[----:B-1----:R-:W4:Y:S04]  /*4e450*/  LDL.LU R6, [R1+0xf8] ;  /* 0x0000f80001067983 */ /* 0x002f280000300800 */
[----:B------:R-:W4:Y:S01]  /*4e460*/  LDL.LU R7, [R1+0xfc] ;  /* 0x0000fc0001077983 */ /* 0x000f220000300800 */
[----:B---3--:R-:W-:Y:S01]  /*4e470*/  HMMA.16816.F32 R12, R8, R22, R12 ;  /* 0x00000016080c723c */ /* 0x008fe2000000180c */
[----:B------:R-:W-:Y:S01]  /*4e480*/  IMAD.MOV.U32 R18, RZ, RZ, R22 ;  /* 0x000000ffff127224 */ /* 0x000fe200078e0016 */
[----:B------:R-:W-:-:S02]  /*4e490*/  MOV R17, R23 ;  /* 0x0000001700117202 */ /* 0x000fc40000000f00 */
[----:B------:R-:W3:Y:S04]  /*4e4a0*/  LDL.LU.64 R22, [R1+0x1608] ;  /* 0x0016080001167983 */ /* 0x000ee80000300a00 */
[----:B------:R-:W3:Y:S11]  /*4e4b0*/  LDL.LU.64 R20, [R1+0x1600] ;  /* 0x0016000001147983 */ /* 0x000ef60000300a00 */
[----:B------:R-:W-:Y:S04]  /*4e4c0*/  STL.64 [R1+0x150], R12 ;  /* 0x0001500c01007387 */ /* 0x000fe80000100a00 */
[----:B------:R0:W-:Y:S01]  /*4e4d0*/  STL [R1+0x158], R14 ;  /* 0x0001580e01007387 */ /* 0x0001e20000100800 */
[----:B------:R-:W-:-:S03]  /*4e4e0*/  IMAD.MOV.U32 R29, RZ, RZ, R15 ;  /* 0x000000ffff1d7224 */ /* 0x000fc600078e000f */
[----:B0-----:R-:W3:Y:S04]  /*4e4f0*/  LDL.LU.64 R14, [R1+0x15f8] ;  /* 0x0015f800010e7983 */ /* 0x001ee80000300a00 */
[----:B------:R-:W-:Y:S01]  /*4e500*/  STL [R1+0x1264], R29 ;  /* 0x0012641d01007387 */ /* 0x000fe20000100800 */
[----:B---3--:R-:W-:Y:S03]  /*4e510*/  HMMA.16816.F32 R12, R8, R14, R20 ;  /* 0x0000000e080c723c */ /* 0x008fe60000001814 */
[----:B------:R-:W3:Y:S04]  /*4e520*/  LDL.LU.64 R22, [R1+0x15f0] ;  /* 0x0015f00001167983 */ /* 0x000ee80000300a00 */
[----:B------:R-:W2:-:S12]  /*4e530*/  LDL.LU.64 R20, [R1+0x15e8] ;  /* 0x0015e80001147983 */ /* 0x000e980000300a00 */
[----:B------:R-:W-:Y:S04]  /*4e540*/  STL.64 [R1+0x140], R12 ;  /* 0x0001400c01007387 */ /* 0x000fe80000100a00 */
[----:B------:R0:W-:Y:S04]  /*4e550*/  STL.64 [R1+0x148], R14 ;  /* 0x0001480e01007387 */ /* 0x0001e80000100a00 */
[----:B0-----:R-:W3:Y:S04]  /*4e560*/  LDL.LU.64 R14, [R1+0x15e0] ;  /* 0x0015e000010e7983 */ /* 0x001ee80000300a00 */
[----:B------:R-:W3:Y:S01]  /*4e570*/  LDL.LU.64 R12, [R1+0x15d8] ;  /* 0x0015d800010c7983 */ /* 0x000ee20000300a00 */
[----:B----4-:R-:W-:Y:S01]  /*4e580*/  HMMA.16816.F32 R4, R8, R26, R4 ;  /* 0x0000001a0804723c */ /* 0x010fe20000001804 */
[----:B------:R-:W-:-:S02]  /*4e590*/  LOP3.LUT R0, R28, 0x40, RZ, 0x3c, !PT ;  /* 0x000000401c007812 */ /* 0x000fc400078e3cff */
[----:B-----5:R-:W-:-:S05]  /*4e5a0*/  LOP3.LUT R16, R2, 0x40, RZ, 0x3c, !PT ;  /* 0x0000004002107812 */ /* 0x020fca00078e3cff */
[----:B---3--:R-:W-:Y:S01]  /*4e5b0*/  HMMA.16816.F32 R12, R8, R22, R12 ;  /* 0x00000016080c723c */ /* 0x008fe2000000180c */
[----:B------:R-:W-:-:S15]  /*4e5c0*/  LDSM.16.M88.4 R8, [R16+UR5+0x44000] ;  /* 0x044000051008783b */ /* 0x000fde0008000200 */
[----:B------:R-:W-:-:S03]  /*4e5d0*/  NOP ;  /* 0x0000000000007918 */ /* 0x000fc60000000000 */
[----:B------:R-:W-:Y:S04]  /*4e5e0*/  STL.64 [R1+0x130], R12 ;  /* 0x0001300c01007387 */ /* 0x000fe80000100a00 */
[----:B------:R0:W-:Y:S01]  /*4e5f0*/  STL [R1+0x138], R14 ;  /* 0x0001380e01007387 */ /* 0x0001e20000100800 */
[----:B------:R-:W-:-:S03]  /*4e600*/  MOV R29, R15 ;  /* 0x0000000f001d7202 */ /* 0x000fc60000000f00 */
[----:B0-----:R-:W3:Y:S04]  /*4e610*/  LDL.LU.64 R14, [R1+0x15d0] ;  /* 0x0015d000010e7983 */ /* 0x001ee80000300a00 */
[----:B------:R-:W4:Y:S04]  /*4e620*/  LDL.LU.64 R12, [R1+0x15c8] ;  /* 0x0015c800010c7983 */ /* 0x000f280000300a00 */
[----:B------:R-:W-:Y:S04]  /*4e630*/  STL.64 [R1+0x15b0], R22 ;  /* 0x0015b01601007387 */ /* 0x000fe80000100a00 */
[----:B--2---:R-:W-:Y:S04]  /*4e640*/  STL.64 [R1+0x15a8], R20 ;  /* 0x0015a81401007387 */ /* 0x004fe80000100a00 */
[----:B------:R-:W-:Y:S04]  /*4e650*/  STL [R1+0x12b8], R29 ;  /* 0x0012b81d01007387 */ /* 0x000fe80000100800 */
[----:B------:R-:W-:Y:S04]  /*4e660*/  STL [R1+0x12bc], R28 ;  /* 0x0012bc1c01007387 */ /* 0x000fe80000100800 */
[----:B------:R-:W-:Y:S04]  /*4e670*/  STL.64 [R1+0x15c0], R26 ;  /* 0x0015c01a01007387 */ /* 0x000fe80000100a00 */
[----:B------:R0:W-:Y:S04]  /*4e680*/  STL.64 [R1+0x15b8], R24 ;  /* 0x0015b81801007387 */ /* 0x0001e80000100a00 */
[----:B------:R-:W-:Y:S04]  /*4e690*/  STL.64 [R1+0xf0], R4 ;  /* 0x0000f00401007387 */ /* 0x000fe80000100a00 */
[----:B------:R-:W-:Y:S04]  /*4e6a0*/  STL.64 [R1+0xf8], R6 ;  /* 0x0000f80601007387 */ /* 0x000fe80000100a00 */
[----:B------:R-:W1:Y:S04]  /*4e6b0*/  LDSM.16.M88.4 R4, [R0+UR5+0x50000] ;  /* 0x050000050004783b */ /* 0x000e680008000200 */
[----:B0-----:R-:W2:Y:S04]  /*4e6c0*/  LDL.LU R24, [R1+0x250] ;  /* 0x0002500001187983 */ /* 0x001ea80000300800 */
[----:B------:R-:W2:Y:S04]  /*4e6d0*/  LDL.LU R25, [R1+0x254] ;  /* 0x0002540001197983 */ /* 0x000ea80000300800 */
[----:B------:R-:W2:Y:S04]  /*4e6e0*/  LDL.LU R26, [R1+0x258] ;  /* 0x00025800011a7983 */ /* 0x000ea80000300800 */
[----:B------:R-:W2:Y:S04]  /*4e6f0*/  LDL.LU R27, [R1+0x25c] ;  /* 0x00025c00011b7983 */ /* 0x000ea80000300800 */
[----:B------:R-:W5:Y:S01]  /*4e700*/  LDL.LU.64 R22, [R1+0x8] ;  /* 0x0000080001167983 */ /* 0x000f620000300a00 */
[----:B-1----:R-:W-:Y:S01]  /*4e710*/  IMAD.MOV.U32 R2, RZ, RZ, R4 ;  /* 0x000000ffff027224 */ /* 0x002fe200078e0004 */
[----:B------:R-:W-:Y:S01]  /*4e720*/  MOV R3, R5 ;  /* 0x0000000500037202 */ /* 0x000fe20000000f00 */
[----:B------:R-:W-:Y:S01]  /*4e730*/  IMAD.MOV.U32 R29, RZ, RZ, R6 ;  /* 0x000000ffff1d7224 */ /* 0x000fe200078e0006 */
[----:B------:R-:W-:-:S02]  /*4e740*/  MOV R28, R7 ;  /* 0x00000007001c7202 */ /* 0x000fc40000000f00 */
[----:B------:R-:W0:Y:S04]  /*4e750*/  LDSM.16.M88.4 R4, [R16+UR5+0x40000] ;  /* 0x040000051004783b */ /* 0x000e280008000200 */
[----:B0-----:R-:W-:Y:S04]  /*4e760*/  STL [R1+0x1134], R6 ;  /* 0x0011340601007387 */ /* 0x001fe80000100800 */
[----:B------:R-:W-:Y:S04]  /*4e770*/  STL [R1+0x1130], R7 ;  /* 0x0011300701007387 */ /* 0x000fe80000100800 */
[----:B------:R3:W-:Y:S02]  /*4e780*/  STL.64 [R1+0x1538], R4 ;  /* 0x0015380401007387 */ /* 0x0007e40000100a00 */
[----:B---3--:R-:W-:-:S02]  /*4e790*/  IMAD.MOV.U32 R4, RZ, RZ, R15 ;  /* 0x000000ffff047224 */ /* 0x008fc400078e000f */
[----:B----4-:R-:W-:Y:S01]  /*4e7a0*/  IMAD.MOV.U32 R6, RZ, RZ, R13 ;  /* 0x000000ffff067224 */ /* 0x010fe200078e000d */
[----:B------:R-:W-:Y:S02]  /*4e7b0*/  MOV R7, R12 ;  /* 0x0000000c00077202 */ /* 0x000fe40000000f00 */
[----:B------:R-:W-:Y:S02]  /*4e7c0*/  MOV R5, R14 ;  /* 0x0000000e00057202 */ /* 0x000fe40000000f00 */
[----:B------:R-:W0:Y:S04]  /*4e7d0*/  LDSM.16.M88.4 R12, [R16+UR5+0x48000] ;  /* 0x04800005100c783b */ /* 0x000e280008000200 */
[----:B------:R-:W-:Y:S04]  /*4e7e0*/  STL.64 [R1+0x1598], R6 ;  /* 0x0015980601007387 */ /* 0x000fe80000100a00 */
[----:B------:R1:W-:Y:S04]  /*4e7f0*/  STL.64 [R1+0x1590], R4 ;  /* 0x0015900401007387 */ /* 0x0003e80000100a00 */
[----:B-1----:R-:W2:Y:S04]  /*4e800*/  LDL.LU R4, [R1+0x40] ;  /* 0x0000400001047983 */ /* 0x002ea80000300800 */
[----:B------:R-:W2:Y:S04]  /*4e810*/  LDL.LU R5, [R1+0x44] ;  /* 0x0000440001057983 */ /* 0x000ea80000300800 */
[----:B------:R-:W2:Y:S04]  /*4e820*/  LDL.LU R6, [R1+0x48] ;  /* 0x0000480001067983 */ /* 0x000ea80000300800 */
[----:B------:R-:W-:Y:S04]  /*4e830*/  STL [R1+0x1104], R10 ;  /* 0x0011040a01007387 */ /* 0x000fe80000100800 */
[----:B------:R-:W-:Y:S04]  /*4e840*/  STL [R1+0x1100], R11 ;  /* 0x0011000b01007387 */ /* 0x000fe80000100800 */
[----:B------:R1:W-:Y:S04]  /*4e850*/  STL.64 [R1+0x1530], R8 ;  /* 0x0015300801007387 */ /* 0x0003e80000100a00 */
[----:B-1----:R-:W5:Y:S04]  /*4e860*/  LDL.LU R8, [R1+0x240] ;  /* 0x0002400001087983 */ /* 0x002f680000300800 */
[----:B------:R-:W5:Y:S04]  /*4e870*/  LDL.LU R9, [R1+0x244] ;  /* 0x0002440001097983 */ /* 0x000f680000300800 */
[----:B------:R-:W5:Y:S04]  /*4e880*/  LDL.LU R10, [R1+0x248] ;  /* 0x00024800010a7983 */ /* 0x000f680000300800 */
[----:B------:R-:W5:Y:S01]  /*4e890*/  LDL.LU R11, [R1+0x24c] ;  /* 0x00024c00010b7983 */ /* 0x000f620000300800 */
[----:B------:R-:W-:-:S03]  /*4e8a0*/  IMAD.MOV.U32 R7, RZ, RZ, R19 ;  /* 0x000000ffff077224 */ /* 0x000fc600078e0013 */
[----:B0-----:R0:W-:Y:S02]  /*4e8b0*/  STL.64 [R1+0x1528], R14 ;  /* 0x0015280e01007387 */ /* 0x0011e40000100a00 */
[----:B0-----:R-:W-:Y:S01]  /*4e8c0*/  MOV R14, R18 ;  /* 0x00000012000e7202 */ /* 0x001fe20000000f00 */
[----:B------:R-:W-:Y:S02]  /*4e8d0*/  IMAD.MOV.U32 R15, RZ, RZ, R17 ;  /* 0x000000ffff0f7224 */ /* 0x000fe400078e0011 */
[----:B------:R-:W0:Y:S04]  /*4e8e0*/  LDSM.16.M88.4 R16, [R16+UR5+0x4c000] ;  /* 0x04c000051010783b */ /* 0x000e280008000200 */
[----:B------:R-:W-:Y:S04]  /*4e8f0*/  STL.64 [R1+0x1520], R12 ;  /* 0x0015200c01007387 */ /* 0x000fe80000100a00 */
[----:B0-----:R-:W-:Y:S04]  /*4e900*/  STL [R1+0x1184], R18 ;  /* 0x0011841201007387 */ /* 0x001fe80000100800 */
[----:B------:R-:W-:Y:S04]  /*4e910*/  STL [R1+0x1180], R19 ;  /* 0x0011801301007387 */ /* 0x000fe80000100800 */
[----:B------:R0:W-:Y:S04]  /*4e920*/  STL.64 [R1+0x15a0], R16 ;  /* 0x0015a01001007387 */ /* 0x0001e80000100a00 */
[----:B0-----:R-:W3:Y:S04]  /*4e930*/  LDL.LU R16, [R1+0x210] ;  /* 0x0002100001107983 */ /* 0x001ee80000300800 */
[----:B------:R-:W3:Y:S04]  /*4e940*/  LDL.LU R17, [R1+0x214] ;  /* 0x0002140001117983 */ /* 0x000ee80000300800 */
[----:B------:R-:W3:Y:S04]  /*4e950*/  LDL.LU R18, [R1+0x218] ;  /* 0x0002180001127983 */ /* 0x000ee80000300800 */
[----:B------:R-:W3:Y:S01]  /*4e960*/  LDL.LU R19, [R1+0x21c] ;  /* 0x00021c0001137983 */ /* 0x000ee20000300800 */
[----:B--2---:R-:W-:-:S15]  /*4e970*/  HMMA.16816.F32 R24, R4, R14, R24 ;  /* 0x0000000e0418723c */ /* 0x004fde0000001818 */
[----:B------:R-:W-:-:S04]  /*4e980*/  NOP ;  /* 0x0000000000007918 */ /* 0x000fc80000000000 */
[----:B------:R-:W-:Y:S04]  /*4e990*/  STL.64 [R1+0x4d0], R24 ;  /* 0x0004d01801007387 */ /* 0x000fe80000100a00 */
[----:B------:R-:W-:Y:S04]  /*4e9a0*/  STL.64 [R1+0x4d8], R26 ;  /* 0x0004d81a01007387 */ /* 0x000fe80000100a00 */
[----:B------:R-:W0:Y:S01]  /*4e9b0*/  LDSM.16.M88.4 R24, [R0+UR5+0x50800] ;  /* 0x050800050018783b */ /* 0x000e220008000200 */
[----:B-----5:R-:W-:Y:S03]  /*4e9c0*/  HMMA.16816.F32 R8, R4, R22, R8 ;  /* 0x000000160408723c */ /* 0x020fe60000001808 */
[----:B0-----:R-:W-:Y:S04]  /*4e9d0*/  STL.64 [R1+0x50], R24 ;  /* 0x0000501801007387 */ /* 0x001fe80000100a00 */
[----:B------:R0:W-:Y:S04]  /*4e9e0*/  STL.64 [R1+0x58], R26 ;  /* 0x0000581a01007387 */ /* 0x0001e80000100a00 */
[----:B0-----:R-:W2:Y:S04]  /*4e9f0*/  LDL.LU.64 R26, [R1+0x15c0] ;  /* 0x0015c000011a7983 */ /* 0x001ea80000300a00 */
[----:B------:R-:W4:Y:S04]  /*4ea00*/  LDL.LU.64 R24, [R1+0x15b8] ;  /* 0x0015b80001187983 */ /* 0x000f280000300a00 */
[----:B------:R0:W-:Y:S04]  /*4ea10*/  STL.64 [R1+0x4c0], R8 ;  /* 0x0004c00801007387 */ /* 0x0001e80000100a00 */
[----:B------:R-:W-:Y:S01]  /*4ea20*/  STL.64 [R1+0x4c8], R10 ;  /* 0x0004c80a01007387 */ /* 0x000fe20000100a00 */
[----:B0-----:R-:W-:Y:S01]  /*4ea30*/  MOV R9, R22 ;  /* 0x0000001600097202 */ /* 0x001fe20000000f00 */
[----:B------:R-:W-:-:S02]  /*4ea40*/  IMAD.MOV.U32 R8, RZ, RZ, R23 ;  /* 0x000000ffff087224 */ /* 0x000fc400078e0017 */
[----:B------:R-:W3:Y:S04]  /*4ea50*/  LDL.LU.64 R22, [R1+0x15b0] ;  /* 0x0015b00001167983 */ /* 0x000ee80000300a00 */
[----:B------:R-:W5:Y:S01]  /*4ea60*/  LDL.LU.64 R20, [R1+0x15a8] ;  /* 0x0015a80001147983 */ /* 0x000f620000300a00 */
[----:B---3--:R-:W-:-:S15]  /*4ea70*/  HMMA.16816.F32 R16, R4, R22, R16 ;  /* 0x000000160410723c */ /* 0x008fde0000001810 */
[----:B------:R-:W-:-:S04]  /*4ea80*/  NOP ;  /* 0x0000000000007918 */ /* 0x000fc80000000000 */
[----:B------:R0:W-:Y:S04]  /*4ea90*/  STL.64 [R1+0x4b0], R16 ;  /* 0x0004b01001007387 */ /* 0x0001e80000100a00 */
[----:B------:R1:W-:Y:S04]  /*4eaa0*/  STL.64 [R1+0x4b8], R18 ;  /* 0x0004b81201007387 */ /* 0x0003e80000100a00 */
[----:B0-----:R-:W2:Y:S04]  /*4eab0*/  LDL.LU R16, [R1+0x100] ;  /* 0x0001000001107983 */ /* 0x001ea80000300800 */
[----:B------:R-:W2:Y:S04]  /*4eac0*/  LDL.LU R17, [R1+0x104] ;  /* 0x0001040001117983 */ /* 0x000ea80000300800 */
[----:B-1----:R-:W2:Y:S04]  /*4ead0*/  LDL.LU R18, [R1+0x108] ;  /* 0x0001080001127983 */ /* 0x002ea80000300800 */
[----:B------:R-:W2:Y:S04]  /*4eae0*/  LDL.LU R19, [R1+0x10c] ;  /* 0x00010c0001137983 */ /* 0x000ea80000300800 */
[----:B------:R0:W-:Y:S04]  /*4eaf0*/  STL.64 [R1+0x1570], R22 ;  /* 0x0015701601007387 */ /* 0x0001e80000100a00 */
[----:B-----5:R1:W-:Y:S01]  /*4eb00*/  STL.64 [R1+0x1568], R20 ;  /* 0x0015681401007387 */ /* 0x0203e20000100a00 */
[----:B0-----:R-:W-:Y:S01]  /*4eb10*/  MOV R22, R9 ;  /* 0x0000000900167202 */ /* 0x001fe20000000f00 */
[----:B------:R-:W-:-:S05]  /*4eb20*/  IMAD.MOV.U32 R23, RZ, RZ, R8 ;  /* 0x000000ffff177224 */ /* 0x000fca00078e0008 */
[----:B------:R0:W-:Y:S04]  /*4eb30*/  STL.64 [R1+0x1588], R22 ;  /* 0x0015881601007387 */ /* 0x0001e80000100a00 */
[----:B-1----:R-:W3:Y:S04]  /*4eb40*/  LDL.LU R20, [R1+0xe0] ;  /* 0x0000e00001147983 */ /* 0x002ee80000300800 */
[----:B------:R-:W3:Y:S04]  /*4eb50*/  LDL.LU R21, [R1+0xe4] ;  /* 0x0000e40001157983 */ /* 0x000ee80000300800 */
[----:B0-----:R-:W3:Y:S04]  /*4eb60*/  LDL.LU R22, [R1+0xe8] ;  /* 0x0000e80001167983 */ /* 0x001ee80000300800 */
        /* <DEDUP_REMOVED lines=11> */
[----:B------:R-:W-:Y:S03]  /*4ec20*/  HMMA.16816.F32 R4, R4, R26, R16 ;  /* 0x0000001a0404723c */ /* 0x000fe60000001810 */
        /* <DEDUP_REMOVED lines=10> */
[----:B------:R-:W2:Y:S04]  /*4ecd0*/  LDL.LU R10, [R1+0xd8] ;  /* 0x0000d800010a7983 */ /* 0x000ea80000300800 */
[----:B------:R-:W2:Y:S04]  /*4ece0*/  LDL.LU R11, [R1+0xdc] ;  /* 0x0000dc00010b7983 */ /* 0x000ea80000300800 */
[----:B------:R-:W5:Y:S04]  /*4ecf0*/  LDL.LU.64 R16, [R1+0x15a0] ;  /* 0x0015a00001107983 */ /* 0x000f680000300a00 */
[----:B------:R-:W-:Y:S04]  /*4ed00*/  STL.64 [R1+0x480], R4 ;  /* 0x0004800401007387 */ /* 0x000fe80000100a00 */
[----:B------:R0:W-:Y:S04]  /*4ed10*/  STL.64 [R1+0x488], R6 ;  /* 0x0004880601007387 */ /* 0x0001e80000100a00 */
[----:B0-----:R-:W3:Y:S04]  /*4ed20*/  LDL.LU.64 R6, [R1+0x1598] ;  /* 0x0015980001067983 */ /* 0x001ee80000300a00 */
[----:B------:R-:W3:Y:S02]  /*4ed30*/  LDL.LU.64 R4, [R1+0x1590] ;  /* 0x0015900001047983 */ /* 0x000ee40000300a00 */
[----:B---3--:R-:W-:Y:S02]  /*4ed40*/  HMMA.16816.F32 R12, R4, R14, R20 ;  /* 0x0000000e040c723c */ /* 0x008fe40000001814 */
[----:B------:R-:W0:-:S15]  /*4ed50*/  LDSM.16.M88.4 R20, [R0+UR5+0x51000] ;  /* 0x051000050014783b */ /* 0x000e1e0008000200 */
[----:B------:R-:W-:Y:S02]  /*4ed60*/  NOP ;  /* 0x0000000000007918 */ /* 0x000fe40000000000 */
[----:B------:R1:W-:Y:S04]  /*4ed70*/  STL.64 [R1+0x470], R12 ;  /* 0x0004700c01007387 */ /* 0x0003e80000100a00 */
[----:B------:R3:W-:Y:S01]  /*4ed80*/  STL [R1+0x478], R14 ;  /* 0x0004780e01007387 */ /* 0x0007e20000100800 */
[----:B------:R-:W-:-:S03]  /*4ed90*/  MOV R18, R15 ;  /* 0x0000000f00127202 */ /* 0x000fc60000000f00 */
[----:B-1----:R-:W2:Y:S04]  /*4eda0*/  LDL.LU R12, [R1+0x90] ;  /* 0x00009000010c7983 */ /* 0x002ea80000300800 */
[----:B------:R-:W2:Y:S04]  /*4edb0*/  LDL.LU R13, [R1+0x94] ;  /* 0x00009400010d7983 */ /* 0x000ea80000300800 */
[----:B---3--:R-:W3:Y:S04]  /*4edc0*/  LDL.LU R14, [R1+0x98] ;  /* 0x00009800010e7983 */ /* 0x008ee80000300800 */
[----:B------:R-:W3:Y:S04]  /*4edd0*/  LDL.LU R15, [R1+0x9c] ;  /* 0x00009c00010f7983 */ /* 0x000ee80000300800 */
[----:B------:R-:W-:Y:S04]  /*4ede0*/  STL [R1+0x1188], R18 ;  /* 0x0011881201007387 */ /* 0x000fe80000100800 */
[----:B0-----:R-:W-:Y:S04]  /*4edf0*/  STL.64 [R1+0x40], R20 ;  /* 0x0000401401007387 */ /* 0x001fe80000100a00 */
[----:B------:R0:W-:Y:S04]  /*4ee00*/  STL.64 [R1+0x48], R22 ;  /* 0x0000481601007387 */ /* 0x0001e80000100a00 */
[----:B0-----:R-:W2:Y:S02]  /*4ee10*/  LDL.LU.64 R22, [R1+0x1588] ;  /* 0x0015880001167983 */ /* 0x001ea40000300a00 */
[----:B--2---:R-:W-:Y:S02]  /*4ee20*/  HMMA.16816.F32 R20, R4, R22, R8 ;  /* 0x000000160414723c */ /* 0x004fe40000001808 */
[----:B------:R-:W2:Y:S04]  /*4ee30*/  LDL.LU.64 R10, [R1+0x1580] ;  /* 0x00158000010a7983 */ /* 0x000ea80000300a00 */
[----:B------:R-:W2:-:S13]  /*4ee40*/  LDL.LU.64 R8, [R1+0x1578] ;  /* 0x0015780001087983 */ /* 0x000e9a0000300a00 */
[----:B------:R-:W-:Y:S04]  /*4ee50*/  STL [R1+0x4a0], R20 ;  /* 0x0004a01401007387 */ /* 0x000fe80000100800 */
[----:B------:R0:W-:Y:S04]  /*4ee60*/  STL.64 [R1+0x4a8], R22 ;  /* 0x0004a81601007387 */ /* 0x0001e80000100a00 */
[----:B0-----:R-:W2:Y:S01]  /*4ee70*/  LDL.LU.64 R22, [R1+0x1570] ;  /* 0x0015700001167983 */ /* 0x001ea20000300a00 */
[----:B------:R-:W-:-:S03]  /*4ee80*/  IMAD.MOV.U32 R18, RZ, RZ, R21 ;  /* 0x000000ffff127224 */ /* 0x000fc600078e0015 */
[----:B------:R-:W3:Y:S04]  /*4ee90*/  LDL.LU.64 R20, [R1+0x1568] ;  /* 0x0015680001147983 */ /* 0x000ee80000300a00 */
[----:B------:R-:W-:Y:S04]  /*4eea0*/  STL [R1+0x12c0], R18 ;  /* 0x0012c01201007387 */ /* 0x000fe80000100800 */
[----:B-----5:R0:W-:Y:S04]  /*4eeb0*/  STL.64 [R1+0x1518], R16 ;  /* 0x0015181001007387 */ /* 0x0201e80000100a00 */
[----:B0-----:R-:W5:Y:S04]  /*4eec0*/  LDL.LU R16, [R1+0x80] ;  /* 0x0000800001107983 */ /* 0x001f680000300800 */
[----:B------:R-:W5:Y:S04]  /*4eed0*/  LDL.LU R17, [R1+0x84] ;  /* 0x0000840001117983 */ /* 0x000f680000300800 */
[----:B------:R-:W5:Y:S04]  /*4eee0*/  LDL.LU R18, [R1+0x88] ;  /* 0x0000880001127983 */ /* 0x000f680000300800 */
[----:B------:R-:W5:Y:S01]  /*4eef0*/  LDL.LU R19, [R1+0x8c] ;  /* 0x00008c0001137983 */ /* 0x000f620000300800 */
[----:B--2---:R-:W-:-:S15]  /*4ef00*/  HMMA.16816.F32 R8, R4, R22, R8 ;  /* 0x000000160408723c */ /* 0x004fde0000001808 */
[----:B------:R-:W-:-:S04]  /*4ef10*/  NOP ;  /* 0x0000000000007918 */ /* 0x000fc80000000000 */
[----:B------:R-:W-:Y:S04]  /*4ef20*/  STL.64 [R1+0x490], R8 ;  /* 0x0004900801007387 */ /* 0x000fe80000100a00 */
[----:B------:R0:W-:Y:S04]  /*4ef30*/  STL.64 [R1+0x498], R10 ;  /* 0x0004980a01007387 */ /* 0x0001e80000100a00 */
[----:B0-----:R-:W2:Y:S04]  /*4ef40*/  LDL.LU.64 R10, [R1+0x1560] ;  /* 0x00156000010a7983 */ /* 0x001ea80000300a00 */
[----:B------:R-:W2:Y:S04]  /*4ef50*/  LDL.LU.64 R8, [R1+0x1558] ;  /* 0x0015580001087983 */ /* 0x000ea80000300a00 */
[----:B---3--:R0:W-:Y:S02]  /*4ef60*/  STL.64 [R1+0x1508], R20 ;  /* 0x0015081401007387 */ /* 0x0081e40000100a00 */
[----:B0-----:R-:W-:Y:S01]  /*4ef70*/  MOV R20, R2 ;  /* 0x0000000200147202 */ /* 0x001fe20000000f00 */
[----:B------:R-:W-:Y:S01]  /*4ef80*/  IMAD.MOV.U32 R21, RZ, RZ, R3 ;  /* 0x000000ffff157224 */ /* 0x000fe200078e0003 */
[----:B------:R-:W3:Y:S04]  /*4ef90*/  LDL.LU R2, [R1+0x1554] ;  /* 0x0015540001027983 */ /* 0x000ee80000300800 */
[----:B------:R-:W3:Y:S01]  /*4efa0*/  LDL.LU R3, [R1+0x1550] ;  /* 0x0015500001037983 */ /* 0x000ee20000300800 */
[----:B--2---:R-:W-:Y:S03]  /*4efb0*/  HMMA.16816.F32 R4, R4, R26, R8 ;  /* 0x0000001a0404723c */ /* 0x004fe60000001808 */
[----:B------:R-:W2:Y:S04]  /*4efc0*/  LDL.LU.64 R10, [R1+0x1548] ;  /* 0x00154800010a7983 */ /* 0x000ea80000300a00 */
[----:B------:R-:W2:Y:S04]  /*4efd0*/  LDL.LU.64 R8, [R1+0x1540] ;  /* 0x0015400001087983 */ /* 0x000ea80000300a00 */
[----:B----4-:R0:W-:Y:S04]  /*4efe0*/  STL.64 [R1+0x1510], R24 ;  /* 0x0015101801007387 */ /* 0x0101e80000100a00 */
[----:B0-----:R-:W4:Y:S04]  /*4eff0*/  LDL.LU R24, [R1+0x60] ;  /* 0x0000600001187983 */ /* 0x001f280000300800 */
[----:B------:R-:W-:Y:S04]  /*4f000*/  STL.64 [R1+0x70], R4 ;  /* 0x0000700401007387 */ /* 0x000fe80000100a00 */
[----:B------:R-:W-:Y:S04]  /*4f010*/  STL.64 [R1+0x78], R6 ;  /* 0x0000780601007387 */ /* 0x000fe80000100a00 */
[----:B------:R-:W0:Y:S04]  /*4f020*/  LDSM.16.M88.4 R4, [R0+UR5+0x51800] ;  /* 0x051800050004783b */ /* 0x000e280008000200 */
[----:B------:R-:W4:Y:S04]  /*4f030*/  LDL.LU R25, [R1+0x64] ;  /* 0x0000640001197983 */ /* 0x000f280000300800 */
[----:B0-----:R0:W-:Y:S04]  /*4f040*/  STL.64 [R1+0x20], R4 ;  /* 0x0000200401007387 */ /* 0x0011e80000100a00 */
[----:B------:R1:W-:Y:S04]  /*4f050*/  STL.64 [R1+0x28], R6 ;  /* 0x0000280601007387 */ /* 0x0003e80000100a00 */
[----:B0-----:R-:W2:Y:S01]  /*4f060*/  LDL.LU.64 R4, [R1+0x1538] ;  /* 0x0015380001047983 */ /* 0x001ea20000300a00 */
[----:B------:R-:W-:Y:S01]  /*4f070*/  MOV R22, R29 ;  /* 0x0000001d00167202 */ /* 0x000fe20000000f00 */
[----:B------:R-:W-:-:S07]  /*4f080*/  IMAD.MOV.U32 R23, RZ, RZ, R28 ;  /* 0x000000ffff177224 */ /* 0x000fce00078e001c */
[----:B--2---:R-:W-:-:S15]  /*4f090*/  HMMA.16816.F32 R8, R20, R4, R8 ;  /* 0x000000041408723c */ /* 0x004fde0000001808 */
[----:B------:R-:W-:-:S04]  /*4f0a0*/  NOP ;  /* 0x0000000000007918 */ /* 0x000fc80000000000 */
[----:B-1----:R-:W-:Y:S01]  /*4f0b0*/  MOV R6, R8 ;  /* 0x0000000800067202 */ /* 0x002fe20000000f00 */
[----:B------:R-:W-:Y:S02]  /*4f0c0*/  IMAD.MOV.U32 R7, RZ, RZ, R9 ;  /* 0x000000ffff077224 */ /* 0x000fe400078e0009 */
[----:B------:R-:W2:Y:S01]  /*4f0d0*/  LDL.LU.64 R8, [R1+0x1530] ;  /* 0x0015300001087983 */ /* 0x000ea20000300a00 */
[----:B---3--:R-:W-:Y:S01]  /*4f0e0*/  IMAD.MOV.U32 R27, RZ, RZ, R2 ;  /* 0x000000ffff1b7224 */ /* 0x008fe200078e0002 */
[----:B------:R-:W-:Y:S01]  /*4f0f0*/  MOV R26, R3 ;  /* 0x00000003001a7202 */ /* 0x000fe20000000f00 */
[----:B------:R-:W-:Y:S01]  /*4f100*/  IMAD.MOV.U32 R2, RZ, RZ, R11 ;  /* 0x000000ffff027224 */ /* 0x000fe200078e000b */
[----:B------:R-:W-:-:S04]  /*4f110*/  MOV R3, R10 ;  /* 0x0000000a00037202 */ /* 0x000fc80000000f00 */
[----:B------:R-:W-:Y:S04]  /*4f120*/  STL [R1+0x117c], R2 ;  /* 0x00117c0201007387 */ /* 0x000fe80000100800 */
[----:B------:R-:W-:Y:S01]  /*4f130*/  STL [R1+0x1178], R3 ;  /* 0x0011780301007387 */ /* 0x000fe20000100800 */
[----:B--2---:R-:W-:-:S15]  /*4f140*/  HMMA.16816.F32 R12, R20, R8, R12 ;  /* 0x00000008140c723c */ /* 0x004fde000000180c */
[----:B------:R-:W-:-:S04]  /*4f150*/  NOP ;  /* 0x0000000000007918 */ /* 0x000fc80000000000 */
[----:B------:R-:W-:Y:S04]  /*4f160*/  STL.64 [R1+0x460], R12 ;  /* 0x0004600c01007387 */ /* 0x000fe80000100a00 */
[----:B------:R0:W-:Y:S04]  /*4f170*/  STL.64 [R1+0x468], R14 ;  /* 0x0004680e01007387 */ /* 0x0001e80000100a00 */
[----:B0-----:R-:W2:Y:S04]  /*4f180*/  LDL.LU.64 R14, [R1+0x1528] ;  /* 0x00152800010e7983 */ /* 0x001ea80000300a00 */
[----:B------:R-:W5:Y:S02]  /*4f190*/  LDL.LU.64 R12, [R1+0x1520] ;  /* 0x00152000010c7983 */ /* 0x000f640000300a00 */
[----:B-----5:R-:W-:-:S15]  /*4f1a0*/  HMMA.16816.F32 R16, R20, R12, R16 ;  /* 0x0000000c1410723c */ /* 0x020fde0000001810 */
[----:B------:R-:W-:-:S04]  /*4f1b0*/  NOP ;  /* 0x0000000000007918 */ /* 0x000fc80000000000 */
[----:B------:R0:W-:Y:S04]  /*4f1c0*/  STL.64 [R1+0x450], R16 ;  /* 0x0004501001007387 */ /* 0x0001e80000100a00 */
[----:B------:R-:W-:Y:S04]  /*4f1d0*/  STL.64 [R1+0x458], R18 ;  /* 0x0004581201007387 */ /* 0x000fe80000100a00 */
[----:B0-----:R-:W4:Y:S04]  /*4f1e0*/  LDL.LU.64 R16, [R1+0x1518] ;  /* 0x0015180001107983 */ /* 0x001f280000300a00 */
[----:B--2---:R-:W-:Y:S04]  /*4f1f0*/  STL.64 [R1+0x1500], R14 ;  /* 0x0015000e01007387 */ /* 0x004fe80000100a00 */
[----:B------:R0:W-:Y:S04]  /*4f200*/  STL.64 [R1+0x14f8], R12 ;  /* 0x0014f80c01007387 */ /* 0x0001e80000100a00 */
[----:B0-----:R-:W2:Y:S04]  /*4f210*/  LDL.LU.64 R12, [R1+0x50] ;  /* 0x00005000010c7983 */ /* 0x001ea80000300a00 */
[----:B------:R-:W3:Y:S01]  /*4f220*/  LDL.LU.64 R14, [R1+0x58] ;  /* 0x00005800010e7983 */ /* 0x000ee20000300a00 */
[----:B----4-:R-:W-:Y:S03]  /*4f230*/  HMMA.16816.F32 R20, R20, R16, R24 ;  /* 0x000000101414723c */ /* 0x010fe60000001818 */
[----:B------:R-:W4:-:S15]  /*4f240*/  LDL.LU.64 R24, [R1+0x1510] ;  /* 0x0015100001187983 */ /* 0x000f1e0000300a00 */
[----:B------:R-:W-:Y:S01]  /*4f250*/  NOP ;  /* 0x0000000000007918 */ /* 0x000fe20000000000 */
[----:B------:R-:W-:Y:S04]  /*4f260*/  STL.64 [R1+0x430], R20 ;  /* 0x0004301401007387 */ /* 0x000fe80000100a00 */
[----:B------:R-:W-:Y:S04]  /*4f270*/  STL.64 [R1+0x438], R22 ;  /* 0x0004381601007387 */ /* 0x000fe80000100a00 */
[----:B------:R-:W0:Y:S02]  /*4f280*/  LDSM.16.M88.4 R20, [R0+UR5+0x52000] ;  /* 0x052000050014783b */ /* 0x000e240008000200 */
[----:B0-----:R-:W-:Y:S01]  /*4f290*/  MOV R19, R22 ;  /* 0x0000001600137202 */ /* 0x001fe20000000f00 */
[----:B------:R-:W-:-:S05]  /*4f2a0*/  IMAD.MOV.U32 R18, RZ, RZ, R23 ;  /* 0x000000ffff127224 */ /* 0x000fca00078e0017 */
[----:B------:R-:W-:Y:S04]  /*4f2b0*/  STL.64 [R1+0x14f0], R18 ;  /* 0x0014f01201007387 */ /* 0x000fe80000100a00 */
[----:B------:R0:W-:Y:S04]  /*4f2c0*/  STL.64 [R1+0x14e8], R16 ;  /* 0x0014e81001007387 */ /* 0x0001e80000100a00 */
[----:B0-----:R-:W5:Y:S04]  /*4f2d0*/  LDL.LU R16, [R1+0xb0] ;  /* 0x0000b00001107983 */ /* 0x001f680000300800 */
[----:B------:R-:W5:Y:S04]  /*4f2e0*/  LDL.LU R17, [R1+0xb4] ;  /* 0x0000b40001117983 */ /* 0x000f680000300800 */
[----:B------:R-:W5:Y:S04]  /*4f2f0*/  LDL.LU R18, [R1+0xb8] ;  /* 0x0000b80001127983 */ /* 0x000f680000300800 */
[----:B------:R-:W5:Y:S01]  /*4f300*/  LDL.LU R19, [R1+0xbc] ;  /* 0x0000bc0001137983 */ /* 0x000f620000300800 */
[----:B------:R-:W-:Y:S01]  /*4f310*/  MOV R29, R20 ;  /* 0x00000014001d7202 */ /* 0x000fe20000000f00 */
[----:B------:R-:W-:-:S02]  /*4f320*/  IMAD.MOV.U32 R28, RZ, RZ, R21 ;  /* 0x000000ffff1c7224 */ /* 0x000fc400078e0015 */
[----:B------:R-:W0:Y:S01]  /*4f330*/  LDSM.16.M88.4 R20, [R0+UR5+0x52800] ;  /* 0x052800050014783b */ /* 0x000e220008000200 */
[----:B--2---:R-:W-:Y:S01]  /*4f340*/  MOV R11, R12 ;  /* 0x0000000c000b7202 */ /* 0x004fe20000000f00 */
[----:B------:R-:W-:Y:S01]  /*4f350*/  IMAD.MOV.U32 R10, RZ, RZ, R13 ;  /* 0x000000ffff0a7224 */ /* 0x000fe200078e000d */
[----:B---3--:R-:W-:Y:S01]  /*4f360*/  MOV R3, R14 ;  /* 0x0000000e00037202 */ /* 0x008fe20000000f00 */
[----:B------:R-:W-:Y:S01]  /*4f370*/  IMAD.MOV.U32 R2, RZ, RZ, R15 ;  /* 0x000000ffff027224 */ /* 0x000fe200078e000f */
[----:B0-----:R0:W-:Y:S04]  /*4f380*/  STL.64 [R1], R20 ;  /* 0x0000001401007387 */ /* 0x0011e80000100a00 */
[----:B------:R-:W-:Y:S04]  /*4f390*/  STL.64 [R1+0x8], R22 ;  /* 0x0000081601007387 */ /* 0x000fe80000100a00 */
[----:B0-----:R-:W2:Y:S01]  /*4f3a0*/  LDL.LU.64 R20, [R1+0x1508] ;  /* 0x0015080001147983 */ /* 0x001ea20000300a00 */
[----:B-----5:R-:W-:-:S15]  /*4f3b0*/  HMMA.16816.F32 R16, R12, R4, R16 ;  /* 0x000000040c10723c */ /* 0x020fde0000001810 */
[----:B------:R-:W-:-:S04]  /*4f3c0*/  NOP ;  /* 0x0000000000007918 */ /* 0x000fc80000000000 */
[----:B------:R0:W-:Y:S04]  /*4f3d0*/  STL.64 [R1+0x420], R16 ;  /* 0x0004201001007387 */ /* 0x0001e80000100a00 */
[----:B------:R1:W-:Y:S04]  /*4f3e0*/  STL.64 [R1+0x428], R18 ;  /* 0x0004281201007387 */ /* 0x0003e80000100a00 */
[----:B------:R-:W3:Y:S04]  /*4f3f0*/  LDL.LU R12, [R1+0x650] ;  /* 0x00065000010c7983 */ /* 0x000ee80000300800 */
[----:B------:R-:W3:Y:S04]  /*4f400*/  LDL.LU R13, [R1+0x654] ;  /* 0x00065400010d7983 */ /* 0x000ee80000300800 */
[----:B------:R-:W3:Y:S04]  /*4f410*/  LDL.LU R14, [R1+0x658] ;  /* 0x00065800010e7983 */ /* 0x000ee80000300800 */
[----:B------:R-:W3:Y:S04]  /*4f420*/  LDL.LU R15, [R1+0x65c] ;  /* 0x00065c00010f7983 */ /* 0x000ee80000300800 */
[----:B------:R-:W-:Y:S04]  /*4f430*/  STL.64 [R1+0x14d0], R6 ;  /* 0x0014d00601007387 */ /* 0x000fe80000100a00 */
[----:B------:R-:W-:Y:S04]  /*4f440*/  STL.64 [R1+0x14c8], R4 ;  /* 0x0014c80401007387 */ /* 0x000fe80000100a00 */
[----:B0-----:R-:W5:Y:S04]  /*4f450*/  LDL.LU R16, [R1+0x400] ;  /* 0x0004000001107983 */ /* 0x001f680000300800 */
[----:B------:R-:W5:Y:S04]  /*4f460*/  LDL.LU R17, [R1+0x404] ;  /* 0x0004040001117983 */ /* 0x000f680000300800 */
[----:B-1----:R-:W5:Y:S04]  /*4f470*/  LDL.LU R18, [R1+0x408] ;  /* 0x0004080001127983 */ /* 0x002f680000300800 */
[----:B------:R-:W5:Y:S04]  /*4f480*/  LDL.LU R19, [R1+0x40c] ;  /* 0x00040c0001137983 */ /* 0x000f680000300800 */
[----:B------:R-:W2:Y:S04]  /*4f490*/  LDL.LU R26, [R1+0x5c8] ;  /* 0x0005c800011a7983 */ /* 0x000ea80000300800 */
[----:B------:R-:W2:Y:S04]  /*4f4a0*/  LDL.LU R27, [R1+0x5cc] ;  /* 0x0005cc00011b7983 */ /* 0x000ea80000300800 */
[----:B--2---:R0:W-:Y:S02]  /*4f4b0*/  STL.64 [R1+0x14e0], R26 ;  /* 0x0014e01a01007387 */ /* 0x0041e40000100a00 */
[----:B0-----:R-:W-:Y:S01]  /*4f4c0*/  MOV R26, R21 ;  /* 0x00000015001a7202 */ /* 0x001fe20000000f00 */
[----:B------:R-:W-:-:S02]  /*4f4d0*/  IMAD.MOV.U32 R27, RZ, RZ, R20 ;  /* 0x000000ffff1b7224 */ /* 0x000fc400078e0014 */
[----:B------:R-:W0:Y:S04]  /*4f4e0*/  LDSM.16.M88.4 R20, [R0+UR5+0x53000] ;  /* 0x053000050014783b */ /* 0x000e280008000200 */
[----:B----4-:R1:W-:Y:S04]  /*4f4f0*/  STL.64 [R1+0x14d8], R24 ;  /* 0x0014d81801007387 */ /* 0x0103e80000100a00 */
[----:B-1----:R-:W2:Y:S04]  /*4f500*/  LDL.LU R24, [R1+0x5d0] ;  /* 0x0005d00001187983 */ /* 0x002ea80000300800 */
[----:B------:R-:W2:Y:S04]  /*4f510*/  LDL.LU R25, [R1+0x5d4] ;  /* 0x0005d40001197983 */ /* 0x000ea80000300800 */
[----:B0-----:R-:W-:Y:S04]  /*4f520*/  STL.64 [R1+0x13b8], R22 ;  /* 0x0013b81601007387 */ /* 0x001fe80000100a00 */
[----:B------:R0:W-:Y:S04]  /*4f530*/  STL.64 [R1+0x13b0], R20 ;  /* 0x0013b01401007387 */ /* 0x0001e80000100a00 */
[----:B0-----:R-:W4:Y:S04]  /*4f540*/  LDL.LU.64 R20, [R1+0x20] ;  /* 0x0000200001147983 */ /* 0x001f280000300a00 */
[----:B------:R-:W2:Y:S01]  /*4f550*/  LDL.LU.64 R22, [R1+0x28] ;  /* 0x0000280001167983 */ /* 0x000ea20000300a00 */
[----:B------:R-:W-:Y:S01]  /*4f560*/  MOV R4, R11 ;  /* 0x0000000b00047202 */ /* 0x000fe20000000f00 */
[----:B------:R-:W-:Y:S01]  /*4f570*/  IMAD.MOV.U32 R5, RZ, RZ, R10 ;  /* 0x000000ffff057224 */ /* 0x000fe200078e000a */
[----:B------:R-:W-:Y:S01]  /*4f580*/  MOV R6, R3 ;  /* 0x0000000300067202 */ /* 0x000fe20000000f00 */
[----:B------:R-:W-:Y:S01]  /*4f590*/  IMAD.MOV.U32 R7, RZ, RZ, R2 ;  /* 0x000000ffff077224 */ /* 0x000fe200078e0002 */
[----:B--2---:R-:W-:Y:S04]  /*4f5a0*/  STL.64 [R1+0x1490], R22 ;  /* 0x0014901601007387 */ /* 0x004fe80000100a00 */
[----:B----4-:R0:W-:Y:S04]  /*4f5b0*/  STL.64 [R1+0x1488], R20 ;  /* 0x0014881401007387 */ /* 0x0101e80000100a00 */
[----:B0-----:R-:W2:Y:S04]  /*4f5c0*/  LDL.LU R20, [R1+0x5b0] ;  /* 0x0005b00001147983 */ /* 0x001ea80000300800 */
[----:B------:R-:W2:Y:S04]  /*4f5d0*/  LDL.LU R21, [R1+0x5b4] ;  /* 0x0005b40001157983 */ /* 0x000ea80000300800 */
[----:B------:R-:W4:Y:S04]  /*4f5e0*/  LDL.LU R22, [R1+0x5b8] ;  /* 0x0005b80001167983 */ /* 0x000f280000300800 */
[----:B------:R-:W4:Y:S01]  /*4f5f0*/  LDL.LU R23, [R1+0x5bc] ;  /* 0x0005bc0001177983 */ /* 0x000f220000300800 */
[----:B---3--:R-:W-:-:S15]  /*4f600*/  HMMA.16816.F32 R12, R4, R8, R12 ;  /* 0x00000008040c723c */ /* 0x008fde000000180c */
[----:B------:R-:W-:-:S04]  /*4f610*/  NOP ;  /* 0x0000000000007918 */ /* 0x000fc80000000000 */
[----:B------:R-:W-:Y:S01]  /*4f620*/  MOV R10, R14 ;  /* 0x0000000e000a7202 */ /* 0x000fe20000000f00 */
[----:B------:R-:W-:Y:S01]  /*4f630*/  IMAD.MOV.U32 R11, RZ, RZ, R15 ;  /* 0x000000ffff0b7224 */ /* 0x000fe200078e000f */
[----:B----4-:R-:W-:Y:S04]  /*4f640*/  STL.64 [R1+0x14a0], R22 ;  /* 0x0014a01601007387 */ /* 0x010fe80000100a00 */
[----:B--2---:R0:W-:Y:S04]  /*4f650*/  STL.64 [R1+0x1498], R20 ;  /* 0x0014981401007387 */ /* 0x0041e80000100a00 */
[----:B0-----:R-:W2:Y:S04]  /*4f660*/  LDL.LU.64 R20, [R1+0x40] ;  /* 0x0000400001147983 */ /* 0x001ea80000300a00 */
[----:B------:R-:W2:Y:S04]  /*4f670*/  LDL.LU.64 R22, [R1+0x48] ;  /* 0x0000480001167983 */ /* 0x000ea80000300a00 */
[----:B------:R0:W-:Y:S04]  /*4f680*/  STL.64 [R1+0x410], R12 ;  /* 0x0004100c01007387 */ /* 0x0001e80000100a00 */
[----:B------:R-:W3:Y:S04]  /*4f690*/  LDL.LU.64 R14, [R1+0x1500] ;  /* 0x00150000010e7983 */ /* 0x000ee80000300a00 */
[----:B0-----:R-:W5:Y:S04]  /*4f6a0*/  LDL.LU.64 R12, [R1+0x14f8] ;  /* 0x0014f800010c7983 */ /* 0x001f680000300a00 */
[----:B------:R-:W-:Y:S04]  /*4f6b0*/  STL [R1+0x110c], R11 ;  /* 0x00110c0b01007387 */ /* 0x000fe80000100800 */
[----:B------:R-:W-:Y:S01]  /*4f6c0*/  STL [R1+0x1108], R10 ;  /* 0x0011080a01007387 */ /* 0x000fe20000100800 */
[----:B-----5:R-:W-:-:S15]  /*4f6d0*/  HMMA.16816.F32 R16, R4, R12, R16 ;  /* 0x0000000c0410723c */ /* 0x020fde0000001810 */
[----:B------:R-:W-:-:S04]  /*4f6e0*/  NOP ;  /* 0x0000000000007918 */ /* 0x000fc80000000000 */
[----:B------:R-:W-:Y:S04]  /*4f6f0*/  STL.64 [R1+0x400], R16 ;  /* 0x0004001001007387 */ /* 0x000fe80000100a00 */
[----:B------:R0:W-:Y:S04]  /*4f700*/  STL.64 [R1+0x408], R18 ;  /* 0x0004081201007387 */ /* 0x0001e80000100a00 */
[----:B0-----:R-:W4:Y:S04]  /*4f710*/  LDL.LU.64 R18, [R1+0x14f0] ;  /* 0x0014f00001127983 */ /* 0x001f280000300a00 */
[----:B------:R-:W5:Y:S04]  /*4f720*/  LDL.LU.64 R16, [R1+0x14e8] ;  /* 0x0014e80001107983 */ /* 0x000f680000300a00 */
[----:B---3--:R-:W-:Y:S04]  /*4f730*/  STL.64 [R1+0x14c0], R14 ;  /* 0x0014c00e01007387 */ /* 0x008fe80000100a00 */
[----:B------:R0:W-:Y:S04]  /*4f740*/  STL.64 [R1+0x14b8], R12 ;  /* 0x0014b80c01007387 */ /* 0x0001e80000100a00 */
[----:B0-----:R-:W2:Y:S04]  /*4f750*/  LDL.LU R12, [R1+0x640] ;  /* 0x00064000010c7983 */ /* 0x001ea80000300800 */
[----:B------:R-:W2:Y:S04]  /*4f760*/  LDL.LU R13, [R1+0x644] ;  /* 0x00064400010d7983 */ /* 0x000ea80000300800 */
[----:B------:R-:W2:Y:S04]  /*4f770*/  LDL.LU R14, [R1+0x648] ;  /* 0x00064800010e7983 */ /* 0x000ea80000300800 */
[----:B------:R-:W2:Y:S01]  /*4f780*/  LDL.LU R15, [R1+0x64c] ;  /* 0x00064c00010f7983 */ /* 0x000ea20000300800 */
[----:B-----5:R-:W-:Y:S03]  /*4f790*/  HMMA.16816.F32 R4, R4, R16, R24 ;  /* 0x000000100404723c */ /* 0x020fe60000001818 */
[----:B------:R-:W3:Y:S04]  /*4f7a0*/  LDL.LU.64 R26, [R1+0x14e0] ;  /* 0x0014e000011a7983 */ /* 0x000ee80000300a00 */
[----:B------:R-:W3:-:S12]  /*4f7b0*/  LDL.LU.64 R24, [R1+0x14d8] ;  /* 0x0014d80001187983 */ /* 0x000ed80000300a00 */
[----:B------:R-:W-:Y:S01]  /*4f7c0*/  MOV R11, R6 ;  /* 0x00000006000b7202 */ /* 0x000fe20000000f00 */
[----:B------:R0:W-:Y:S01]  /*4f7d0*/  STL.64 [R1+0x3c0], R4 ;  /* 0x0003c00401007387 */ /* 0x0001e20000100a00 */
[----:B------:R-:W-:-:S03]  /*4f7e0*/  IMAD.MOV.U32 R10, RZ, RZ, R7 ;  /* 0x000000ffff0a7224 */ /* 0x000fc600078e0007 */
[----:B------:R-:W5:Y:S04]  /*4f7f0*/  LDL.LU.64 R6, [R1+0x14d0] ;  /* 0x0014d00001067983 */ /* 0x000f680000300a00 */
[----:B0-----:R-:W3:Y:S04]  /*4f800*/  LDL.LU.64 R4, [R1+0x14c8] ;  /* 0x0014c80001047983 */ /* 0x001ee80000300a00 */
[----:B----4-:R-:W-:Y:S04]  /*4f810*/  STL.64 [R1+0x14b0], R18 ;  /* 0x0014b01201007387 */ /* 0x010fe80000100a00 */
[----:B------:R0:W-:Y:S04]  /*4f820*/  STL.64 [R1+0x14a8], R16 ;  /* 0x0014a81001007387 */ /* 0x0001e80000100a00 */
[----:B0-----:R-:W4:Y:S04]  /*4f830*/  LDL.LU R16, [R1+0x630] ;  /* 0x0006300001107983 */ /* 0x001f280000300800 */
[----:B------:R-:W4:Y:S04]  /*4f840*/  LDL.LU R17, [R1+0x634] ;  /* 0x0006340001117983 */ /* 0x000f280000300800 */
[----:B------:R-:W4:Y:S04]  /*4f850*/  LDL.LU R18, [R1+0x638] ;  /* 0x0006380001127983 */ /* 0x000f280000300800 */
[----:B------:R-:W4:Y:S04]  /*4f860*/  LDL.LU R19, [R1+0x63c] ;  /* 0x00063c0001137983 */ /* 0x000f280000300800 */
[----:B------:R-:W-:Y:S04]  /*4f870*/  STL [R1+0x12c8], R10 ;  /* 0x0012c80a01007387 */ /* 0x000fe80000100800 */
[----:B------:R-:W-:Y:S01]  /*4f880*/  STL [R1+0x12c4], R11 ;  /* 0x0012c40b01007387 */ /* 0x000fe20000100800 */
[C---:B--2---:R-:W-:Y:S08]  /*4f890*/  HMMA.16816.F32 R12, R20.reuse, R8, R12 ;  /* 0x00000008140c723c */ /* 0x044ff0000000180c */
[----:B---3--:R-:W-:-:S15]  /*4f8a0*/  HMMA.16816.F32 R24, R20, R4, R24 ;  /* 0x000000041418723c */ /* 0x008fde0000001818 */
[----:B------:R-:W-:-:S04]  /*4f8b0*/  NOP ;  /* 0x0000000000007918 */ /* 0x000fc80000000000 */
[----:B------:R-:W-:Y:S04]  /*4f8c0*/  STL.64 [R1+0x3b0], R24 ;  /* 0x0003b01801007387 */ /* 0x000fe80000100a00 */
[----:B------:R-:W-:Y:S04]  /*4f8d0*/  STL.64 [R1+0x3b8], R26 ;  /* 0x0003b81a01007387 */ /* 0x000fe80000100a00 */
[----:B------:R-:W0:Y:S04]  /*4f8e0*/  LDSM.16.M88.4 R24, [R0+UR5+0x53800] ;  /* 0x053800050018783b */ /* 0x000e280008000200 */
[----:B0-----:R-:W-:Y:S04]  /*4f8f0*/  STL.64 [R1+0x1378], R26 ;  /* 0x0013781a01007387 */ /* 0x001fe80000100a00 */
[----:B------:R0:W-:Y:S04]  /*4f900*/  STL.64 [R1+0x1370], R24 ;  /* 0x0013701801007387 */ /* 0x0001e80000100a00 */
[----:B0-----:R-:W2:Y:S04]  /*4f910*/  LDL.LU R24, [R1+0x320] ;  /* 0x0003200001187983 */ /* 0x001ea80000300800 */
[----:B------:R-:W2:Y:S04]  /*4f920*/  LDL.LU R25, [R1+0x324] ;  /* 0x0003240001197983 */ /* 0x000ea80000300800 */
[----:B------:R-:W2:Y:S04]  /*4f930*/  LDL.LU R26, [R1+0x328] ;  /* 0x00032800011a7983 */ /* 0x000ea80000300800 */
[----:B------:R-:W2:Y:S04]  /*4f940*/  LDL.LU R27, [R1+0x32c] ;  /* 0x00032c00011b7983 */ /* 0x000ea80000300800 */
[----:B------:R-:W-:Y:S04]  /*4f950*/  STL.64 [R1+0x3a0], R12 ;  /* 0x0003a00c01007387 */ /* 0x000fe80000100a00 */
[----:B------:R0:W-:Y:S04]  /*4f960*/  STL.64 [R1+0x3a8], R14 ;  /* 0x0003a80e01007387 */ /* 0x0001e80000100a00 */
[----:B0-----:R-:W3:Y:S04]  /*4f970*/  LDL.LU.64 R14, [R1+0x14c0] ;  /* 0x0014c000010e7983 */ /* 0x001ee80000300a00 */
[----:B------:R-:W4:Y:S01]  /*4f980*/  LDL.LU.64 R12, [R1+0x14b8] ;  /* 0x0014b800010c7983 */ /* 0x000f220000300a00 */
[----:B------:R-:W-:Y:S01]  /*4f990*/  MOV R3, R22 ;  /* 0x0000001600037202 */ /* 0x000fe20000000f00 */
[----:B------:R-:W-:Y:S01]  /*4f9a0*/  IMAD.MOV.U32 R2, RZ, RZ, R23 ;  /* 0x000000ffff027224 */ /* 0x000fe200078e0017 */
[----:B------:R-:W-:Y:S01]  /*4f9b0*/  MOV R11, R20 ;  /* 0x00000014000b7202 */ /* 0x000fe20000000f00 */
[----:B------:R-:W-:Y:S01]  /*4f9c0*/  IMAD.MOV.U32 R10, RZ, RZ, R21 ;  /* 0x000000ffff0a7224 */ /* 0x000fe200078e0015 */
[----:B----4-:R-:W-:-:S15]  /*4f9d0*/  HMMA.16816.F32 R16, R20, R12, R16 ;  /* 0x0000000c1410723c */ /* 0x010fde0000001810 */
[----:B------:R-:W-:-:S04]  /*4f9e0*/  NOP ;  /* 0x0000000000007918 */ /* 0x000fc80000000000 */
[----:B------:R-:W-:Y:S04]  /*4f9f0*/  STL.64 [R1+0x390], R16 ;  /* 0x0003901001007387 */ /* 0x000fe80000100a00 */
[----:B------:R0:W-:Y:S04]  /*4fa00*/  STL.64 [R1+0x398], R18 ;  /* 0x0003981201007387 */ /* 0x0001e80000100a00 */
[----:B0-----:R-:W4:Y:S04]  /*4fa10*/  LDL.LU.64 R18, [R1+0x14b0] ;  /* 0x0014b00001127983 */ /* 0x001f280000300a00 */
[----:B------:R-:W2:Y:S04]  /*4fa20*/  LDL.LU.64 R16, [R1+0x14a8] ;  /* 0x0014a80001107983 */ /* 0x000ea80000300a00 */
[----:B------:R-:W2:Y:S04]  /*4fa30*/  LDL.LU.64 R22, [R1+0x14a0] ;  /* 0x0014a00001167983 */ /* 0x000ea80000300a00 */
[----:B------:R-:W2:Y:S04]  /*4fa40*/  LDL.LU.64 R20, [R1+0x1498] ;  /* 0x0014980001147983 */ /* 0x000ea80000300a00 */
[----:B---3--:R0:W-:Y:S04]  /*4fa50*/  STL.64 [R1+0x1480], R14 ;  /* 0x0014800e01007387 */ /* 0x0081e80000100a00 */
[----:B------:R1:W-:Y:S01]  /*4fa60*/  STL.64 [R1+0x1478], R12 ;  /* 0x0014780c01007387 */ /* 0x0003e20000100a00 */
[----:B0-----:R-:W-:-:S02]  /*4fa70*/  MOV R14, R3 ;  /* 0x00000003000e7202 */ /* 0x001fc40000000f00 */
[----:B-1----:R-:W-:Y:S01]  /*4fa80*/  MOV R12, R11 ;  /* 0x0000000b000c7202 */ /* 0x002fe20000000f00 */
[----:B------:R-:W-:Y:S02]  /*4fa90*/  IMAD.MOV.U32 R13, RZ, RZ, R10 ;  /* 0x000000ffff0d7224 */ /* 0x000fe400078e000a */
[----:B------:R-:W-:-:S07]  /*4faa0*/  IMAD.MOV.U32 R15, RZ, RZ, R2 ;  /* 0x000000ffff0f7224 */ /* 0x000fce00078e0002 */
[----:B--2---:R-:W-:Y:S01]  /*4fab0*/  HMMA.16816.F32 R12, R12, R16, R20 ;  /* 0x000000100c0c723c */ /* 0x004fe20000001814 */
[----:B------:R-:W2:Y:S04]  /*4fac0*/  LDL.LU.64 R22, [R1+0x1490] ;  /* 0x0014900001167983 */ /* 0x000ea80000300a00 */
[----:B------:R-:W2:Y:S04]  /*4fad0*/  LDL.LU.64 R20, [R1+0x1488] ;  /* 0x0014880001147983 */ /* 0x000ea80000300a00 */
[----:B------:R-:W-:Y:S10]  /*4fae0*/  STL.64 [R1+0x1470], R16 ;  /* 0x0014701001007387 */ /* 0x000ff40000100a00 */
[----:B------:R-:W-:Y:S04]  /*4faf0*/  STL.64 [R1+0x330], R12 ;  /* 0x0003300c01007387 */ /* 0x000fe80000100a00 */
[----:B------:R2:W-:Y:S02]  /*4fb00*/  STL.64 [R1+0x338], R14 ;  /* 0x0003380e01007387 */ /* 0x0005e40000100a00 */
[----:B--2---:R-:W-:Y:S01]  /*4fb10*/  HMMA.16816.F32 R12, R20, R4, R24 ;  /* 0x00000004140c723c */ /* 0x004fe20000001818 */
[----:B------:R-:W-:Y:S01]  /*4fb20*/  MOV R11, R20 ;  /* 0x00000014000b7202 */ /* 0x000fe20000000f00 */
[----:B------:R-:W-:Y:S01]  /*4fb30*/  IMAD.MOV.U32 R10, RZ, RZ, R21 ;  /* 0x000000ffff0a7224 */ /* 0x000fe200078e0015 */
[----:B------:R-:W-:Y:S01]  /*4fb40*/  MOV R3, R22 ;  /* 0x0000001600037202 */ /* 0x000fe20000000f00 */
[----:B------:R-:W-:-:S15]  /*4fb50*/  IMAD.MOV.U32 R2, RZ, RZ, R23 ;  /* 0x000000ffff027224 */ /* 0x000fde00078e0017 */
[----:B------:R-:W-:Y:S04]  /*4fb60*/  STL.64 [R1+0x320], R12 ;  /* 0x0003200c01007387 */ /* 0x000fe80000100a00 */
[----:B------:R-:W-:Y:S04]  /*4fb70*/  STL.64 [R1+0x328], R14 ;  /* 0x0003280e01007387 */ /* 0x000fe80000100a00 */
[----:B-----5:R-:W-:Y:S04]  /*4fb80*/  STL.64 [R1+0x1458], R6 ;  /* 0x0014580601007387 */ /* 0x020fe80000100a00 */
[----:B------:R-:W-:Y:S04]  /*4fb90*/  STL.64 [R1+0x1450], R4 ;  /* 0x0014500401007387 */ /* 0x000fe80000100a00 */
[----:B------:R-:W2:Y:S04]  /*4fba0*/  LDL.LU R24, [R1+0x360] ;  /* 0x0003600001187983 */ /* 0x000ea80000300800 */
[----:B------:R-:W2:Y:S04]  /*4fbb0*/  LDL.LU R25, [R1+0x364] ;  /* 0x0003640001197983 */ /* 0x000ea80000300800 */
[----:B------:R-:W3:Y:S04]  /*4fbc0*/  LDL.LU R26, [R1+0x368] ;  /* 0x00036800011a7983 */ /* 0x000ee80000300800 */
[----:B------:R-:W3:Y:S04]  /*4fbd0*/  LDL.LU R27, [R1+0x36c] ;  /* 0x00036c00011b7983 */ /* 0x000ee80000300800 */
[----:B------:R-:W5:Y:S04]  /*4fbe0*/  LDL.LU R20, [R1] ;  /* 0x0000000001147983 */ /* 0x000f680000300800 */
[----:B------:R-:W5:Y:S04]  /*4fbf0*/  LDL.LU R21, [R1+0x4] ;  /* 0x0000040001157983 */ /* 0x000f680000300800 */
[----:B------:R-:W2:Y:S04]  /*4fc00*/  LDL.LU R22, [R1+0x8] ;  /* 0x0000080001167983 */ /* 0x000ea80000300800 */
[----:B------:R-:W2:Y:S04]  /*4fc10*/  LDL.LU R23, [R1+0xc] ;  /* 0x00000c0001177983 */ /* 0x000ea80000300800 */
[----:B--2---:R-:W-:Y:S04]  /*4fc20*/  STL.64 [R1+0x1408], R22 ;  /* 0x0014081601007387 */ /* 0x004fe80000100a00 */
[----:B-----5:R-:W-:Y:S04]  /*4fc30*/  STL.64 [R1+0x1400], R20 ;  /* 0x0014001401007387 */ /* 0x020fe80000100a00 */
        /* <DEDUP_REMOVED lines=12> */
[----:B----4-:R-:W-:Y:S01]  /*4fd00*/  MOV R22, R19 ;  /* 0x0000001300167202 */ /* 0x010fe20000000f00 */
[----:B------:R-:W-:-:S02]  /*4fd10*/  IMAD.MOV.U32 R23, RZ, RZ, R18 ;  /* 0x000000ffff177224 */ /* 0x000fc400078e0012 */
        /* <DEDUP_REMOVED lines=8> */
[----:B------:R-:W-:Y:S04]  /*4fda0*/  STL.64 [R1+0x1468], R22 ;  /* 0x0014681601007387 */ /* 0x000fe80000100a00 */
[----:B------:R-:W-:Y:S04]  /*4fdb0*/  STL.64 [R1+0x1460], R20 ;  /* 0x0014601401007387 */ /* 0x000fe80000100a00 */
        /* <DEDUP_REMOVED lines=65> */
[----:B------:R-:W-:Y:S04]  /*501d0*/  STL.64 [R1+0x310], R12 ;  /* 0x0003100c01007387 */ /* 0x000fe80000100a00 */
[----:B------:R-:W-:Y:S04]  /*501e0*/  STL.64 [R1+0x318], R14 ;  /* 0x0003180e01007387 */ /* 0x000fe80000100a00 */
[----:B------:R-:W0:Y:S02]  /*501f0*/  LDSM.16.M88.4 R12, [R0+UR5+0x54000] ;  /* 0x05400005000c783b */ /* 0x000e240008000200 */
[----:B0-----:R-:W-:Y:S01]  /*50200*/  MOV R11, R14 ;  /* 0x0000000e000b7202 */ /* 0x001fe20000000f00 */
[----:B------:R-:W-:Y:S01]  /*50210*/  IMAD.MOV.U32 R10, RZ, RZ, R15 ;  /* 0x000000ffff0a7224 */ /* 0x000fe200078e000f */
[----:B------:R-:W-:Y:S01]  /*50220*/  MOV R29, R12 ;  /* 0x0000000c001d7202 */ /* 0x000fe20000000f00 */
[----:B------:R-:W-:Y:S01]  /*50230*/  IMAD.MOV.U32 R28, RZ, RZ, R13 ;  /* 0x000000ffff1c7224 */ /* 0x000fe200078e000d */
[----:B------:R-:W3:Y:S04]  /*50240*/  LDL.LU.64 R14, [R1+0x1480] ;  /* 0x00148000010e7983 */ /* 0x000ee80000300a00 */
[----:B------:R-:W4:Y:S02]  /*50250*/  LDL.LU.64 R12, [R1+0x1478] ;  /* 0x00147800010c7983 */ /* 0x000f240000300a00 */
[----:B----4-:R-:W-:-:S15]  /*50260*/  HMMA.16816.F32 R16, R4, R12, R16 ;  /* 0x0000000c0410723c */ /* 0x010fde0000001810 */
[----:B------:R-:W-:-:S04]  /*50270*/  NOP ;  /* 0x0000000000007918 */ /* 0x000fc80000000000 */
[----:B------:R0:W-:Y:S04]  /*50280*/  STL.64 [R1+0x300], R16 ;  /* 0x0003001001007387 */ /* 0x0001e80000100a00 */
[----:B------:R-:W-:Y:S04]  /*50290*/  STL.64 [R1+0x308], R18 ;  /* 0x0003081201007387 */ /* 0x000fe80000100a00 */
[----:B0-----:R-:W5:Y:S02]  /*502a0*/  LDL.LU.64 R16, [R1+0x1470] ;  /* 0x0014700001107983 */ /* 0x001f640000300a00 */
[----:B-----5:R-:W-:Y:S02]  /*502b0*/  HMMA.16816.F32 R4, R4, R16, R20 ;  /* 0x000000100404723c */ /* 0x020fe40000001814 */
[----:B------:R-:W2:Y:S04]  /*502c0*/  LDL.LU.64 R22, [R1+0x1468] ;  /* 0x0014680001167983 */ /* 0x000ea80000300a00 */
[----:B------:R-:W2:-:S13]  /*502d0*/  LDL.LU.64 R20, [R1+0x1460] ;  /* 0x0014600001147983 */ /* 0x000e9a0000300a00 */
[----:B------:R-:W-:Y:S04]  /*502e0*/  STL.64 [R1+0x270], R4 ;  /* 0x0002700401007387 */ /* 0x000fe80000100a00 */
[----:B------:R0:W-:Y:S04]  /*502f0*/  STL.64 [R1+0x278], R6 ;  /* 0x0002780601007387 */ /* 0x0001e80000100a00 */
[----:B0-----:R-:W4:Y:S04]  /*50300*/  LDL.LU.64 R6, [R1+0x1458] ;  /* 0x0014580001067983 */ /* 0x001f280000300a00 */
        /* <DEDUP_REMOVED lines=60> */
[----:B------:R-:W-:Y:S04]  /*506d0*/  STL.64 [R1+0x188], R26 ;  /* 0x0001881a01007387 */ /* 0x000fe80000100a00 */
[----:B------:R-:W0:Y:S02]  /*506e0*/  LDSM.16.M88.4 R24, [R0+UR5+0x54800] ;  /* 0x054800050018783b */ /* 0x000e240008000200 */
[----:B0-----:R-:W-:Y:S01]  /*506f0*/  MOV R3, R26 ;  /* 0x0000001a00037202 */ /* 0x001fe20000000f00 */
[----:B------:R-:W-:Y:S01]  /*50700*/  IMAD.MOV.U32 R2, RZ, RZ, R27 ;  /* 0x000000ffff027224 */ /* 0x000fe200078e001b */
[----:B------:R-:W-:Y:S01]  /*50710*/  MOV R19, R24 ;  /* 0x0000001800137202 */ /* 0x000fe20000000f00 */
[----:B------:R-:W-:Y:S01]  /*50720*/  IMAD.MOV.U32 R18, RZ, RZ, R25 ;  /* 0x000000ffff127224 */ /* 0x000fe200078e0019 */
[----:B------:R-:W2:Y:S04]  /*50730*/  LDL.LU.64 R26, [R1+0x1398] ;  /* 0x00139800011a7983 */ /* 0x000ea80000300a00 */
[----:B------:R-:W2:Y:S02]  /*50740*/  LDL.LU.64 R24, [R1+0x1390] ;  /* 0x0013900001187983 */ /* 0x000ea40000300a00 */
[----:B--2---:R-:W-:-:S15]  /*50750*/  HMMA.16816.F32 R24, R20, R12, R24 ;  /* 0x0000000c1418723c */ /* 0x004fde0000001818 */
[----:B------:R-:W-:-:S04]  /*50760*/  NOP ;  /* 0x0000000000007918 */ /* 0x000fc80000000000 */
[----:B------:R-:W-:Y:S04]  /*50770*/  STL.64 [R1+0x170], R24 ;  /* 0x0001701801007387 */ /* 0x000fe80000100a00 */
[----:B------:R0:W-:Y:S04]  /*50780*/  STL.64 [R1+0x178], R26 ;  /* 0x0001781a01007387 */ /* 0x0001e80000100a00 */
[----:B0-----:R-:W2:Y:S04]  /*50790*/  LDL.LU.64 R26, [R1+0x1388] ;  /* 0x00138800011a7983 */ /* 0x001ea80000300a00 */
[----:B------:R-:W2:Y:S04]  /*507a0*/  LDL.LU.64 R24, [R1+0x1380] ;  /* 0x0013800001187983 */ /* 0x000ea80000300a00 */
[----:B---3--:R-:W-:Y:S04]  /*507b0*/  STL.64 [R1+0x1368], R14 ;  /* 0x0013680e01007387 */ /* 0x008fe80000100a00 */
[----:B------:R0:W-:Y:S04]  /*507c0*/  STL.64 [R1+0x1360], R12 ;  /* 0x0013600c01007387 */ /* 0x0001e80000100a00 */
[----:B0-----:R-:W3:Y:S04]  /*507d0*/  LDL.LU R12, [R1+0x350] ;  /* 0x00035000010c7983 */ /* 0x001ee80000300800 */
[----:B------:R-:W3:Y:S04]  /*507e0*/  LDL.LU R13, [R1+0x354] ;  /* 0x00035400010d7983 */ /* 0x000ee80000300800 */
[----:B------:R-:W3:Y:S04]  /*507f0*/  LDL.LU R14, [R1+0x358] ;  /* 0x00035800010e7983 */ /* 0x000ee80000300800 */
[----:B------:R-:W3:Y:S01]  /*50800*/  LDL.LU R15, [R1+0x35c] ;  /* 0x00035c00010f7983 */ /* 0x000ee20000300800 */
[----:B--2---:R-:W-:Y:S03]  /*50810*/  HMMA.16816.F32 R20, R20, R16, R24 ;  /* 0x000000101414723c */ /* 0x004fe60000001818 */
[----:B------:R-:W3:Y:S04]  /*50820*/  LDL.LU.64 R26, [R1+0x1378] ;  /* 0x00137800011a7983 */ /* 0x000ee80000300a00 */
[----:B------:R-:W3:Y:S04]  /*50830*/  LDL.LU.64 R24, [R1+0x1370] ;  /* 0x0013700001187983 */ /* 0x000ee80000300a00 */
[----:B------:R-:W-:Y:S04]  /*50840*/  STL.64 [R1+0x1358], R18 ;  /* 0x0013581201007387 */ /* 0x000fe80000100a00 */
[----:B------:R3:W-:Y:S04]  /*50850*/  STL.64 [R1+0x1350], R16 ;  /* 0x0013501001007387 */ /* 0x0007e80000100a00 */
[----:B------:R-:W-:Y:S04]  /*50860*/  STL.64 [R1+0x120], R20 ;  /* 0x0001201401007387 */ /* 0x000fe80000100a00 */
[----:B------:R-:W-:Y:S01]  /*50870*/  STL.64 [R1+0x128], R22 ;  /* 0x0001281601007387 */ /* 0x000fe20000100a00 */
[----:B---3--:R-:W-:Y:S03]  /*50880*/  HMMA.16816.F32 R16, R24, R4, R12 ;  /* 0x000000041810723c */ /* 0x008fe6000000180c */
[----:B------:R-:W2:-:S15]  /*50890*/  LDL.LU R12, [R1+0x340] ;  /* 0x00034000010c7983 */ /* 0x000e9e0000300800 */
[----:B------:R-:W-:Y:S01]  /*508a0*/  NOP ;  /* 0x0000000000007918 */ /* 0x000fe20000000000 */
[----:B------:R0:W-:Y:S04]  /*508b0*/  STL.64 [R1+0x110], R16 ;  /* 0x0001101001007387 */ /* 0x0001e80000100a00 */
[----:B------:R1:W-:Y:S04]  /*508c0*/  STL.64 [R1+0x118], R18 ;  /* 0x0001181201007387 */ /* 0x0003e80000100a00 */
[----:B------:R-:W2:Y:S04]  /*508d0*/  LDL.LU R13, [R1+0x344] ;  /* 0x00034400010d7983 */ /* 0x000ea80000300800 */
[----:B------:R-:W2:Y:S04]  /*508e0*/  LDL.LU R14, [R1+0x348] ;  /* 0x00034800010e7983 */ /* 0x000ea80000300800 */
[----:B------:R-:W2:Y:S04]  /*508f0*/  LDL.LU R15, [R1+0x34c] ;  /* 0x00034c00010f7983 */ /* 0x000ea80000300800 */
[----:B0-----:R-:W3:Y:S04]  /*50900*/  LDL.LU R16, [R1+0x2d0] ;  /* 0x0002d00001107983 */ /* 0x001ee80000300800 */
[----:B------:R-:W3:Y:S04]  /*50910*/  LDL.LU R17, [R1+0x2d4] ;  /* 0x0002d40001117983 */ /* 0x000ee80000300800 */
[----:B-1----:R-:W3:Y:S04]  /*50920*/  LDL.LU R18, [R1+0x2d8] ;  /* 0x0002d80001127983 */ /* 0x002ee80000300800 */
[----:B------:R-:W3:Y:S04]  /*50930*/  LDL.LU R19, [R1+0x2dc] ;  /* 0x0002dc0001137983 */ /* 0x000ee80000300800 */
[----:B----4-:R-:W-:Y:S04]  /*50940*/  STL.64 [R1+0x1348], R6 ;  /* 0x0013480601007387 */ /* 0x010fe80000100a00 */
[----:B------:R0:W-:Y:S04]  /*50950*/  STL.64 [R1+0x1340], R4 ;  /* 0x0013400401007387 */ /* 0x0001e80000100a00 */
[----:B------:R-:W4:Y:S04]  /*50960*/  LDL.LU R20, [R1+0x4e0] ;  /* 0x0004e00001147983 */ /* 0x000f280000300800 */
[----:B------:R-:W4:Y:S04]  /*50970*/  LDL.LU R21, [R1+0x4e4] ;  /* 0x0004e40001157983 */ /* 0x000f280000300800 */
[----:B------:R-:W5:Y:S04]  /*50980*/  LDL.LU R22, [R1+0x4e8] ;  /* 0x0004e80001167983 */ /* 0x000f680000300800 */
[----:B------:R-:W5:Y:S04]  /*50990*/  LDL.LU R23, [R1+0x4ec] ;  /* 0x0004ec0001177983 */ /* 0x000f680000300800 */
[----:B0-----:R-:W2:Y:S04]  /*509a0*/  LDL.LU R4, [R1+0x2a0] ;  /* 0x0002a00001047983 */ /* 0x001ea80000300800 */
[----:B------:R-:W2:Y:S04]  /*509b0*/  LDL.LU R5, [R1+0x2a4] ;  /* 0x0002a40001057983 */ /* 0x000ea80000300800 */
[----:B------:R-:W2:Y:S04]  /*509c0*/  LDL.LU R6, [R1+0x2a8] ;  /* 0x0002a80001067983 */ /* 0x000ea80000300800 */
[----:B------:R-:W2:Y:S04]  /*509d0*/  LDL.LU R7, [R1+0x2ac] ;  /* 0x0002ac0001077983 */ /* 0x000ea80000300800 */
[----:B-----5:R-:W-:Y:S04]  /*509e0*/  STL.64 [R1+0x12e0], R22 ;  /* 0x0012e01601007387 */ /* 0x020fe80000100a00 */
[----:B----4-:R0:W-:Y:S04]  /*509f0*/  STL.64 [R1+0x12d8], R20 ;  /* 0x0012d81401007387 */ /* 0x0101e80000100a00 */
[----:B0-----:R-:W4:Y:S04]  /*50a00*/  LDL.LU R20, [R1+0x4f0] ;  /* 0x0004f00001147983 */ /* 0x001f280000300800 */
[----:B------:R-:W4:Y:S04]  /*50a10*/  LDL.LU R21, [R1+0x4f4] ;  /* 0x0004f40001157983 */ /* 0x000f280000300800 */
[----:B------:R-:W5:Y:S04]  /*50a20*/  LDL.LU R22, [R1+0x4f8] ;  /* 0x0004f80001167983 */ /* 0x000f680000300800 */
[----:B------:R-:W5:Y:S01]  /*50a30*/  LDL.LU R23, [R1+0x4fc] ;  /* 0x0004fc0001177983 */ /* 0x000f620000300800 */
[----:B--2---:R-:W-:Y:S03]  /*50a40*/  HMMA.16816.F32 R12, R24, R8, R12 ;  /* 0x00000008180c723c */ /* 0x004fe6000000180c */
[----:B-----5:R-:W-:Y:S04]  /*50a50*/  STL.64 [R1+0x12f0], R22 ;  /* 0x0012f01601007387 */ /* 0x020fe80000100a00 */
[----:B----4-:R0:W-:Y:S04]  /*50a60*/  STL.64 [R1+0x12e8], R20 ;  /* 0x0012e81401007387 */ /* 0x0101e80000100a00 */
[----:B0-----:R-:W2:Y:S04]  /*50a70*/  LDL.LU R20, [R1+0x3f0] ;  /* 0x0003f00001147983 */ /* 0x001ea80000300800 */
[----:B------:R-:W2:Y:S04]  /*50a80*/  LDL.LU R21, [R1+0x3f4] ;  /* 0x0003f40001157983 */ /* 0x000ea80000300800 */
[----:B------:R-:W4:Y:S04]  /*50a90*/  LDL.LU R22, [R1+0x3f8] ;  /* 0x0003f80001167983 */ /* 0x000f280000300800 */
[----:B------:R-:W4:Y:S04]  /*50aa0*/  LDL.LU R23, [R1+0x3fc] ;  /* 0x0003fc0001177983 */ /* 0x000f280000300800 */
[----:B----4-:R-:W-:Y:S04]  /*50ab0*/  STL.64 [R1+0x1300], R22 ;  /* 0x0013001601007387 */ /* 0x010fe80000100a00 */
[----:B--2---:R-:W-:Y:S04]  /*50ac0*/  STL.64 [R1+0x12f8], R20 ;  /* 0x0012f81401007387 */ /* 0x004fe80000100a00 */
[----:B------:R-:W-:Y:S04]  /*50ad0*/  STL.64 [R1+0x100], R12 ;  /* 0x0001000c01007387 */ /* 0x000fe80000100a00 */
[----:B------:R0:W-:Y:S04]  /*50ae0*/  STL.64 [R1+0x108], R14 ;  /* 0x0001080e01007387 */ /* 0x0001e80000100a00 */
[----:B0-----:R-:W2:Y:S04]  /*50af0*/  LDL.LU.64 R14, [R1+0x1368] ;  /* 0x00136800010e7983 */ /* 0x001ea80000300a00 */
[----:B------:R-:W3:Y:S04]  /*50b00*/  LDL.LU.64 R12, [R1+0x1360] ;  /* 0x00136000010c7983 */ /* 0x000ee80000300a00 */
[----:B------:R0:W-:Y:S01]  /*50b10*/  STL.64 [R1+0x1338], R8 ;  /* 0x0013380801007387 */ /* 0x0001e20000100a00 */
[----:B------:R-:W-:Y:S01]  /*50b20*/  IMAD.MOV.U32 R23, RZ, RZ, R10 ;  /* 0x000000ffff177224 */ /* 0x000fe200078e000a */
[----:B------:R-:W-:-:S02]  /*50b30*/  MOV R22, R11 ;  /* 0x0000000b00167202 */ /* 0x000fc40000000f00 */
        /* <DEDUP_REMOVED lines=9> */
[----:B------:R-:W5:Y:S04]  /*50bd0*/  LDL.LU.64 R16, [R1+0x1350] ;  /* 0x0013500001107983 */ /* 0x000f680000300a00 */
[----:B--2---:R-:W-:Y:S04]  /*50be0*/  STL.64 [R1+0x1330], R14 ;  /* 0x0013300e01007387 */ /* 0x004fe80000100a00 */
[----:B------:R0:W-:Y:S04]  /*50bf0*/  STL.64 [R1+0x1328], R12 ;  /* 0x0013280c01007387 */ /* 0x0001e80000100a00 */
[----:B0-----:R-:W2:Y:S04]  /*50c00*/  LDL.LU R12, [R1+0x2b0] ;  /* 0x0002b000010c7983 */ /* 0x001ea80000300800 */
[----:B------:R-:W2:Y:S04]  /*50c10*/  LDL.LU R13, [R1+0x2b4] ;  /* 0x0002b400010d7983 */ /* 0x000ea80000300800 */
[----:B------:R-:W2:Y:S04]  /*50c20*/  LDL.LU R14, [R1+0x2b8] ;  /* 0x0002b800010e7983 */ /* 0x000ea80000300800 */
[----:B------:R-:W2:Y:S01]  /*50c30*/  LDL.LU R15, [R1+0x2bc] ;  /* 0x0002bc00010f7983 */ /* 0x000ea20000300800 */
[----:B-----5:R-:W-:Y:S01]  /*50c40*/  HMMA.16816.F32 R4, R24, R16, R4 ;  /* 0x000000101804723c */ /* 0x020fe20000001804 */
[----:B------:R-:W-:Y:S01]  /*50c50*/  MOV R26, R3 ;  /* 0x00000003001a7202 */ /* 0x000fe20000000f00 */
[----:B------:R-:W-:Y:S01]  /*50c60*/  IMAD.MOV.U32 R27, RZ, RZ, R2 ;  /* 0x000000ffff1b7224 */ /* 0x000fe200078e0002 */
[----:B---3--:R-:W-:Y:S01]  /*50c70*/  MOV R24, R19 ;  /* 0x0000001300187202 */ /* 0x008fe20000000f00 */
[----:B------:R-:W-:-:S15]  /*50c80*/  IMAD.MOV.U32 R25, RZ, RZ, R18 ;  /* 0x000000ffff197224 */ /* 0x000fde00078e0012 */
[----:B------:R-:W-:Y:S04]  /*50c90*/  STL.64 [R1+0x1f0], R4 ;  /* 0x0001f00401007387 */ /* 0x000fe80000100a00 */
[----:B------:R-:W-:Y:S04]  /*50ca0*/  STL.64 [R1+0x1f8], R6 ;  /* 0x0001f80601007387 */ /* 0x000fe80000100a00 */
[----:B------:R-:W-:Y:S04]  /*50cb0*/  STL.64 [R1+0x1310], R26 ;  /* 0x0013101a01007387 */ /* 0x000fe80000100a00 */
[----:B------:R0:W-:Y:S04]  /*50cc0*/  STL.64 [R1+0x1308], R24 ;  /* 0x0013081801007387 */ /* 0x0001e80000100a00 */
[----:B------:R-:W1:Y:S04]  /*50cd0*/  LDSM.16.M88.4 R4, [R0+UR5+0x55000] ;  /* 0x055000050004783b */ /* 0x000e680008000200 */
[----:B0-----:R-:W3:Y:S04]  /*50ce0*/  LDL.LU R24, [R1+0x280] ;  /* 0x0002800001187983 */ /* 0x001ee80000300800 */
[----:B------:R-:W3:Y:S04]  /*50cf0*/  LDL.LU R25, [R1+0x284] ;  /* 0x0002840001197983 */ /* 0x000ee80000300800 */
[----:B------:R-:W5:Y:S04]  /*50d00*/  LDL.LU R26, [R1+0x288] ;  /* 0x00028800011a7983 */ /* 0x000f680000300800 */
[----:B------:R-:W5:Y:S01]  /*50d10*/  LDL.LU R27, [R1+0x28c] ;  /* 0x00028c00011b7983 */ /* 0x000f620000300800 */
[----:B-1----:R-:W-:Y:S01]  /*50d20*/  IMAD.MOV.U32 R3, RZ, RZ, R6 ;  /* 0x000000ffff037224 */ /* 0x002fe200078e0006 */
[----:B------:R-:W-:-:S02]  /*50d30*/  MOV R2, R7 ;  /* 0x0000000700027202 */ /* 0x000fc40000000f00 */
[----:B------:R-:W-:Y:S01]  /*50d40*/  MOV R19, R5 ;  /* 0x0000000500137202 */ /* 0x000fe20000000f00 */
[----:B-----5:R-:W-:Y:S04]  /*50d50*/  STL.64 [R1+0x1320], R26 ;  /* 0x0013201a01007387 */ /* 0x020fe80000100a00 */
[----:B---3--:R0:W-:Y:S04]  /*50d60*/  STL.64 [R1+0x1318], R24 ;  /* 0x0013181801007387 */ /* 0x0081e80000100a00 */
[----:B0-----:R-:W3:Y:S04]  /*50d70*/  LDL.LU R24, [R1+0x290] ;  /* 0x0002900001187983 */ /* 0x001ee80000300800 */
[----:B------:R-:W3:Y:S04]  /*50d80*/  LDL.LU R25, [R1+0x294] ;  /* 0x0002940001197983 */ /* 0x000ee80000300800 */
[----:B------:R-:W3:Y:S04]  /*50d90*/  LDL.LU R26, [R1+0x298] ;  /* 0x00029800011a7983 */ /* 0x000ee80000300800 */
[----:B------:R-:W3:Y:S04]  /*50da0*/  LDL.LU R27, [R1+0x29c] ;  /* 0x00029c00011b7983 */ /* 0x000ee80000300800 */
[----:B------:R0:W-:Y:S04]  /*50db0*/  STL [R1+0x20], R4 ;  /* 0x0000200401007387 */ /* 0x0001e80000100800 */
[----:B------:R-:W5:Y:S04]  /*50dc0*/  LDL.LU.64 R6, [R1+0x1348] ;  /* 0x0013480001067983 */ /* 0x000f680000300a00 */
[----:B0-----:R-:W4:Y:S01]  /*50dd0*/  LDL.LU.64 R4, [R1+0x1340] ;  /* 0x0013400001047983 */ /* 0x001f220000300a00 */
[----:B------:R-:W-:Y:S01]  /*50de0*/  MOV R20, R29 ;  /* 0x0000001d00147202 */ /* 0x000fe20000000f00 */
[----:B------:R-:W-:-:S07]  /*50df0*/  IMAD.MOV.U32 R21, RZ, RZ, R28 ;  /* 0x000000ffff157224 */ /* 0x000fce00078e001c */
[----:B----4-:R-:W-:-:S15]  /*50e00*/  HMMA.16816.F32 R8, R20, R4, R8 ;  /* 0x000000041408723c */ /* 0x010fde0000001808 */
        /* <DEDUP_REMOVED lines=12> */
[----:B------:R-:W-:Y:S04]  /*50ed0*/  STL.64 [R1+0x2c0], R24 ;  /* 0x0002c01801007387 */ /* 0x000fe80000100a00 */
[----:B------:R-:W-:Y:S04]  /*50ee0*/  STL.64 [R1+0x2c8], R26 ;  /* 0x0002c81a01007387 */ /* 0x000fe80000100a00 */
[----:B------:R-:W0:Y:S02]  /*50ef0*/  LDSM.16.M88.4 R24, [R0+UR5+0x55800] ;  /* 0x055800050018783b */ /* 0x000e240008000200 */
[----:B0-----:R-:W-:Y:S01]  /*50f00*/  IMAD.MOV.U32 R28, RZ, RZ, R26 ;  /* 0x000000ffff1c7224 */ /* 0x001fe200078e001a */
[----:B------:R-:W-:Y:S01]  /*50f10*/  MOV R29, R27 ;  /* 0x0000001b001d7202 */ /* 0x000fe20000000f00 */
[----:B------:R-:W-:Y:S01]  /*50f20*/  IMAD.MOV.U32 R11, RZ, RZ, R24 ;  /* 0x000000ffff0b7224 */ /* 0x000fe200078e0018 */
[----:B------:R-:W-:Y:S01]  /*50f30*/  MOV R18, R25 ;  /* 0x0000001900127202 */ /* 0x000fe20000000f00 */
[----:B------:R-:W3:Y:S04]  /*50f40*/  LDL.LU.64 R26, [R1+0x1320] ;  /* 0x00132000011a7983 */ /* 0x000ee80000300a00 */
[----:B------:R-:W3:Y:S04]  /*50f50*/  LDL.LU.64 R24, [R1+0x1318] ;  /* 0x0013180001187983 */ /* 0x000ee80000300a00 */
[----:B------:R-:W-:Y:S04]  /*50f60*/  STL [R1+0x12d4], R18 ;  /* 0x0012d41201007387 */ /* 0x000fe80000100800 */
[----:B------:R-:W-:Y:S04]  /*50f70*/  STL [R1+0x12d0], R28 ;  /* 0x0012d01c01007387 */ /* 0x000fe80000100800 */
[----:B------:R-:W-:Y:S01]  /*50f80*/  STL [R1+0x12cc], R29 ;  /* 0x0012cc1d01007387 */ /* 0x000fe20000100800 */
[----:B---3--:R-:W-:Y:S03]  /*50f90*/  HMMA.16816.F32 R20, R20, R16, R24 ;  /* 0x000000101414723c */ /* 0x008fe60000001818 */
[----:B------:R-:W3:Y:S04]  /*50fa0*/  LDL.LU.64 R26, [R1+0x1310] ;  /* 0x00131000011a7983 */ /* 0x000ee80000300a00 */
[----:B------:R-:W3:-:S12]  /*50fb0*/  LDL.LU.64 R24, [R1+0x1308] ;  /* 0x0013080001187983 */ /* 0x000ed80000300a00 */
        /* <DEDUP_REMOVED lines=8> */
[----:B------:R-:W3:Y:S02]  /*51040*/  LDL.LU.64 R20, [R1+0x12f8] ;  /* 0x0012f80001147983 */ /* 0x000ee40000300a00 */
        /* <DEDUP_REMOVED lines=12> */
[----:B--2---:R-:W-:Y:S04]  /*51110*/  STL.64 [R1+0x12b0], R14 ;  /* 0x0012b00e01007387 */ /* 0x004fe80000100a00 */
[----:B------:R0:W-:Y:S01]  /*51120*/  STL.64 [R1+0x12a8], R12 ;  /* 0x0012a80c01007387 */ /* 0x0001e20000100a00 */
[----:B---3--:R-:W-:-:S15]  /*51130*/  HMMA.16816.F32 R20, R24, R12, R20 ;  /* 0x0000000c1814723c */ /* 0x008fde0000001814 */
[----:B------:R-:W-:-:S04]  /*51140*/  NOP ;  /* 0x0000000000007918 */ /* 0x000fc80000000000 */
[----:B------:R-:W-:Y:S04]  /*51150*/  STL.64 [R1+0x3d0], R20 ;  /* 0x0003d01401007387 */ /* 0x000fe80000100a00 */
[----:B------:R-:W-:Y:S04]  /*51160*/  STL.64 [R1+0x3d8], R22 ;  /* 0x0003d81601007387 */ /* 0x000fe80000100a00 */
[----:B0-----:R-:W2:Y:S04]  /*51170*/  LDL.LU R12, [R1+0x370] ;  /* 0x00037000010c7983 */ /* 0x001ea80000300800 */
[----:B------:R-:W2:Y:S04]  /*51180*/  LDL.LU R13, [R1+0x374] ;  /* 0x00037400010d7983 */ /* 0x000ea80000300800 */
[----:B------:R-:W2:Y:S04]  /*51190*/  LDL.LU R14, [R1+0x378] ;  /* 0x00037800010e7983 */ /* 0x000ea80000300800 */
[----:B------:R-:W2:Y:S04]  /*511a0*/  LDL.LU R15, [R1+0x37c] ;  /* 0x00037c00010f7983 */ /* 0x000ea80000300800 */
[----:B------:R-:W0:Y:S04]  /*511b0*/  LDSM.16.M88.4 R20, [R0+UR5+0x56800] ;  /* 0x056800050014783b */ /* 0x000e280008000200 */
[----:B0-----:R-:W-:Y:S04]  /*511c0*/  STL.64 [R1+0x11f8], R22 ;  /* 0x0011f81601007387 */ /* 0x001fe80000100a00 */
[----:B------:R0:W-:Y:S04]  /*511d0*/  STL.64 [R1+0x11f0], R20 ;  /* 0x0011f01401007387 */ /* 0x0001e80000100a00 */
[----:B0-----:R-:W3:Y:S04]  /*511e0*/  LDL.LU R20, [R1+0x570] ;  /* 0x0005700001147983 */ /* 0x001ee80000300800 */
[----:B------:R-:W3:Y:S04]  /*511f0*/  LDL.LU R21, [R1+0x574] ;  /* 0x0005740001157983 */ /* 0x000ee80000300800 */
[----:B------:R-:W3:Y:S04]  /*51200*/  LDL.LU R22, [R1+0x578] ;  /* 0x0005780001167983 */ /* 0x000ee80000300800 */
[----:B------:R-:W3:Y:S01]  /*51210*/  LDL.LU R23, [R1+0x57c] ;  /* 0x00057c0001177983 */ /* 0x000ee20000300800 */
[----:B--2---:R-:W-:Y:S03]  /*51220*/  HMMA.16816.F32 R12, R24, R16, R12 ;  /* 0x00000010180c723c */ /* 0x004fe6000000180c */
[----:B------:R-:W0:Y:S04]  /*51230*/  LDSM.16.M88.4 R24, [R0+UR5+0x57000] ;  /* 0x057000050018783b */ /* 0x000e280008000200 */
[----:B0-----:R-:W-:-:S12]  /*51240*/  STL.64 [R1+0x11b8], R26 ;  /* 0x0011b81a01007387 */ /* 0x001fd80000100a00 */
[----:B------:R-:W-:Y:S04]  /*51250*/  STL.64 [R1+0x370], R12 ;  /* 0x0003700c01007387 */ /* 0x000fe80000100a00 */
[----:B------:R-:W-:Y:S04]  /*51260*/  STL.64 [R1+0x378], R14 ;  /* 0x0003780e01007387 */ /* 0x000fe80000100a00 */
[----:B------:R0:W-:Y:S04]  /*51270*/  STL.64 [R1+0x11b0], R24 ;  /* 0x0011b01801007387 */ /* 0x0001e80000100a00 */
[----:B0-----:R-:W2:Y:S04]  /*51280*/  LDL.LU R24, [R1+0x1c0] ;  /* 0x0001c00001187983 */ /* 0x001ea80000300800 */
[----:B------:R-:W2:Y:S04]  /*51290*/  LDL.LU R25, [R1+0x1c4] ;  /* 0x0001c40001197983 */ /* 0x000ea80000300800 */
[----:B------:R-:W4:Y:S04]  /*512a0*/  LDL.LU R26, [R1+0x1c8] ;  /* 0x0001c800011a7983 */ /* 0x000f280000300800 */
[----:B------:R-:W4:Y:S04]  /*512b0*/  LDL.LU R27, [R1+0x1cc] ;  /* 0x0001cc00011b7983 */ /* 0x000f280000300800 */
[----:B----4-:R-:W-:Y:S04]  /*512c0*/  STL.64 [R1+0x1270], R26 ;  /* 0x0012701a01007387 */ /* 0x010fe80000100a00 */
[----:B--2---:R0:W-:Y:S04]  /*512d0*/  STL.64 [R1+0x1268], R24 ;  /* 0x0012681801007387 */ /* 0x0041e80000100a00 */
[----:B0-----:R-:W2:Y:S04]  /*512e0*/  LDL.LU R24, [R1+0x1e0] ;  /* 0x0001e00001187983 */ /* 0x001ea80000300800 */
[----:B------:R-:W2:Y:S04]  /*512f0*/  LDL.LU R25, [R1+0x1e4] ;  /* 0x0001e40001197983 */ /* 0x000ea80000300800 */
[----:B------:R-:W4:Y:S04]  /*51300*/  LDL.LU R26, [R1+0x1e8] ;  /* 0x0001e800011a7983 */ /* 0x000f280000300800 */
[----:B------:R-:W4:Y:S04]  /*51310*/  LDL.LU R27, [R1+0x1ec] ;  /* 0x0001ec00011b7983 */ /* 0x000f280000300800 */
[----:B------:R-:W2:Y:S04]  /*51320*/  LDL.LU R12, [R1+0x610] ;  /* 0x00061000010c7983 */ /* 0x000ea80000300800 */
[----:B------:R-:W3:Y:S04]  /*51330*/  LDL.LU R13, [R1+0x614] ;  /* 0x00061400010d7983 */ /* 0x000ee80000300800 */
[----:B------:R-:W3:Y:S04]  /*51340*/  LDL.LU R14, [R1+0x618] ;  /* 0x00061800010e7983 */ /* 0x000ee80000300800 */
[----:B------:R-:W3:Y:S04]  /*51350*/  LDL.LU R15, [R1+0x61c] ;  /* 0x00061c00010f7983 */ /* 0x000ee80000300800 */
[----:B----4-:R-:W-:Y:S04]  /*51360*/  STL.64 [R1+0x1280], R26 ;  /* 0x0012801a01007387 */ /* 0x010fe80000100a00 */
[----:B--2---:R0:W-:Y:S04]  /*51370*/  STL.64 [R1+0x1278], R24 ;  /* 0x0012781801007387 */ /* 0x0041e80000100a00 */
[----:B0-----:R-:W3:Y:S01]  /*51380*/  LDL.LU R24, [R1+0x20] ;  /* 0x0000200001187983 */ /* 0x001ee20000300800 */
[----:B------:R-:W-:Y:S01]  /*51390*/  IMAD.MOV.U32 R25, RZ, RZ, R19 ;  /* 0x000000ffff197224 */ /* 0x000fe200078e0013 */
[----:B------:R-:W-:Y:S01]  /*513a0*/  MOV R26, R3 ;  /* 0x00000003001a7202 */ /* 0x000fe20000000f00 */
[----:B------:R-:W-:Y:S01]  /*513b0*/  IMAD.MOV.U32 R27, RZ, RZ, R2 ;  /* 0x000000ffff1b7224 */ /* 0x000fe200078e0002 */
[----:B-----5:R-:W-:Y:S04]  /*513c0*/  STL.64 [R1+0x1290], R6 ;  /* 0x0012900601007387 */ /* 0x020fe80000100a00 */
[----:B------:R0:W-:Y:S02]  /*513d0*/  STL.64 [R1+0x1288], R4 ;  /* 0x0012880401007387 */ /* 0x0001e40000100a00 */
[----:B---3--:R-:W-:-:S15]  /*513e0*/  HMMA.16816.F32 R20, R24, R4, R20 ;  /* 0x000000041814723c */ /* 0x008fde0000001814 */
[----:B------:R-:W-:-:S04]  /*513f0*/  NOP ;  /* 0x0000000000007918 */ /* 0x000fc80000000000 */
[----:B------:R-:W-:Y:S04]  /*51400*/  STL.64 [R1+0x360], R20 ;  /* 0x0003601401007387 */ /* 0x000fe80000100a00 */
[----:B------:R-:W-:Y:S04]  /*51410*/  STL.64 [R1+0x368], R22 ;  /* 0x0003681601007387 */ /* 0x000fe80000100a00 */
[----:B0-----:R-:W2:Y:S04]  /*51420*/  LDL.LU R4, [R1+0x560] ;  /* 0x0005600001047983 */ /* 0x001ea80000300800 */
[----:B------:R-:W2:Y:S04]  /*51430*/  LDL.LU R5, [R1+0x564] ;  /* 0x0005640001057983 */ /* 0x000ea80000300800 */
[----:B------:R-:W3:Y:S04]  /*51440*/  LDL.LU R6, [R1+0x568] ;  /* 0x0005680001067983 */ /* 0x000ee80000300800 */
[----:B------:R-:W3:Y:S04]  /*51450*/  LDL.LU R7, [R1+0x56c] ;  /* 0x00056c0001077983 */ /* 0x000ee80000300800 */
[----:B------:R-:W0:Y:S02]  /*51460*/  LDSM.16.M88.4 R20, [R0+UR5+0x57800] ;  /* 0x057800050014783b */ /* 0x000e240008000200 */
[----:B0-----:R-:W-:Y:S01]  /*51470*/  MOV R19, R20 ;  /* 0x0000001400137202 */ /* 0x001fe20000000f00 */
[----:B------:R-:W-:-:S02]  /*51480*/  IMAD.MOV.U32 R20, RZ, RZ, R18 ;  /* 0x000000ffff147224 */ /* 0x000fc400078e0012 */
[----:B------:R-:W-:Y:S02]  /*51490*/  IMAD.MOV.U32 R2, RZ, RZ, R22 ;  /* 0x000000ffff027224 */ /* 0x000fe400078e0016 */
[----:B------:R-:W-:Y:S01]  /*514a0*/  IMAD.MOV.U32 R22, RZ, RZ, R29 ;  /* 0x000000ffff167224 */ /* 0x000fe200078e001d */
[----:B---3--:R-:W-:Y:S04]  /*514b0*/  STL.64 [R1+0x12a0], R6 ;  /* 0x0012a00601007387 */ /* 0x008fe80000100a00 */
[----:B--2---:R0:W-:Y:S04]  /*514c0*/  STL.64 [R1+0x1298], R4 ;  /* 0x0012980401007387 */ /* 0x0041e80000100a00 */
[----:B0-----:R-:W2:Y:S04]  /*514d0*/  LDL.LU R4, [R1+0x600] ;  /* 0x0006000001047983 */ /* 0x001ea80000300800 */
[----:B------:R-:W2:Y:S04]  /*514e0*/  LDL.LU R5, [R1+0x604] ;  /* 0x0006040001057983 */ /* 0x000ea80000300800 */
[----:B------:R-:W2:Y:S04]  /*514f0*/  LDL.LU R6, [R1+0x608] ;  /* 0x0006080001067983 */ /* 0x000ea80000300800 */
[----:B------:R-:W2:Y:S04]  /*51500*/  LDL.LU R7, [R1+0x60c] ;  /* 0x00060c0001077983 */ /* 0x000ea80000300800 */
[----:B------:R0:W-:Y:S04]  /*51510*/  STL [R1+0x44], R21 ;  /* 0x0000441501007387 */ /* 0x0001e80000100800 */
[----:B------:R-:W3:Y:S01]  /*51520*/  LDL.LU R18, [R1+0x12d4] ;  /* 0x0012d40001127983 */ /* 0x000ee20000300800 */
[----:B0-----:R-:W-:-:S03]  /*51530*/  MOV R21, R28 ;  /* 0x0000001c00157202 */ /* 0x001fc60000000f00 */
[----:B------:R-:W4:Y:S04]  /*51540*/  LDL.LU R28, [R1+0x12d0] ;  /* 0x0012d000011c7983 */ /* 0x000f280000300800 */
[----:B------:R-:W5:Y:S01]  /*51550*/  LDL.LU R29, [R1+0x12cc] ;  /* 0x0012cc00011d7983 */ /* 0x000f620000300800 */
[----:B------:R-:W-:Y:S01]  /*51560*/  HMMA.16816.F32 R12, R24, R8, R12 ;  /* 0x00000008180c723c */ /* 0x000fe2000000180c */
[----:B------:R-:W-:Y:S02]  /*51570*/  MOV R3, R23 ;  /* 0x0000001700037202 */ /* 0x000fe40000000f00 */
[----:B------:R-:W-:Y:S02]  /*51580*/  MOV R23, R10 ;  /* 0x0000000a00177202 */ /* 0x000fe40000000f00 */
[----:B------:R-:W2:Y:S04]  /*51590*/  LDL.LU R10, [R1+0x12c8] ;  /* 0x0012c800010a7983 */ /* 0x000ea80000300800 */
[----:B------:R-:W-:Y:S04]  /*515a0*/  STL.64 [R1+0x1248], R22 ;  /* 0x0012481601007387 */ /* 0x000fe80000100a00 */
[----:B------:R0:W-:Y:S02]  /*515b0*/  STL.64 [R1+0x1240], R20 ;  /* 0x0012401401007387 */ /* 0x0001e40000100a00 */
[----:B0-----:R-:W-:-:S02]  /*515c0*/  IMAD.MOV.U32 R20, RZ, RZ, R11 ;  /* 0x000000ffff147224 */ /* 0x001fc400078e000b */
[----:B------:R-:W2:Y:S01]  /*515d0*/  LDL.LU R11, [R1+0x12c4] ;  /* 0x0012c400010b7983 */ /* 0x000ea20000300800 */
[----:B---3--:R-:W-:-:S03]  /*515e0*/  MOV R21, R18 ;  /* 0x0000001200157202 */ /* 0x008fc60000000f00 */
[----:B------:R-:W3:Y:S01]  /*515f0*/  LDL.LU R18, [R1+0x12c0] ;  /* 0x0012c00001127983 */ /* 0x000ee20000300800 */
[----:B----4-:R-:W-:Y:S01]  /*51600*/  IMAD.MOV.U32 R22, RZ, RZ, R28 ;  /* 0x000000ffff167224 */ /* 0x010fe200078e001c */
[----:B-----5:R-:W-:Y:S02]  /*51610*/  MOV R23, R29 ;  /* 0x0000001d00177202 */ /* 0x020fe40000000f00 */
[----:B------:R-:W4:Y:S04]  /*51620*/  LDL.LU R28, [R1+0x12bc] ;  /* 0x0012bc00011c7983 */ /* 0x000f280000300800 */
[----:B------:R-:W5:Y:S04]  /*51630*/  LDL.LU R29, [R1+0x12b8] ;  /* 0x0012b800011d7983 */ /* 0x000f680000300800 */
        /* <DEDUP_REMOVED lines=25> */
[----:B0-----:R-:W2:Y:S04]  /*517d0*/  LDL.LU R4, [R1+0x1d0] ;  /* 0x0001d00001047983 */ /* 0x001ea80000300800 */
[----:B------:R-:W2:Y:S04]  /*517e0*/  LDL.LU R5, [R1+0x1d4] ;  /* 0x0001d40001057983 */ /* 0x000ea80000300800 */
[----:B------:R-:W2:Y:S04]  /*517f0*/  LDL.LU R6, [R1+0x1d8] ;  /* 0x0001d80001067983 */ /* 0x000ea80000300800 */
[----:B------:R-:W2:Y:S04]  /*51800*/  LDL.LU R7, [R1+0x1dc] ;  /* 0x0001dc0001077983 */ /* 0x000ea80000300800 */
[----:B------:R-:W-:Y:S04]  /*51810*/  STL.64 [R1+0x1238], R10 ;  /* 0x0012380a01007387 */ /* 0x000fe80000100a00 */
[----:B------:R-:W-:Y:S01]  /*51820*/  STL.64 [R1+0x1230], R8 ;  /* 0x0012300801007387 */ /* 0x000fe20000100a00 */
[----:B--2---:R-:W-:-:S15]  /*51830*/  HMMA.16816.F32 R4, R20, R8, R4 ;  /* 0x000000081404723c */ /* 0x004fde0000001804 */
[----:B------:R-:W-:-:S04]  /*51840*/  NOP ;  /* 0x0000000000007918 */ /* 0x000fc80000000000 */
[----:B------:R-:W-:Y:S04]  /*51850*/  STL.64 [R1+0x290], R4 ;  /* 0x0002900401007387 */ /* 0x000fe80000100a00 */
[----:B------:R0:W-:Y:S02]  /*51860*/  STL.64 [R1+0x298], R6 ;  /* 0x0002980601007387 */ /* 0x0001e40000100a00 */
[----:B0-----:R-:W-:Y:S02]  /*51870*/  HMMA.16816.F32 R4, R20, R12, R24 ;  /* 0x0000000c1404723c */ /* 0x001fe40000001818 */
[----:B------:R-:W-:Y:S04]  /*51880*/  STL.64 [R1+0x1228], R14 ;  /* 0x0012280e01007387 */ /* 0x000fe80000100a00 */
[----:B------:R0:W-:-:S13]  /*51890*/  STL.64 [R1+0x1220], R12 ;  /* 0x0012200c01007387 */ /* 0x0001da0000100a00 */
[----:B------:R1:W-:Y:S04]  /*518a0*/  STL.64 [R1+0x280], R4 ;  /* 0x0002800401007387 */ /* 0x0003e80000100a00 */
[----:B------:R2:W-:Y:S04]  /*518b0*/  STL.64 [R1+0x288], R6 ;  /* 0x0002880601007387 */ /* 0x0005e80000100a00 */
[----:B------:R-:W3:Y:S04]  /*518c0*/  LDL.LU R24, [R1+0xf0] ;  /* 0x0000f00001187983 */ /* 0x000ee80000300800 */
[----:B------:R-:W3:Y:S04]  /*518d0*/  LDL.LU R25, [R1+0xf4] ;  /* 0x0000f40001197983 */ /* 0x000ee80000300800 */
[----:B------:R-:W3:Y:S04]  /*518e0*/  LDL.LU R26, [R1+0xf8] ;  /* 0x0000f800011a7983 */ /* 0x000ee80000300800 */
[----:B------:R-:W3:Y:S04]  /*518f0*/  LDL.LU R27, [R1+0xfc] ;  /* 0x0000fc00011b7983 */ /* 0x000ee80000300800 */
[----:B0-----:R-:W4:Y:S04]  /*51900*/  LDL.LU R12, [R1+0x5f0] ;  /* 0x0005f000010c7983 */ /* 0x001f280000300800 */
[----:B------:R-:W4:Y:S04]  /*51910*/  LDL.LU R13, [R1+0x5f4] ;  /* 0x0005f400010d7983 */ /* 0x000f280000300800 */
[----:B------:R-:W4:Y:S04]  /*51920*/  LDL.LU R14, [R1+0x5f8] ;  /* 0x0005f800010e7983 */ /* 0x000f280000300800 */
[----:B------:R-:W4:Y:S04]  /*51930*/  LDL.LU R15, [R1+0x5fc] ;  /* 0x0005fc00010f7983 */ /* 0x000f280000300800 */
[----:B------:R-:W4:Y:S04]  /*51940*/  LDL.LU R8, [R1+0x1b0] ;  /* 0x0001b00001087983 */ /* 0x000f280000300800 */
[----:B------:R-:W4:Y:S04]  /*51950*/  LDL.LU R9, [R1+0x1b4] ;  /* 0x0001b40001097983 */ /* 0x000f280000300800 */
[----:B------:R-:W4:Y:S04]  /*51960*/  LDL.LU R10, [R1+0x1b8] ;  /* 0x0001b800010a7983 */ /* 0x000f280000300800 */
[----:B------:R-:W4:Y:S04]  /*51970*/  LDL.LU R11, [R1+0x1bc] ;  /* 0x0001bc00010b7983 */ /* 0x000f280000300800 */
[----:B-1----:R-:W4:Y:S04]  /*51980*/  LDL.LU R4, [R1+0x160] ;  /* 0x0001600001047983 */ /* 0x002f280000300800 */
[----:B------:R-:W4:Y:S04]  /*51990*/  LDL.LU R5, [R1+0x164] ;  /* 0x0001640001057983 */ /* 0x000f280000300800 */
[----:B--2---:R-:W4:Y:S04]  /*519a0*/  LDL.LU R6, [R1+0x168] ;  /* 0x0001680001067983 */ /* 0x004f280000300800 */
[----:B------:R-:W4:Y:S04]  /*519b0*/  LDL.LU R7, [R1+0x16c] ;  /* 0x00016c0001077983 */ /* 0x000f280000300800 */
[----:B---3--:R-:W-:Y:S04]  /*519c0*/  STL.64 [R1+0x11c8], R26 ;  /* 0x0011c81a01007387 */ /* 0x008fe80000100a00 */
[----:B------:R0:W-:Y:S04]  /*519d0*/  STL.64 [R1+0x11c0], R24 ;  /* 0x0011c01801007387 */ /* 0x0001e80000100a00 */
[----:B0-----:R-:W2:Y:S04]  /*519e0*/  LDL.LU R24, [R1+0x130] ;  /* 0x0001300001187983 */ /* 0x001ea80000300800 */
[----:B------:R-:W2:Y:S04]  /*519f0*/  LDL.LU R25, [R1+0x134] ;  /* 0x0001340001197983 */ /* 0x000ea80000300800 */
[----:B------:R-:W3:Y:S01]  /*51a00*/  LDL.LU R26, [R1+0x138] ;  /* 0x00013800011a7983 */ /* 0x000ee20000300800 */
[----:B-----5:R-:W-:-:S03]  /*51a10*/  IMAD.MOV.U32 R27, RZ, RZ, R29 ;  /* 0x000000ffff1b7224 */ /* 0x020fc600078e001d */
        /* <DEDUP_REMOVED lines=11> */
[----:B------:R-:W3:Y:S01]  /*51ad0*/  LDL.LU R26, [R1+0x158] ;  /* 0x00015800011a7983 */ /* 0x000ee20000300800 */
[----:B-----5:R-:W-:-:S03]  /*51ae0*/  MOV R27, R29 ;  /* 0x0000001d001b7202 */ /* 0x020fc60000000f00 */
[----:B------:R-:W5:Y:S01]  /*51af0*/  LDL.LU R29, [R1+0x1260] ;  /* 0x00126000011d7983 */ /* 0x000f620000300800 */
[----:B----4-:R-:W-:Y:S03]  /*51b00*/  HMMA.16816.F32 R20, R20, R16, R4 ;  /* 0x000000101414723c */ /* 0x010fe60000001804 */
        /* <DEDUP_REMOVED lines=11> */
[----:B------:R-:W3:Y:S04]  /*51bc0*/  LDL.LU.64 R6, [R1+0x1258] ;  /* 0x0012580001067983 */ /* 0x000ee80000300a00 */
[----:B------:R-:W4:Y:S04]  /*51bd0*/  LDL.LU.64 R4, [R1+0x1250] ;  /* 0x0012500001047983 */ /* 0x000f280000300a00 */
[----:B------:R-:W-:Y:S04]  /*51be0*/  STL.64 [R1+0x1e0], R20 ;  /* 0x0001e01401007387 */ /* 0x000fe80000100a00 */
[----:B------:R0:W-:Y:S04]  /*51bf0*/  STL.64 [R1+0x1e8], R22 ;  /* 0x0001e81601007387 */ /* 0x0001e80000100a00 */
[----:B0-----:R-:W4:Y:S04]  /*51c00*/  LDL.LU.64 R22, [R1+0x1248] ;  /* 0x0012480001167983 */ /* 0x001f280000300a00 */
[----:B------:R-:W4:Y:S01]  /*51c10*/  LDL.LU.64 R20, [R1+0x1240] ;  /* 0x0012400001147983 */ /* 0x000f220000300a00 */
[----:B------:R-:W-:Y:S01]  /*51c20*/  LOP3.LUT R0, R28, 0x60, RZ, 0x3c, !PT ;  /* 0x000000601c007812 */ /* 0x000fe200078e3cff */
[----:B----4-:R-:W-:-:S15]  /*51c30*/  HMMA.16816.F32 R8, R20, R4, R8 ;  /* 0x000000041408723c */ /* 0x010fde0000001808 */
[----:B------:R-:W-:-:S04]  /*51c40*/  NOP ;  /* 0x0000000000007918 */ /* 0x000fc80000000000 */
[----:B------:R-:W-:Y:S04]  /*51c50*/  STL.64 [R1+0x1d0], R8 ;  /* 0x0001d00801007387 */ /* 0x000fe80000100a00 */
[----:B------:R-:W-:Y:S04]  /*51c60*/  STL.64 [R1+0x1d8], R10 ;  /* 0x0001d80a01007387 */ /* 0x000fe80000100a00 */
[----:B------:R-:W0:Y:S04]  /*51c70*/  LDSM.16.M88.4 R8, [R0+UR5+0x50000] ;  /* 0x050000050008783b */ /* 0x000e280008000200 */
[----:B0-----:R-:W-:Y:S04]  /*51c80*/  STL.64 [R1+0x50], R8 ;  /* 0x0000500801007387 */ /* 0x001fe80000100a00 */
        /* <DEDUP_REMOVED lines=8> */
[----:B------:R-:W2:Y:S01]  /*51d10*/  LDL.LU.64 R12, [R1+0x1220] ;  /* 0x00122000010c7983 */ /* 0x000ea20000300a00 */
[----:B-----5:R-:W-:-:S07]  /*51d20*/  IMAD.MOV.U32 R27, RZ, RZ, R29 ;  /* 0x000000ffff1b7224 */ /* 0x020fce00078e001d */
        /* <DEDUP_REMOVED lines=45> */
[----:B0-----:R-:W5:Y:S04]  /*52000*/  LDL.LU R12, [R1+0x4c0] ;  /* 0x0004c000010c7983 */ /* 0x001f680000300800 */
[----:B------:R-:W5:Y:S04]  /*52010*/  LDL.LU R13, [R1+0x4c4] ;  /* 0x0004c400010d7983 */ /* 0x000f680000300800 */
[----:B------:R-:W5:Y:S04]  /*52020*/  LDL.LU R14, [R1+0x4c8] ;  /* 0x0004c800010e7983 */ /* 0x000f680000300800 */
[----:B------:R-:W5:Y:S01]  /*52030*/  LDL.LU R15, [R1+0x4cc] ;  /* 0x0004cc00010f7983 */ /* 0x000f620000300800 */
[----:B--2---:R-:W-:Y:S03]  /*52040*/  HMMA.16816.F32 R20, R20, R16, R24 ;  /* 0x000000101414723c */ /* 0x004fe60000001818 */
[----:B------:R-:W4:Y:S04]  /*52050*/  LDL.LU.64 R26, [R1+0x11b8] ;  /* 0x0011b800011a7983 */ /* 0x000f280000300a00 */
[----:B------:R-:W4:-:S12]  /*52060*/  LDL.LU.64 R24, [R1+0x11b0] ;  /* 0x0011b00001187983 */ /* 0x000f180000300a00 */
[----:B------:R0:W-:Y:S01]  /*52070*/  STL.64 [R1+0xf0], R20 ;  /* 0x0000f01401007387 */ /* 0x0001e20000100a00 */
[----:B------:R-:W-:Y:S01]  /*52080*/  IMAD.MOV.U32 R28, RZ, RZ, R23 ;  /* 0x000000ffff1c7224 */ /* 0x000fe200078e0017 */
[----:B------:R-:W-:Y:S02]  /*52090*/  MOV R29, R22 ;  /* 0x00000016001d7202 */ /* 0x000fe40000000f00 */
[----:B0-----:R-:W2:Y:S04]  /*520a0*/  LDL.LU R20, [R1+0x4b0] ;  /* 0x0004b00001147983 */ /* 0x001ea80000300800 */
[----:B------:R-:W2:Y:S04]  /*520b0*/  LDL.LU R21, [R1+0x4b4] ;  /* 0x0004b40001157983 */ /* 0x000ea80000300800 */
[----:B------:R-:W2:Y:S04]  /*520c0*/  LDL.LU R22, [R1+0x4b8] ;  /* 0x0004b80001167983 */ /* 0x000ea80000300800 */
[----:B------:R-:W2:Y:S04]  /*520d0*/  LDL.LU R23, [R1+0x4bc] ;  /* 0x0004bc0001177983 */ /* 0x000ea80000300800 */
[----:B------:R-:W-:Y:S04]  /*520e0*/  STL [R1+0xde4], R28 ;  /* 0x000de41c01007387 */ /* 0x000fe80000100800 */
[----:B------:R-:W-:Y:S01]  /*520f0*/  STL [R1+0xde0], R29 ;  /* 0x000de01d01007387 */ /* 0x000fe20000100800 */
[----:B----4-:R-:W-:-:S15]  /*52100*/  HMMA.16816.F32 R8, R24, R4, R8 ;  /* 0x000000041808723c */ /* 0x010fde0000001808 */
[----:B------:R-:W-:-:S04]  /*52110*/  NOP ;  /* 0x0000000000007918 */ /* 0x000fc80000000000 */
[----:B------:R-:W-:Y:S04]  /*52120*/  STL.64 [R1+0xe0], R8 ;  /* 0x0000e00801007387 */ /* 0x000fe80000100a00 */
[----:B------:R0:W-:Y:S04]  /*52130*/  STL.64 [R1+0xe8], R10 ;  /* 0x0000e80a01007387 */ /* 0x0001e80000100a00 */
[----:B0-----:R-:W4:Y:S04]  /*52140*/  LDL.LU.64 R10, [R1+0x11a8] ;  /* 0x0011a800010a7983 */ /* 0x001f280000300a00 */
[----:B------:R-:W5:Y:S04]  /*52150*/  LDL.LU.64 R8, [R1+0x11a0] ;  /* 0x0011a00001087983 */ /* 0x000f680000300a00 */
[----:B---3--:R-:W-:Y:S04]  /*52160*/  STL.64 [R1+0x1170], R6 ;  /* 0x0011700601007387 */ /* 0x008fe80000100a00 */
[----:B------:R0:W-:Y:S04]  /*52170*/  STL.64 [R1+0x1168], R4 ;  /* 0x0011680401007387 */ /* 0x0001e80000100a00 */
[----:B0-----:R-:W3:Y:S04]  /*52180*/  LDL.LU R4, [R1+0x480] ;  /* 0x0004800001047983 */ /* 0x001ee80000300800 */
[----:B------:R-:W3:Y:S04]  /*52190*/  LDL.LU R5, [R1+0x484] ;  /* 0x0004840001057983 */ /* 0x000ee80000300800 */
[----:B------:R-:W3:Y:S04]  /*521a0*/  LDL.LU R6, [R1+0x488] ;  /* 0x0004880001067983 */ /* 0x000ee80000300800 */
[----:B------:R-:W3:Y:S01]  /*521b0*/  LDL.LU R7, [R1+0x48c] ;  /* 0x00048c0001077983 */ /* 0x000ee20000300800 */
[----:B-----5:R-:W-:-:S15]  /*521c0*/  HMMA.16816.F32 R12, R24, R8, R12 ;  /* 0x00000008180c723c */ /* 0x020fde000000180c */
[----:B------:R-:W-:-:S04]  /*521d0*/  NOP ;  /* 0x0000000000007918 */ /* 0x000fc80000000000 */
[----:B------:R-:W-:Y:S01]  /*521e0*/  MOV R28, R14 ;  /* 0x0000000e001c7202 */ /* 0x000fe20000000f00 */
[----:B------:R0:W-:Y:S01]  /*521f0*/  STL.64 [R1+0xd0], R12 ;  /* 0x0000d00c01007387 */ /* 0x0001e20000100a00 */
[----:B------:R-:W-:-:S03]  /*52200*/  IMAD.MOV.U32 R29, RZ, RZ, R15 ;  /* 0x000000ffff1d7224 */ /* 0x000fc600078e000f */
[----:B------:R-:W5:Y:S04]  /*52210*/  LDL.LU.64 R14, [R1+0x1198] ;  /* 0x00119800010e7983 */ /* 0x000f680000300a00 */
[----:B0-----:R-:W2:Y:S04]  /*52220*/  LDL.LU.64 R12, [R1+0x1190] ;  /* 0x00119000010c7983 */ /* 0x001ea80000300a00 */
[----:B----4-:R-:W-:Y:S04]  /*52230*/  STL.64 [R1+0x1160], R10 ;  /* 0x0011600a01007387 */ /* 0x010fe80000100a00 */
[----:B------:R2:W-:Y:S04]  /*52240*/  STL.64 [R1+0x1158], R8 ;  /* 0x0011580801007387 */ /* 0x0005e80000100a00 */
[----:B------:R-:W-:Y:S04]  /*52250*/  STL [R1+0xdec], R29 ;  /* 0x000dec1d01007387 */ /* 0x000fe80000100800 */
[----:B------:R-:W-:Y:S01]  /*52260*/  STL [R1+0xde8], R28 ;  /* 0x000de81c01007387 */ /* 0x000fe20000100800 */
[----:B--2---:R-:W-:Y:S03]  /*52270*/  HMMA.16816.F32 R8, R24, R12, R20 ;  /* 0x0000000c1808723c */ /* 0x004fe60000001814 */
[----:B-----5:R-:W-:Y:S04]  /*52280*/  STL.64 [R1+0x1150], R14 ;  /* 0x0011500e01007387 */ /* 0x020fe80000100a00 */
[----:B------:R0:W-:Y:S02]  /*52290*/  STL.64 [R1+0x1148], R12 ;  /* 0x0011480c01007387 */ /* 0x0001e40000100a00 */
[----:B0-----:R-:W-:-:S10]  /*522a0*/  MOV R13, R18 ;  /* 0x00000012000d7202 */ /* 0x001fd40000000f00 */
[----:B------:R0:W-:Y:S04]  /*522b0*/  STL.64 [R1+0xc0], R8 ;  /* 0x0000c00801007387 */ /* 0x0001e80000100a00 */
[----:B------:R1:W-:Y:S04]  /*522c0*/  STL.64 [R1+0xc8], R10 ;  /* 0x0000c80a01007387 */ /* 0x0003e80000100a00 */
[----:B------:R-:W2:Y:S04]  /*522d0*/  LDL.LU R12, [R1+0x4a0] ;  /* 0x0004a000010c7983 */ /* 0x000ea80000300800 */
[----:B------:R-:W4:Y:S04]  /*522e0*/  LDL.LU R18, [R1+0x1188] ;  /* 0x0011880001127983 */ /* 0x000f280000300800 */
[----:B------:R-:W2:Y:S04]  /*522f0*/  LDL.LU R14, [R1+0x4a8] ;  /* 0x0004a800010e7983 */ /* 0x000ea80000300800 */
[----:B------:R-:W2:Y:S04]  /*52300*/  LDL.LU R15, [R1+0x4ac] ;  /* 0x0004ac00010f7983 */ /* 0x000ea80000300800 */
[----:B0-----:R-:W5:Y:S04]  /*52310*/  LDL.LU R8, [R1+0x470] ;  /* 0x0004700001087983 */ /* 0x001f680000300800 */
[----:B------:R-:W5:Y:S04]  /*52320*/  LDL.LU R9, [R1+0x474] ;  /* 0x0004740001097983 */ /* 0x000f680000300800 */
[----:B-1----:R-:W5:Y:S01]  /*52330*/  LDL.LU R10, [R1+0x478] ;  /* 0x00047800010a7983 */ /* 0x002f620000300800 */
[----:B----4-:R-:W-:-:S03]  /*52340*/  IMAD.MOV.U32 R11, RZ, RZ, R18 ;  /* 0x000000ffff0b7224 */ /* 0x010fc600078e0012 */
[----:B------:R-:W4:Y:S04]  /*52350*/  LDL.LU R18, [R1+0x1184] ;  /* 0x0011840001127983 */ /* 0x000f280000300800 */
[----:B------:R-:W2:Y:S04]  /*52360*/  LDL.LU.64 R20, [R1+0x50] ;  /* 0x0000500001147983 */ /* 0x000ea80000300a00 */
[----:B------:R-:W2:Y:S01]  /*52370*/  LDL.LU.64 R22, [R1+0x58] ;  /* 0x0000580001167983 */ /* 0x000ea20000300a00 */
[----:B---3--:R-:W-:-:S15]  /*52380*/  HMMA.16816.F32 R4, R24, R16, R4 ;  /* 0x000000101804723c */ /* 0x008fde0000001804 */
[----:B------:R-:W-:-:S04]  /*52390*/  NOP ;  /* 0x0000000000007918 */ /* 0x000fc80000000000 */
[----:B------:R-:W-:Y:S01]  /*523a0*/  IMAD.MOV.U32 R29, RZ, RZ, R6 ;  /* 0x000000ffff1d7224 */ /* 0x000fe200078e0006 */
[----:B------:R-:W-:Y:S01]  /*523b0*/  MOV R28, R7 ;  /* 0x00000007001c7202 */ /* 0x000fe20000000f00 */
[----:B--2---:R-:W-:Y:S04]  /*523c0*/  STL.64 [R1+0x1118], R22 ;  /* 0x0011181601007387 */ /* 0x004fe80000100a00 */
[----:B------:R0:W-:Y:S02]  /*523d0*/  STL.64 [R1+0x1110], R20 ;  /* 0x0011101401007387 */ /* 0x0001e40000100a00 */
[----:B0-----:R-:W-:Y:S02]  /*523e0*/  MOV R20, R19 ;  /* 0x0000001300147202 */ /* 0x001fe40000000f00 */
[----:B------:R-:W4:Y:S04]  /*523f0*/  LDL.LU R19, [R1+0x1180] ;  /* 0x0011800001137983 */ /* 0x000f280000300800 */
[----:B------:R-:W5:Y:S01]  /*52400*/  LDL.LU R21, [R1+0x44] ;  /* 0x0000440001157983 */ /* 0x000f620000300800 */
[----:B------:R-:W-:Y:S01]  /*52410*/  IMAD.MOV.U32 R22, RZ, RZ, R2 ;  /* 0x000000ffff167224 */ /* 0x000fe200078e0002 */
[----:B------:R-:W-:-:S02]  /*52420*/  MOV R23, R3 ;  /* 0x0000000300177202 */ /* 0x000fc40000000f00 */
[----:B------:R-:W2:Y:S04]  /*52430*/  LDL.LU R2, [R1+0x117c] ;  /* 0x00117c0001027983 */ /* 0x000ea80000300800 */
[----:B------:R-:W3:Y:S04]  /*52440*/  LDL.LU R3, [R1+0x1178] ;  /* 0x0011780001037983 */ /* 0x000ee80000300800 */
[----:B------:R-:W-:Y:S04]  /*52450*/  STL.64 [R1+0xb0], R4 ;  /* 0x0000b00401007387 */ /* 0x000fe80000100a00 */
[----:B------:R-:W0:Y:S02]  /*52460*/  LDSM.16.M88.4 R4, [R0+UR5+0x50800] ;  /* 0x050800050004783b */ /* 0x000e240008000200 */
[----:B0-----:R-:W-:Y:S01]  /*52470*/  IMAD.MOV.U32 R25, RZ, RZ, R6 ;  /* 0x000000ffff197224 */ /* 0x001fe200078e0006 */
[----:B------:R-:W-:Y:S01]  /*52480*/  MOV R24, R7 ;  /* 0x0000000700187202 */ /* 0x000fe20000000f00 */
[----:B------:R-:W-:Y:S01]  /*52490*/  IMAD.MOV.U32 R27, RZ, RZ, R4 ;  /* 0x000000ffff1b7224 */ /* 0x000fe200078e0004 */
[----:B------:R-:W-:Y:S01]  /*524a0*/  MOV R26, R5 ;  /* 0x00000005001a7202 */ /* 0x000fe20000000f00 */
[----:B----4-:R-:W-:Y:S04]  /*524b0*/  STL.64 [R1+0x1140], R18 ;  /* 0x0011401201007387 */ /* 0x010fe80000100a00 */
[----:B------:R0:W-:Y:S04]  /*524c0*/  STL.64 [R1+0x1138], R16 ;  /* 0x0011381001007387 */ /* 0x0001e80000100a00 */
[----:B0-----:R-:W4:Y:S04]  /*524d0*/  LDL.LU R16, [R1+0x490] ;  /* 0x0004900001107983 */ /* 0x001f280000300800 */
[----:B------:R-:W4:Y:S04]  /*524e0*/  LDL.LU R17, [R1+0x494] ;  /* 0x0004940001117983 */ /* 0x000f280000300800 */
[----:B------:R-:W4:Y:S04]  /*524f0*/  LDL.LU R18, [R1+0x498] ;  /* 0x0004980001127983 */ /* 0x000f280000300800 */
[----:B------:R-:W4:Y:S04]  /*52500*/  LDL.LU R19, [R1+0x49c] ;  /* 0x00049c0001137983 */ /* 0x000f280000300800 */
[----:B------:R-:W-:Y:S04]  /*52510*/  STL [R1+0xefc], R28 ;  /* 0x000efc1c01007387 */ /* 0x000fe80000100800 */
[----:B------:R-:W-:Y:S04]  /*52520*/  STL [R1+0xef8], R29 ;  /* 0x000ef81d01007387 */ /* 0x000fe80000100800 */
[----:B------:R-:W2:Y:S04]  /*52530*/  LDL.LU.64 R6, [R1+0x1170] ;  /* 0x0011700001067983 */ /* 0x000ea80000300a00 */
[----:B------:R-:W5:Y:S04]  /*52540*/  LDL.LU.64 R4, [R1+0x1168] ;  /* 0x0011680001047983 */ /* 0x000f680000300a00 */
[----:B------:R-:W-:Y:S04]  /*52550*/  STL.64 [R1+0x1128], R26 ;  /* 0x0011281a01007387 */ /* 0x000fe80000100a00 */
[----:B------:R0:W-:Y:S04]  /*52560*/  STL.64 [R1+0x1120], R24 ;  /* 0x0011201801007387 */ /* 0x0001e80000100a00 */
[----:B0-----:R-:W2:Y:S04]  /*52570*/  LDL.LU R24, [R1+0x70] ;  /* 0x0000700001187983 */ /* 0x001ea80000300800 */
[----:B------:R-:W2:Y:S04]  /*52580*/  LDL.LU R25, [R1+0x74] ;  /* 0x0000740001197983 */ /* 0x000ea80000300800 */
[----:B------:R-:W2:Y:S04]  /*52590*/  LDL.LU R26, [R1+0x78] ;  /* 0x00007800011a7983 */ /* 0x000ea80000300800 */
[----:B------:R-:W2:Y:S01]  /*525a0*/  LDL.LU R27, [R1+0x7c] ;  /* 0x00007c00011b7983 */ /* 0x000ea20000300800 */
[----:B-----5:R-:W-:-:S15]  /*525b0*/  HMMA.16816.F32 R8, R20, R4, R8 ;  /* 0x000000041408723c */ /* 0x020fde0000001808 */
[----:B------:R-:W-:-:S04]  /*525c0*/  NOP ;  /* 0x0000000000007918 */ /* 0x000fc80000000000 */
[----:B------:R-:W-:Y:S04]  /*525d0*/  STL.64 [R1+0xa0], R8 ;  /* 0x0000a00801007387 */ /* 0x000fe80000100a00 */
[----:B------:R-:W-:Y:S04]  /*525e0*/  STL.64 [R1+0xa8], R10 ;  /* 0x0000a80a01007387 */ /* 0x000fe80000100a00 */
[----:B------:R-:W0:Y:S02]  /*525f0*/  LDSM.16.M88.4 R8, [R0+UR5+0x51000] ;  /* 0x051000050008783b */ /* 0x000e240008000200 */
[----:B0-----:R-:W-:-:S02]  /*52600*/  IMAD.MOV.U32 R5, RZ, RZ, R10 ;  /* 0x000000ffff057224 */ /* 0x001fc400078e000a */
[----:B------:R-:W-:Y:S01]  /*52610*/  STL.64 [R1+0x20], R8 ;  /* 0x0000200801007387 */ /* 0x000fe20000100a00 */
[----:B------:R-:W-:-:S03]  /*52620*/  MOV R4, R11 ;  /* 0x0000000b00047202 */ /* 0x000fc60000000f00 */
[----:B------:R-:W0:Y:S04]  /*52630*/  LDSM.16.M88.4 R8, [R0+UR5+0x51800] ;  /* 0x051800050008783b */ /* 0x000e280008000200 */
[----:B------:R-:W-:Y:S04]  /*52640*/  STL [R1+0x109c], R4 ;  /* 0x00109c0401007387 */ /* 0x000fe80000100800 */
[----:B------:R-:W-:Y:S04]  /*52650*/  STL [R1+0x1098], R5 ;  /* 0x0010980501007387 */ /* 0x000fe80000100800 */
[----:B0-----:R-:W-:Y:S04]  /*52660*/  STL.64 [R1+0x10], R8 ;  /* 0x0000100801007387 */ /* 0x001fe80000100a00 */
[----:B------:R0:W-:Y:S04]  /*52670*/  STL.64 [R1+0x18], R10 ;  /* 0x0000180a01007387 */ /* 0x0001e80000100a00 */
[----:B0-----:R-:W5:Y:S04]  /*52680*/  LDL.LU.64 R10, [R1+0x1160] ;  /* 0x00116000010a7983 */ /* 0x001f680000300a00 */
[----:B------:R-:W2:Y:S02]  /*52690*/  LDL.LU.64 R8, [R1+0x1158] ;  /* 0x0011580001087983 */ /* 0x000ea40000300a00 */
[----:B--2---:R-:W-:-:S15]  /*526a0*/  HMMA.16816.F32 R12, R20, R8, R12 ;  /* 0x00000008140c723c */ /* 0x004fde000000180c */
        /* <DEDUP_REMOVED lines=8> */
[----:B------:R-:W2:Y:S04]  /*52730*/  LDL.LU.64 R14, [R1+0x1150] ;  /* 0x00115000010e7983 */ /* 0x000ea80000300a00 */
[----:B------:R-:W4:Y:S02]  /*52740*/  LDL.LU.64 R12, [R1+0x1148] ;  /* 0x00114800010c7983 */ /* 0x000f240000300a00 */
[----:B----4-:R-:W-:-:S15]  /*52750*/  HMMA.16816.F32 R16, R20, R12, R16 ;  /* 0x0000000c1410723c */ /* 0x010fde0000001810 */
[----:B------:R-:W-:-:S04]  /*52760*/  NOP ;  /* 0x0000000000007918 */ /* 0x000fc80000000000 */
[----:B------:R-:W-:Y:S04]  /*52770*/  STL.64 [R1+0x80], R16 ;  /* 0x0000801001007387 */ /* 0x000fe80000100a00 */
[----:B------:R0:W-:Y:S04]  /*52780*/  STL.64 [R1+0x88], R18 ;  /* 0x0000881201007387 */ /* 0x0001e80000100a00 */
[----:B0-----:R-:W4:Y:S04]  /*52790*/  LDL.LU.64 R18, [R1+0x1140] ;  /* 0x0011400001127983 */ /* 0x001f280000300a00 */
[----:B------:R-:W4:Y:S04]  /*527a0*/  LDL.LU.64 R16, [R1+0x1138] ;  /* 0x0011380001107983 */ /* 0x000f280000300a00 */
[----:B--2---:R3:W-:Y:S01]  /*527b0*/  STL.64 [R1+0x10f8], R14 ;  /* 0x0010f80e01007387 */ /* 0x0047e20000100a00 */
[----:B------:R-:W-:Y:S01]  /*527c0*/  IMAD.MOV.U32 R12, RZ, RZ, R6 ;  /* 0x000000ffff0c7224 */ /* 0x000fe200078e0006 */
[----:B------:R-:W-:-:S02]  /*527d0*/  MOV R13, R7 ;  /* 0x00000007000d7202 */ /* 0x000fc40000000f00 */
[----:B------:R-:W2:Y:S04]  /*527e0*/  LDL.LU R6, [R1+0x1134] ;  /* 0x0011340001067983 */ /* 0x000ea80000300800 */
[----:B------:R-:W2:Y:S01]  /*527f0*/  LDL.LU R7, [R1+0x1130] ;  /* 0x0011300001077983 */ /* 0x000ea20000300800 */
[----:B---3--:R-:W-:Y:S01]  /*52800*/  IMAD.MOV.U32 R14, RZ, RZ, R3 ;  /* 0x000000ffff0e7224 */ /* 0x008fe200078e0003 */
[----:B------:R-:W-:Y:S01]  /*52810*/  MOV R15, R2 ;  /* 0x00000002000f7202 */ /* 0x000fe20000000f00 */
[----:B----4-:R-:W-:Y:S01]  /*52820*/  HMMA.16816.F32 R20, R20, R16, R24 ;  /* 0x000000101414723c */ /* 0x010fe20000001818 */
[----:B------:R-:W3:Y:S04]  /*52830*/  LDL.LU.64 R26, [R1+0x1128] ;  /* 0x00112800011a7983 */ /* 0x000ee80000300a00 */
[----:B------:R-:W4:-:S14]  /*52840*/  LDL.LU.64 R24, [R1+0x1120] ;  /* 0x0011200001187983 */ /* 0x000f1c0000300a00 */
[----:B------:R-:W-:Y:S01]  /*52850*/  IMAD.MOV.U32 R3, RZ, RZ, R22 ;  /* 0x000000ffff037224 */ /* 0x000fe200078e0016 */
[----:B------:R0:W-:Y:S01]  /*52860*/  STL.64 [R1+0x70], R20 ;  /* 0x0000701401007387 */ /* 0x0001e20000100a00 */
[----:B------:R-:W-:-:S03]  /*52870*/  MOV R2, R23 ;  /* 0x0000001700027202 */ /* 0x000fc60000000f00 */
[----:B------:R-:W2:Y:S04]  /*52880*/  LDL.LU.64 R22, [R1+0x1118] ;  /* 0x0011180001167983 */ /* 0x000ea80000300a00 */
[----:B0-----:R-:W3:Y:S04]  /*52890*/  LDL.LU.64 R20, [R1+0x1110] ;  /* 0x0011100001147983 */ /* 0x001ee80000300a00 */
[----:B------:R-:W-:Y:S04]  /*528a0*/  STL.64 [R1+0x10f0], R18 ;  /* 0x0010f01201007387 */ /* 0x000fe80000100a00 */
[----:B------:R-:W-:Y:S04]  /*528b0*/  STL [R1+0xf04], R2 ;  /* 0x000f040201007387 */ /* 0x000fe80000100800 */
[----:B------:R2:W-:Y:S02]  /*528c0*/  STL [R1+0xf00], R3 ;  /* 0x000f000301007387 */ /* 0x0005e40000100800 */
[----:B--2---:R-:W-:Y:S01]  /*528d0*/  IMAD.MOV.U32 R3, RZ, RZ, R22 ;  /* 0x000000ffff037224 */ /* 0x004fe200078e0016 */
[----:B------:R-:W-:Y:S01]  /*528e0*/  MOV R2, R23 ;  /* 0x0000001700027202 */ /* 0x000fe20000000f00 */
[----:B---3--:R-:W-:Y:S01]  /*528f0*/  HMMA.16816.F32 R16, R20, R6, R12 ;  /* 0x000000061410723c */ /* 0x008fe2000000180c */
[----:B------:R-:W-:Y:S01]  /*52900*/  IMAD.MOV.U32 R13, RZ, RZ, R20 ;  /* 0x000000ffff0d7224 */ /* 0x000fe200078e0014 */
[----:B------:R-:W-:-:S02]  /*52910*/  MOV R12, R21 ;  /* 0x00000015000c7202 */ /* 0x000fc40000000f00 */
[----:B------:R-:W0:-:S15]  /*52920*/  LDSM.16.M88.4 R20, [R0+UR5+0x52800] ;  /* 0x052800050014783b */ /* 0x000e1e0008000200 */
[----:B------:R1:W-:Y:S04]  /*52930*/  STL.64 [R1+0x470], R16 ;  /* 0x0004701001007387 */ /* 0x0003e80000100a00 */
[----:B------:R2:W-:Y:S04]  /*52940*/  STL.64 [R1+0x478], R18 ;  /* 0x0004781201007387 */ /* 0x0005e80000100a00 */
[----:B------:R-:W-:Y:S04]  /*52950*/  STL.64 [R1+0x10d8], R6 ;  /* 0x0010d80601007387 */ /* 0x000fe80000100a00 */
[----:B------:R3:W-:Y:S04]  /*52960*/  STL.64 [R1+0x10d0], R4 ;  /* 0x0010d00401007387 */ /* 0x0007e80000100a00 */
[----:B0-----:R4:W-:Y:S04]  /*52970*/  STL.64 [R1+0xfc8], R22 ;  /* 0x000fc81601007387 */ /* 0x0019e80000100a00 */
[----:B------:R0:W-:Y:S04]  /*52980*/  STL.64 [R1+0xfc0], R20 ;  /* 0x000fc01401007387 */ /* 0x0001e80000100a00 */
[----:B-1----:R-:W5:Y:S04]  /*52990*/  LDL.LU R16, [R1+0x450] ;  /* 0x0004500001107983 */ /* 0x002f680000300800 */
[----:B------:R-:W5:Y:S04]  /*529a0*/  LDL.LU R17, [R1+0x454] ;  /* 0x0004540001117983 */ /* 0x000f680000300800 */
[----:B--2---:R-:W2:Y:S01]  /*529b0*/  LDL.LU R18, [R1+0x458] ;  /* 0x0004580001127983 */ /* 0x004ea20000300800 */
[----:B---3--:R-:W-:-:S03]  /*529c0*/  MOV R5, R12 ;  /* 0x0000000c00057202 */ /* 0x008fc60000000f00 */
[----:B------:R-:W2:Y:S01]  /*529d0*/  LDL.LU R19, [R1+0x45c] ;  /* 0x00045c0001137983 */ /* 0x000ea20000300800 */
[----:B------:R-:W-:-:S03]  /*529e0*/  IMAD.MOV.U32 R4, RZ, RZ, R13 ;  /* 0x000000ffff047224 */ /* 0x000fc600078e000d */
[----:B------:R-:W3:Y:S04]  /*529f0*/  LDL.LU R12, [R1+0x460] ;  /* 0x00046000010c7983 */ /* 0x000ee80000300800 */
[----:B------:R-:W3:Y:S01]  /*52a00*/  LDL.LU R13, [R1+0x464] ;  /* 0x00046400010d7983 */ /* 0x000ee20000300800 */
[----:B----4-:R-:W-:-:S03]  /*52a10*/  IMAD.MOV.U32 R22, RZ, RZ, R25 ;  /* 0x000000ffff167224 */ /* 0x010fc600078e0019 */
[----:B------:R-:W3:Y:S01]  /*52a20*/  LDL.LU R14, [R1+0x468] ;  /* 0x00046800010e7983 */ /* 0x000ee20000300800 */
[----:B0-----:R-:W-:Y:S01]  /*52a30*/  IMAD.MOV.U32 R20, RZ, RZ, R27 ;  /* 0x000000ffff147224 */ /* 0x001fe200078e001b */
[----:B------:R-:W-:Y:S02]  /*52a40*/  MOV R21, R26 ;  /* 0x0000001a00157202 */ /* 0x000fe40000000f00 */
[----:B------:R-:W-:Y:S01]  /*52a50*/  MOV R23, R24 ;  /* 0x0000001800177202 */ /* 0x000fe20000000f00 */
[----:B------:R-:W3:Y:S04]  /*52a60*/  LDL.LU R15, [R1+0x46c] ;  /* 0x00046c00010f7983 */ /* 0x000ee80000300800 */
        /* <DEDUP_REMOVED lines=9> */
[----:B0-----:R-:W2:Y:S04]  /*52b00*/  LDL.LU R24, [R1+0x3c0] ;  /* 0x0003c00001187983 */ /* 0x001ea80000300800 */
[----:B------:R-:W2:Y:S01]  /*52b10*/  LDL.LU R25, [R1+0x3c4] ;  /* 0x0003c40001197983 */ /* 0x000ea20000300800 */
[----:B-----5:R-:W-:Y:S01]  /*52b20*/  IMAD.MOV.U32 R26, RZ, RZ, R11 ;  /* 0x000000ffff1a7224 */ /* 0x020fe200078e000b */
[----:B------:R-:W-:-:S02]  /*52b30*/  MOV R27, R10 ;  /* 0x0000000a001b7202 */ /* 0x000fc40000000f00 */
[----:B------:R-:W5:Y:S04]  /*52b40*/  LDL.LU R11, [R1+0x110c] ;  /* 0x00110c00010b7983 */ /* 0x000f680000300800 */
[----:B------:R-:W3:Y:S04]  /*52b50*/  LDL.LU R10, [R1+0x1108] ;  /* 0x00110800010a7983 */ /* 0x000ee80000300800 */
[----:B------:R-:W-:Y:S04]  /*52b60*/  STL.64 [R1+0x10a8], R26 ;  /* 0x0010a81a01007387 */ /* 0x000fe80000100a00 */
[----:B--2---:R0:W-:Y:S04]  /*52b70*/  STL.64 [R1+0x10a0], R24 ;  /* 0x0010a01801007387 */ /* 0x0041e80000100a00 */
[----:B0-----:R-:W2:Y:S04]  /*52b80*/  LDL.LU R24, [R1+0x400] ;  /* 0x0004000001187983 */ /* 0x001ea80000300800 */
[----:B------:R-:W2:Y:S04]  /*52b90*/  LDL.LU R25, [R1+0x404] ;  /* 0x0004040001197983 */ /* 0x000ea80000300800 */
[----:B------:R-:W2:Y:S04]  /*52ba0*/  LDL.LU R26, [R1+0x408] ;  /* 0x00040800011a7983 */ /* 0x000ea80000300800 */
[----:B------:R-:W2:Y:S01]  /*52bb0*/  LDL.LU R27, [R1+0x40c] ;  /* 0x00040c00011b7983 */ /* 0x000ea20000300800 */
[----:B------:R-:W-:Y:S01]  /*52bc0*/  IMAD.MOV.U32 R6, RZ, RZ, R3 ;  /* 0x000000ffff067224 */ /* 0x000fe200078e0003 */
[----:B------:R-:W-:-:S02]  /*52bd0*/  MOV R7, R2 ;  /* 0x0000000200077202 */ /* 0x000fc40000000f00 */
[----:B--2---:R3:W-:Y:S04]  /*52be0*/  STL.64 [R1+0x10b8], R26 ;  /* 0x0010b81a01007387 */ /* 0x0047e80000100a00 */
[----:B------:R0:W-:Y:S01]  /*52bf0*/  STL.64 [R1+0x10b0], R24 ;  /* 0x0010b01801007387 */ /* 0x0001e20000100a00 */
[----:B---3--:R-:W-:-:S03]  /*52c00*/  IMAD.MOV.U32 R26, RZ, RZ, R10 ;  /* 0x000000ffff1a7224 */ /* 0x008fc600078e000a */
[----:B0-----:R-:W2:Y:S04]  /*52c10*/  LDL.LU R24, [R1+0x410] ;  /* 0x0004100001187983 */ /* 0x001ea80000300800 */
[----:B------:R-:W2:Y:S04]  /*52c20*/  LDL.LU R25, [R1+0x414] ;  /* 0x0004140001197983 */ /* 0x000ea80000300800 */
[----:B------:R-:W3:Y:S01]  /*52c30*/  LDL.LU R10, [R1+0x1104] ;  /* 0x00110400010a7983 */ /* 0x000ee20000300800 */
[----:B-----5:R-:W-:-:S03]  /*52c40*/  MOV R27, R11 ;  /* 0x0000000b001b7202 */ /* 0x020fc60000000f00 */
[----:B------:R-:W3:Y:S04]  /*52c50*/  LDL.LU R11, [R1+0x1100] ;  /* 0x00110000010b7983 */ /* 0x000ee80000300800 */
[----:B------:R-:W-:Y:S01]  /*52c60*/  STL.64 [R1+0x10c8], R26 ;  /* 0x0010c81a01007387 */ /* 0x000fe20000100a00 */
[----:B---3--:R-:W-:Y:S03]  /*52c70*/  HMMA.16816.F32 R12, R4, R10, R12 ;  /* 0x0000000a040c723c */ /* 0x008fe6000000180c */
        /* <DEDUP_REMOVED lines=8> */
[----:B0-----:R-:W-:-:S02]  /*52d00*/  IMAD.MOV.U32 R29, RZ, RZ, R14 ;  /* 0x000000ffff1d7224 */ /* 0x001fc400078e000e */
[----:B------:R-:W-:Y:S01]  /*52d10*/  STL.64 [R1+0x60], R12 ;  /* 0x0000600c01007387 */ /* 0x000fe20000100a00 */
[----:B------:R-:W-:-:S03]  /*52d20*/  MOV R28, R15 ;  /* 0x0000000f001c7202 */ /* 0x000fc60000000f00 */
[----:B------:R-:W3:Y:S02]  /*52d30*/  LDL.LU.64 R14, [R1+0x10f8] ;  /* 0x0010f800010e7983 */ /* 0x000ee40000300a00 */
[----:B---3--:R-:W-:-:S15]  /*52d40*/  HMMA.16816.F32 R16, R4, R14, R16 ;  /* 0x0000000e0410723c */ /* 0x008fde0000001810 */
[----:B------:R-:W-:-:S04]  /*52d50*/  NOP ;  /* 0x0000000000007918 */ /* 0x000fc80000000000 */
[----:B------:R-:W-:Y:S04]  /*52d60*/  STL.64 [R1+0x440], R16 ;  /* 0x0004401001007387 */ /* 0x000fe80000100a00 */
[----:B------:R0:W-:Y:S04]  /*52d70*/  STL.64 [R1+0x448], R18 ;  /* 0x0004481201007387 */ /* 0x0001e80000100a00 */
[----:B0-----:R-:W4:Y:S02]  /*52d80*/  LDL.LU.64 R18, [R1+0x10f0] ;  /* 0x0010f00001127983 */ /* 0x001f240000300a00 */
[----:B----4-:R-:W-:Y:S02]  /*52d90*/  HMMA.16816.F32 R4, R4, R18, R20 ;  /* 0x000000120404723c */ /* 0x010fe40000001814 */
[----:B------:R-:W2:Y:S04]  /*52da0*/  LDL.LU.64 R22, [R1+0x10e8] ;  /* 0x0010e80001167983 */ /* 0x000ea80000300a00 */
[----:B------:R-:W2:-:S13]  /*52db0*/  LDL.LU.64 R20, [R1+0x10e0] ;  /* 0x0010e00001147983 */ /* 0x000e9a0000300a00 */
[----:B------:R-:W-:Y:S04]  /*52dc0*/  STL.64 [R1+0x430], R4 ;  /* 0x0004300401007387 */ /* 0x000fe80000100a00 */
[----:B------:R0:W-:Y:S04]  /*52dd0*/  STL.64 [R1+0x438], R6 ;  /* 0x0004380601007387 */ /* 0x0001e80000100a00 */
[----:B0-----:R-:W2:Y:S04]  /*52de0*/  LDL.LU.64 R6, [R1+0x10d8] ;  /* 0x0010d80001067983 */ /* 0x001ea80000300a00 */
[----:B------:R-:W3:Y:S01]  /*52df0*/  LDL.LU.64 R4, [R1+0x10d0] ;  /* 0x0010d00001047983 */ /* 0x000ee20000300a00 */
        /* <DEDUP_REMOVED lines=18> */
[----:B------:R-:W2:Y:S04]  /*52f20*/  LDL.LU.64 R24, [R1+0x10a0] ;  /* 0x0010a00001187983 */ /* 0x000ea80000300a00 */
[----:B------:R2:W-:Y:S04]  /*52f30*/  STL.64 [R1+0x1088], R14 ;  /* 0x0010880e01007387 */ /* 0x0005e80000100a00 */
[----:B------:R-:W-:Y:S01]  /*52f40*/  STL.64 [R1+0x1080], R18 ;  /* 0x0010801201007387 */ /* 0x000fe20000100a00 */
[----:B--2---:R-:W-:Y:S01]  /*52f50*/  HMMA.16816.F32 R12, R20, R18, R24 ;  /* 0x00000012140c723c */ /* 0x004fe20000001818 */
[----:B------:R-:W-:Y:S01]  /*52f60*/  IMAD.MOV.U32 R22, RZ, RZ, R9 ;  /* 0x000000ffff167224 */ /* 0x000fe200078e0009 */
[----:B------:R-:W-:Y:S01]  /*52f70*/  MOV R23, R8 ;  /* 0x0000000800177202 */ /* 0x000fe20000000f00 */
[----:B---3--:R-:W-:Y:S01]  /*52f80*/  IMAD.MOV.U32 R20, RZ, RZ, R4 ;  /* 0x000000ffff147224 */ /* 0x008fe200078e0004 */
[----:B------:R-:W-:-:S15]  /*52f90*/  MOV R21, R5 ;  /* 0x0000000500157202 */ /* 0x000fde0000000f00 */
[----:B------:R-:W-:Y:S04]  /*52fa0*/  STL.64 [R1+0x3c0], R12 ;  /* 0x0003c00c01007387 */ /* 0x000fe80000100a00 */
[----:B------:R-:W-:Y:S04]  /*52fb0*/  STL.64 [R1+0x3c8], R14 ;  /* 0x0003c80e01007387 */ /* 0x000fe80000100a00 */
[----:B------:R-:W2:Y:S04]  /*52fc0*/  LDL.LU R4, [R1+0x109c] ;  /* 0x00109c0001047983 */ /* 0x000ea80000300800 */
[----:B------:R-:W3:Y:S04]  /*52fd0*/  LDL.LU R5, [R1+0x1098] ;  /* 0x0010980001057983 */ /* 0x000ee80000300800 */
[----:B------:R-:W-:Y:S04]  /*52fe0*/  STL.64 [R1+0x1018], R22 ;  /* 0x0010181601007387 */ /* 0x000fe80000100a00 */
[----:B------:R-:W-:Y:S04]  /*52ff0*/  STL.64 [R1+0x1010], R20 ;  /* 0x0010101401007387 */ /* 0x000fe80000100a00 */
        /* <DEDUP_REMOVED lines=16> */
[----:B------:R-:W2:Y:S04]  /*53100*/  LDL.LU R20, [R1+0x10] ;  /* 0x0000100001147983 */ /* 0x000ea80000300800 */
[----:B------:R-:W2:Y:S04]  /*53110*/  LDL.LU R21, [R1+0x14] ;  /* 0x0000140001157983 */ /* 0x000ea80000300800 */
[----:B------:R-:W2:Y:S04]  /*53120*/  LDL.LU R22, [R1+0x18] ;  /* 0x0000180001167983 */ /* 0x000ea80000300800 */
[----:B------:R-:W2:Y:S04]  /*53130*/  LDL.LU R23, [R1+0x1c] ;  /* 0x00001c0001177983 */ /* 0x000ea80000300800 */
[----:B--2---:R-:W-:Y:S04]  /*53140*/  STL.64 [R1+0x1068], R22 ;  /* 0x0010681601007387 */ /* 0x004fe80000100a00 */
[----:B------:R-:W-:Y:S04]  /*53150*/  STL.64 [R1+0x1060], R20 ;  /* 0x0010601401007387 */ /* 0x000fe80000100a00 */
[----:B-----5:R-:W-:Y:S04]  /*53160*/  STL.64 [R1+0xfb8], R26 ;  /* 0x000fb81a01007387 */ /* 0x020fe80000100a00 */
[----:B----4-:R0:W-:Y:S04]  /*53170*/  STL.64 [R1+0xfb0], R24 ;  /* 0x000fb01801007387 */ /* 0x0101e80000100a00 */
        /* <DEDUP_REMOVED lines=22> */
[----:B------:R-:W5:Y:S04]  /*532e0*/  LDL.LU R20, [R1+0x20] ;  /* 0x0000200001147983 */ /* 0x000f680000300800 */
[----:B------:R-:W5:Y:S04]  /*532f0*/  LDL.LU R21, [R1+0x24] ;  /* 0x0000240001157983 */ /* 0x000f680000300800 */
        /* <DEDUP_REMOVED lines=10> */
[----:B------:R-:W3:Y:S04]  /*533a0*/  LDL.LU R12, [R1+0x3a0] ;  /* 0x0003a000010c7983 */ /* 0x000ee80000300800 */
[----:B------:R-:W3:Y:S04]  /*533b0*/  LDL.LU R13, [R1+0x3a4] ;  /* 0x0003a400010d7983 */ /* 0x000ee80000300800 */
[----:B------:R-:W3:Y:S04]  /*533c0*/  LDL.LU R14, [R1+0x3a8] ;  /* 0x0003a800010e7983 */ /* 0x000ee80000300800 */
[----:B------:R-:W3:Y:S04]  /*533d0*/  LDL.LU R15, [R1+0x3ac] ;  /* 0x0003ac00010f7983 */ /* 0x000ee80000300800 */
[----:B------:R-:W5:Y:S04]  /*533e0*/  LDL.LU R8, [R1+0x3b0] ;  /* 0x0003b00001087983 */ /* 0x000f680000300800 */
[----:B------:R-:W5:Y:S04]  /*533f0*/  LDL.LU R9, [R1+0x3b4] ;  /* 0x0003b40001097983 */ /* 0x000f680000300800 */
        /* <DEDUP_REMOVED lines=19> */
[----:B------:R-:W4:Y:S01]  /*53530*/  LDL.LU R27, [R1+0x31c] ;  /* 0x00031c00011b7983 */ /* 0x000f220000300800 */
[----:B---3--:R-:W-:Y:S01]  /*53540*/  IMAD.MOV.U32 R22, RZ, RZ, R5 ;  /* 0x000000ffff167224 */ /* 0x008fe200078e0005 */
[----:B------:R-:W-:-:S02]  /*53550*/  MOV R23, R4 ;  /* 0x0000000400177202 */ /* 0x000fc40000000f00 */
[----:B----4-:R-:W-:Y:S04]  /*53560*/  STL.64 [R1+0x1058], R26 ;  /* 0x0010581a01007387 */ /* 0x010fe80000100a00 */
[----:B--2---:R0:W-:Y:S04]  /*53570*/  STL.64 [R1+0x1050], R24 ;  /* 0x0010501801007387 */ /* 0x0041e80000100a00 */
[----:B0-----:R-:W2:Y:S04]  /*53580*/  LDL.LU R24, [R1+0x320] ;  /* 0x0003200001187983 */ /* 0x001ea80000300800 */
[----:B------:R-:W2:Y:S04]  /*53590*/  LDL.LU R25, [R1+0x324] ;  /* 0x0003240001197983 */ /* 0x000ea80000300800 */
[----:B------:R-:W3:Y:S04]  /*535a0*/  LDL.LU R26, [R1+0x328] ;  /* 0x00032800011a7983 */ /* 0x000ee80000300800 */
[----:B------:R-:W3:Y:S01]  /*535b0*/  LDL.LU R27, [R1+0x32c] ;  /* 0x00032c00011b7983 */ /* 0x000ee20000300800 */
[C---:B-----5:R-:W-:Y:S03]  /*535c0*/  HMMA.16816.F32 R8, R20.reuse, R6, R8 ;  /* 0x000000061408723c */ /* 0x060fe60000001808 */
        /* <DEDUP_REMOVED lines=8> */
[----:B0-----:R-:W3:Y:S02]  /*53650*/  LDL.LU.64 R10, [R1+0x1090] ;  /* 0x00109000010a7983 */ /* 0x001ee40000300a00 */
[----:B---3--:R-:W-:-:S15]  /*53660*/  HMMA.16816.F32 R12, R20, R10, R12 ;  /* 0x0000000a140c723c */ /* 0x008fde000000180c */
[----:B------:R-:W-:-:S04]  /*53670*/  NOP ;  /* 0x0000000000007918 */ /* 0x000fc80000000000 */
[----:B------:R-:W-:Y:S04]  /*53680*/  STL.64 [R1+0x3a0], R12 ;  /* 0x0003a00c01007387 */ /* 0x000fe80000100a00 */
[----:B------:R0:W-:Y:S04]  /*53690*/  STL.64 [R1+0x3a8], R14 ;  /* 0x0003a80e01007387 */ /* 0x0001e80000100a00 */
[----:B0-----:R-:W3:Y:S02]  /*536a0*/  LDL.LU.64 R14, [R1+0x1088] ;  /* 0x00108800010e7983 */ /* 0x001ee40000300a00 */
[----:B---3--:R-:W-:-:S15]  /*536b0*/  HMMA.16816.F32 R16, R20, R14, R16 ;  /* 0x0000000e1410723c */ /* 0x008fde0000001810 */
[----:B------:R-:W-:-:S04]  /*536c0*/  NOP ;  /* 0x0000000000007918 */ /* 0x000fc80000000000 */
[----:B------:R-:W-:Y:S04]  /*536d0*/  STL.64 [R1+0x450], R16 ;  /* 0x0004501001007387 */ /* 0x000fe80000100a00 */
[----:B------:R0:W-:Y:S04]  /*536e0*/  STL.64 [R1+0x458], R18 ;  /* 0x0004581201007387 */ /* 0x0001e80000100a00 */
        /* <DEDUP_REMOVED lines=76> */
[----:B------:R-:W3:Y:S04]  /*53bb0*/  LDL.LU R8, [R1+0x190] ;  /* 0x0001900001087983 */ /* 0x000ee80000300800 */
[----:B------:R-:W3:Y:S04]  /*53bc0*/  LDL.LU R9, [R1+0x194] ;  /* 0x0001940001097983 */ /* 0x000ee80000300800 */
[----:B0-----:R-:W3:Y:S04]  /*53bd0*/  LDL.LU R10, [R1+0x198] ;  /* 0x00019800010a7983 */ /* 0x001ee80000300800 */
[----:B------:R-:W3:Y:S01]  /*53be0*/  LDL.LU R11, [R1+0x19c] ;  /* 0x00019c00010b7983 */ /* 0x000ee20000300800 */
[----:B--2---:R-:W-:-:S15]  /*53bf0*/  HMMA.16816.F32 R24, R20, R14, R24 ;  /* 0x0000000e1418723c */ /* 0x004fde0000001818 */
[----:B------:R-:W-:-:S04]  /*53c00*/  NOP ;  /* 0x0000000000007918 */ /* 0x000fc80000000000 */
[----:B------:R-:W-:Y:S04]  /*53c10*/  STL.64 [R1+0x220], R24 ;  /* 0x0002201801007387 */ /* 0x000fe80000100a00 */
[----:B------:R0:W-:Y:S04]  /*53c20*/  STL.64 [R1+0x228], R26 ;  /* 0x0002281a01007387 */ /* 0x0001e80000100a00 */
[----:B0-----:R-:W2:Y:S04]  /*53c30*/  LDL.LU.64 R26, [R1+0xf98] ;  /* 0x000f9800011a7983 */ /* 0x001ea80000300a00 */
[----:B------:R-:W2:Y:S04]  /*53c40*/  LDL.LU.64 R24, [R1+0xf90] ;  /* 0x000f900001187983 */ /* 0x000ea80000300a00 */
[----:B------:R0:W-:Y:S04]  /*53c50*/  STL.64 [R1+0xf70], R14 ;  /* 0x000f700e01007387 */ /* 0x0001e80000100a00 */
[----:B------:R-:W4:Y:S04]  /*53c60*/  LDL.LU R12, [R1+0x180] ;  /* 0x00018000010c7983 */ /* 0x000f280000300800 */
[----:B------:R-:W4:Y:S04]  /*53c70*/  LDL.LU R13, [R1+0x184] ;  /* 0x00018400010d7983 */ /* 0x000f280000300800 */
[----:B0-----:R-:W4:Y:S04]  /*53c80*/  LDL.LU R14, [R1+0x188] ;  /* 0x00018800010e7983 */ /* 0x001f280000300800 */
[----:B------:R-:W4:Y:S01]  /*53c90*/  LDL.LU R15, [R1+0x18c] ;  /* 0x00018c00010f7983 */ /* 0x000f220000300800 */
[----:B--2---:R-:W-:Y:S03]  /*53ca0*/  HMMA.16816.F32 R20, R20, R18, R24 ;  /* 0x000000121414723c */ /* 0x004fe60000001818 */
[----:B------:R-:W3:Y:S04]  /*53cb0*/  LDL.LU.64 R26, [R1+0xf88] ;  /* 0x000f8800011a7983 */ /* 0x000ee80000300a00 */
[----:B------:R-:W3:-:S12]  /*53cc0*/  LDL.LU.64 R24, [R1+0xf80] ;  /* 0x000f800001187983 */ /* 0x000ed80000300a00 */
[----:B------:R0:W-:Y:S04]  /*53cd0*/  STL.64 [R1+0x210], R20 ;  /* 0x0002101401007387 */ /* 0x0001e80000100a00 */
[----:B------:R1:W-:Y:S04]  /*53ce0*/  STL.64 [R1+0x218], R22 ;  /* 0x0002181601007387 */ /* 0x0003e80000100a00 */
[----:B0-----:R-:W2:Y:S04]  /*53cf0*/  LDL.LU R20, [R1+0x120] ;  /* 0x0001200001147983 */ /* 0x001ea80000300800 */
[----:B------:R-:W2:Y:S04]  /*53d00*/  LDL.LU R21, [R1+0x124] ;  /* 0x0001240001157983 */ /* 0x000ea80000300800 */
[----:B-1----:R-:W2:Y:S04]  /*53d10*/  LDL.LU R22, [R1+0x128] ;  /* 0x0001280001167983 */ /* 0x002ea80000300800 */
[----:B------:R-:W2:Y:S01]  /*53d20*/  LDL.LU R23, [R1+0x12c] ;  /* 0x00012c0001177983 */ /* 0x000ea20000300800 */
[----:B---3--:R-:W-:-:S15]  /*53d30*/  HMMA.16816.F32 R8, R24, R6, R8 ;  /* 0x000000061808723c */ /* 0x008fde0000001808 */
[----:B------:R-:W-:-:S04]  /*53d40*/  NOP ;  /* 0x0000000000007918 */ /* 0x000fc80000000000 */
[----:B------:R-:W-:Y:S04]  /*53d50*/  STL.64 [R1+0x4c0], R8 ;  /* 0x0004c00801007387 */ /* 0x000fe80000100a00 */
[----:B------:R0:W-:Y:S04]  /*53d60*/  STL.64 [R1+0x4c8], R10 ;  /* 0x0004c80a01007387 */ /* 0x0001e80000100a00 */
[----:B0-----:R-:W4:Y:S02]  /*53d70*/  LDL.LU.64 R10, [R1+0xf78] ;  /* 0x000f7800010a7983 */ /* 0x001f240000300a00 */
[----:B----4-:R-:W-:-:S15]  /*53d80*/  HMMA.16816.F32 R12, R24, R10, R12 ;  /* 0x0000000a180c723c */ /* 0x010fde000000180c */
[----:B------:R-:W-:-:S04]  /*53d90*/  NOP ;  /* 0x0000000000007918 */ /* 0x000fc80000000000 */
[----:B------:R-:W-:Y:S04]  /*53da0*/  STL.64 [R1+0x4b0], R12 ;  /* 0x0004b00c01007387 */ /* 0x000fe80000100a00 */
[----:B------:R0:W-:Y:S04]  /*53db0*/  STL.64 [R1+0x4b8], R14 ;  /* 0x0004b80e01007387 */ /* 0x0001e80000100a00 */
[----:B0-----:R-:W3:Y:S04]  /*53dc0*/  LDL.LU.64 R14, [R1+0xf70] ;  /* 0x000f7000010e7983 */ /* 0x001ee80000300a00 */
[----:B------:R0:W-:Y:S04]  /*53dd0*/  STL.64 [R1+0xf68], R10 ;  /* 0x000f680a01007387 */ /* 0x0001e80000100a00 */
[----:B------:R-:W3:Y:S04]  /*53de0*/  LDL.LU R8, [R1+0x170] ;  /* 0x0001700001087983 */ /* 0x000ee80000300800 */
[----:B------:R-:W3:Y:S04]  /*53df0*/  LDL.LU R9, [R1+0x174] ;  /* 0x0001740001097983 */ /* 0x000ee80000300800 */
[----:B0-----:R-:W3:Y:S04]  /*53e00*/  LDL.LU R10, [R1+0x178] ;  /* 0x00017800010a7983 */ /* 0x001ee80000300800 */
[----:B------:R-:W3:Y:S02]  /*53e10*/  LDL.LU R11, [R1+0x17c] ;  /* 0x00017c00010b7983 */ /* 0x000ee40000300800 */
[----:B---3--:R-:W-:Y:S02]  /*53e20*/  HMMA.16816.F32 R8, R24, R14, R8 ;  /* 0x0000000e1808723c */ /* 0x008fe40000001808 */
[----:B------:R-:W-:-:S15]  /*53e30*/  STL.64 [R1+0xf60], R14 ;  /* 0x000f600e01007387 */ /* 0x000fde0000100a00 */
[----:B------:R-:W-:Y:S02]  /*53e40*/  NOP ;  /* 0x0000000000007918 */ /* 0x000fe40000000000 */
[----:B------:R-:W-:Y:S04]  /*53e50*/  STL.64 [R1+0x4a0], R8 ;  /* 0x0004a00801007387 */ /* 0x000fe80000100a00 */
[----:B------:R2:W-:Y:S02]  /*53e60*/  STL.64 [R1+0x4a8], R10 ;  /* 0x0004a80a01007387 */ /* 0x0005e40000100a00 */
[----:B--2---:R-:W-:Y:S02]  /*53e70*/  HMMA.16816.F32 R8, R24, R18, R20 ;  /* 0x000000121808723c */ /* 0x004fe40000001814 */
[----:B------:R-:W-:Y:S04]  /*53e80*/  STL.64 [R1+0xf58], R18 ;  /* 0x000f581201007387 */ /* 0x000fe80000100a00 */
[----:B------:R-:W2:-:S13]  /*53e90*/  LDL.LU R20, [R1+0x2c0] ;  /* 0x0002c00001147983 */ /* 0x000e9a0000300800 */
[----:B------:R0:W-:Y:S04]  /*53ea0*/  STL.64 [R1+0x490], R8 ;  /* 0x0004900801007387 */ /* 0x0001e80000100a00 */
[----:B------:R1:W-:Y:S04]  /*53eb0*/  STL.64 [R1+0x498], R10 ;  /* 0x0004980a01007387 */ /* 0x0003e80000100a00 */
[----:B------:R-:W2:Y:S04]  /*53ec0*/  LDL.LU R21, [R1+0x2c4] ;  /* 0x0002c40001157983 */ /* 0x000ea80000300800 */
[----:B------:R-:W3:Y:S04]  /*53ed0*/  LDL.LU R22, [R1+0x2c8] ;  /* 0x0002c80001167983 */ /* 0x000ee80000300800 */
[----:B------:R-:W3:Y:S04]  /*53ee0*/  LDL.LU R23, [R1+0x2cc] ;  /* 0x0002cc0001177983 */ /* 0x000ee80000300800 */
[----:B------:R-:W4:Y:S04]  /*53ef0*/  LDL.LU R12, [R1+0x100] ;  /* 0x00010000010c7983 */ /* 0x000f280000300800 */
[----:B------:R-:W4:Y:S04]  /*53f00*/  LDL.LU R13, [R1+0x104] ;  /* 0x00010400010d7983 */ /* 0x000f280000300800 */
[----:B------:R-:W4:Y:S04]  /*53f10*/  LDL.LU R14, [R1+0x108] ;  /* 0x00010800010e7983 */ /* 0x000f280000300800 */
[----:B------:R-:W4:Y:S04]  /*53f20*/  LDL.LU R15, [R1+0x10c] ;  /* 0x00010c00010f7983 */ /* 0x000f280000300800 */
[----:B0-----:R-:W5:Y:S04]  /*53f30*/  LDL.LU R8, [R1+0x110] ;  /* 0x0001100001087983 */ /* 0x001f680000300800 */
[----:B------:R-:W5:Y:S04]  /*53f40*/  LDL.LU R9, [R1+0x114] ;  /* 0x0001140001097983 */ /* 0x000f680000300800 */
[----:B-1----:R-:W5:Y:S04]  /*53f50*/  LDL.LU R10, [R1+0x118] ;  /* 0x00011800010a7983 */ /* 0x002f680000300800 */
        /* <DEDUP_REMOVED lines=13> */
[----:B------:R-:W2:Y:S04]  /*54030*/  LDL.LU R16, [R1+0x200] ;  /* 0x0002000001107983 */ /* 0x000ea80000300800 */
[----:B------:R-:W4:Y:S04]  /*54040*/  LDL.LU R17, [R1+0x204] ;  /* 0x0002040001117983 */ /* 0x000f280000300800 */
[----:B------:R-:W4:Y:S04]  /*54050*/  LDL.LU R18, [R1+0x208] ;  /* 0x0002080001127983 */ /* 0x000f280000300800 */
[----:B------:R-:W4:Y:S04]  /*54060*/  LDL.LU R19, [R1+0x20c] ;  /* 0x00020c0001137983 */ /* 0x000f280000300800 */
[----:B---3--:R-:W-:Y:S04]  /*54070*/  STL.64 [R1+0xf40], R22 ;  /* 0x000f401601007387 */ /* 0x008fe80000100a00 */
[----:B--2---:R0:W-:Y:S04]  /*54080*/  STL.64 [R1+0xf38], R20 ;  /* 0x000f381401007387 */ /* 0x0041e80000100a00 */
[----:B0-----:R-:W5:Y:S04]  /*54090*/  LDL.LU R20, [R1+0x60] ;  /* 0x0000600001147983 */ /* 0x001f680000300800 */
[----:B------:R-:W5:Y:S01]  /*540a0*/  LDL.LU R21, [R1+0x64] ;  /* 0x0000640001157983 */ /* 0x000f620000300800 */
[----:B------:R-:W-:Y:S01]  /*540b0*/  IMAD.MOV.U32 R22, RZ, RZ, R29 ;  /* 0x000000ffff167224 */ /* 0x000fe200078e001d */
[----:B------:R-:W-:Y:S01]  /*540c0*/  MOV R23, R28 ;  /* 0x0000001c00177202 */ /* 0x000fe20000000f00 */
[----:B------:R-:W-:Y:S01]  /*540d0*/  IMAD.MOV.U32 R26, RZ, RZ, R3 ;  /* 0x000000ffff1a7224 */ /* 0x000fe200078e0003 */
[----:B------:R-:W-:Y:S01]  /*540e0*/  MOV R27, R2 ;  /* 0x00000002001b7202 */ /* 0x000fe20000000f00 */
[----:B------:R-:W-:Y:S01]  /*540f0*/  IMAD.MOV.U32 R24, RZ, RZ, R5 ;  /* 0x000000ffff187224 */ /* 0x000fe200078e0005 */
[----:B------:R-:W-:-:S03]  /*54100*/  MOV R25, R4 ;  /* 0x0000000400197202 */ /* 0x000fc60000000f00 */
        /* <DEDUP_REMOVED lines=9> */
[----:B------:R0:W-:Y:S04]  /*541a0*/  STL.64 [R1+0x4f8], R10 ;  /* 0x0004f80a01007387 */ /* 0x0001e80000100a00 */
[----:B0-----:R-:W4:Y:S02]  /*541b0*/  LDL.LU.64 R10, [R1+0xf68] ;  /* 0x000f6800010a7983 */ /* 0x001f240000300a00 */
[----:B----4-:R-:W-:-:S15]  /*541c0*/  HMMA.16816.F32 R12, R20, R10, R12 ;  /* 0x0000000a140c723c */ /* 0x010fde000000180c */
[----:B------:R-:W-:-:S04]  /*541d0*/  NOP ;  /* 0x0000000000007918 */ /* 0x000fc80000000000 */
[----:B------:R-:W-:Y:S04]  /*541e0*/  STL.64 [R1+0x4e0], R12 ;  /* 0x0004e00c01007387 */ /* 0x000fe80000100a00 */
[----:B------:R-:W-:Y:S04]  /*541f0*/  STL.64 [R1+0x4e8], R14 ;  /* 0x0004e80e01007387 */ /* 0x000fe80000100a00 */
[----:B------:R-:W0:Y:S02]  /*54200*/  LDSM.16.M88.4 R12, [R0+UR5+0x54800] ;  /* 0x05480005000c783b */ /* 0x000e240008000200 */
[----:B0-----:R-:W-:Y:S01]  /*54210*/  IMAD.MOV.U32 R9, RZ, RZ, R12 ;  /* 0x000000ffff097224 */ /* 0x001fe200078e000c */
[----:B------:R-:W-:Y:S01]  /*54220*/  MOV R8, R13 ;  /* 0x0000000d00087202 */ /* 0x000fe20000000f00 */
[----:B------:R-:W-:Y:S01]  /*54230*/  IMAD.MOV.U32 R5, RZ, RZ, R14 ;  /* 0x000000ffff057224 */ /* 0x000fe200078e000e */
[----:B------:R-:W-:-:S02]  /*54240*/  MOV R4, R15 ;  /* 0x0000000f00047202 */ /* 0x000fc40000000f00 */
[----:B------:R-:W0:Y:S04]  /*54250*/  LDSM.16.M88.4 R12, [R0+UR5+0x55000] ;  /* 0x05500005000c783b */ /* 0x000e280008000200 */
[----:B------:R-:W-:Y:S04]  /*54260*/  STL [R1+0xf14], R4 ;  /* 0x000f140401007387 */ /* 0x000fe80000100800 */
[----:B------:R-:W-:Y:S04]  /*54270*/  STL [R1+0xf10], R5 ;  /* 0x000f100501007387 */ /* 0x000fe80000100800 */
[----:B------:R-:W-:Y:S04]  /*54280*/  STL [R1+0xf0c], R8 ;  /* 0x000f0c0801007387 */ /* 0x000fe80000100800 */
[----:B------:R-:W-:Y:S01]  /*54290*/  STL [R1+0xf08], R9 ;  /* 0x000f080901007387 */ /* 0x000fe20000100800 */
[----:B0-----:R-:W-:Y:S01]  /*542a0*/  IMAD.MOV.U32 R28, RZ, RZ, R14 ;  /* 0x000000ffff1c7224 */ /* 0x001fe200078e000e */
[----:B------:R-:W-:-:S02]  /*542b0*/  MOV R29, R15 ;  /* 0x0000000f001d7202 */ /* 0x000fc40000000f00 */
[----:B------:R-:W3:Y:S02]  /*542c0*/  LDL.LU.64 R14, [R1+0xf60] ;  /* 0x000f6000010e7983 */ /* 0x000ee40000300a00 */
[----:B---3--:R-:W-:-:S15]  /*542d0*/  HMMA.16816.F32 R16, R20, R14, R16 ;  /* 0x0000000e1410723c */ /* 0x008fde0000001810 */
[----:B------:R-:W-:-:S04]  /*542e0*/  NOP ;  /* 0x0000000000007918 */ /* 0x000fc80000000000 */
[----:B------:R-:W-:Y:S04]  /*542f0*/  STL.64 [R1+0x4d0], R16 ;  /* 0x0004d01001007387 */ /* 0x000fe80000100a00 */
[----:B------:R-:W-:Y:S04]  /*54300*/  STL.64 [R1+0x4d8], R18 ;  /* 0x0004d81201007387 */ /* 0x000fe80000100a00 */
[----:B------:R-:W0:Y:S02]  /*54310*/  LDSM.16.M88.4 R16, [R0+UR5+0x55800] ;  /* 0x055800050010783b */ /* 0x000e240008000200 */
[----:B0-----:R-:W-:Y:S01]  /*54320*/  IMAD.MOV.U32 R8, RZ, RZ, R18 ;  /* 0x000000ffff087224 */ /* 0x001fe200078e0012 */
[----:B------:R-:W-:-:S02]  /*54330*/  MOV R9, R19 ;  /* 0x0000001300097202 */ /* 0x000fc40000000f00 */
[----:B------:R-:W2:Y:S02]  /*54340*/  LDL.LU.64 R18, [R1+0xf58] ;  /* 0x000f580001127983 */ /* 0x000ea40000300a00 */
[----:B--2---:R-:W-:Y:S02]  /*54350*/  HMMA.16816.F32 R20, R20, R18, R24 ;  /* 0x000000121414723c */ /* 0x004fe40000001818 */
[----:B------:R-:W2:Y:S04]  /*54360*/  LDL.LU.64 R26, [R1+0xf50] ;  /* 0x000f5000011a7983 */ /* 0x000ea80000300a00 */
[----:B------:R-:W2:-:S13]  /*54370*/  LDL.LU.64 R24, [R1+0xf48] ;  /* 0x000f480001187983 */ /* 0x000e9a0000300a00 */
[----:B------:R-:W-:Y:S04]  /*54380*/  STL.64 [R1+0x200], R20 ;  /* 0x0002001401007387 */ /* 0x000fe80000100a00 */
[----:B------:R-:W-:Y:S04]  /*54390*/  STL.64 [R1+0x208], R22 ;  /* 0x0002081601007387 */ /* 0x000fe80000100a00 */
[----:B------:R-:W0:Y:S04]  /*543a0*/  LDSM.16.M88.4 R20, [R0+UR5+0x56000] ;  /* 0x056000050014783b */ /* 0x000e280008000200 */
        /* <DEDUP_REMOVED lines=17> */
[----:B------:R-:W-:Y:S01]  /*544c0*/  IMAD.MOV.U32 R2, RZ, RZ, R12 ;  /* 0x000000ffff027224 */ /* 0x000fe200078e000c */
[----:B------:R-:W-:Y:S01]  /*544d0*/  MOV R3, R13 ;  /* 0x0000000d00037202 */ /* 0x000fe20000000f00 */
[----:B------:R-:W-:Y:S01]  /*544e0*/  IMAD.MOV.U32 R4, RZ, RZ, R16 ;  /* 0x000000ffff047224 */ /* 0x000fe200078e0010 */
[----:B------:R-:W-:Y:S01]  /*544f0*/  MOV R5, R17 ;  /* 0x0000001100057202 */ /* 0x000fe20000000f00 */
[----:B--2---:R-:W-:-:S15]  /*54500*/  HMMA.16816.F32 R20, R24, R14, R20 ;  /* 0x0000000e1814723c */ /* 0x004fde0000001814 */
[----:B------:R-:W-:-:S04]  /*54510*/  NOP ;  /* 0x0000000000007918 */ /* 0x000fc80000000000 */
[----:B------:R-:W-:Y:S04]  /*54520*/  STL.64 [R1+0x2d0], R20 ;  /* 0x0002d01401007387 */ /* 0x000fe80000100a00 */
[----:B------:R-:W-:Y:S04]  /*54530*/  STL.64 [R1+0x2d8], R22 ;  /* 0x0002d81601007387 */ /* 0x000fe80000100a00 */
[----:B------:R-:W0:Y:S04]  /*54540*/  LDSM.16.M88.4 R20, [R0+UR5+0x56800] ;  /* 0x056800050014783b */ /* 0x000e280008000200 */
[----:B------:R-:W-:Y:S01]  /*54550*/  STL.64 [R1+0xee8], R14 ;  /* 0x000ee80e01007387 */ /* 0x000fe20000100a00 */
[----:B0-----:R-:W-:Y:S01]  /*54560*/  IMAD.MOV.U32 R17, RZ, RZ, R20 ;  /* 0x000000ffff117224 */ /* 0x001fe200078e0014 */
[----:B------:R-:W-:Y:S01]  /*54570*/  MOV R16, R21 ;  /* 0x0000001500107202 */ /* 0x000fe20000000f00 */
[----:B------:R-:W-:Y:S01]  /*54580*/  IMAD.MOV.U32 R13, RZ, RZ, R22 ;  /* 0x000000ffff0d7224 */ /* 0x000fe200078e0016 */
[----:B------:R-:W-:-:S02]  /*54590*/  MOV R12, R23 ;  /* 0x00000017000c7202 */ /* 0x000fc40000000f00 */
[----:B------:R-:W0:Y:S04]  /*545a0*/  LDSM.16.M88.4 R20, [R0+UR5+0x57000] ;  /* 0x057000050014783b */ /* 0x000e280008000200 */
[----:B------:R1:W-:Y:S04]  /*545b0*/  STL.64 [R1+0xee0], R12 ;  /* 0x000ee00c01007387 */ /* 0x0003e80000100a00 */
[----:B-1----:R-:W2:Y:S04]  /*545c0*/  LDL.LU R12, [R1+0x380] ;  /* 0x00038000010c7983 */ /* 0x002ea80000300800 */
[----:B------:R-:W2:Y:S04]  /*545d0*/  LDL.LU R13, [R1+0x384] ;  /* 0x00038400010d7983 */ /* 0x000ea80000300800 */
[----:B------:R-:W2:Y:S04]  /*545e0*/  LDL.LU R14, [R1+0x388] ;  /* 0x00038800010e7983 */ /* 0x000ea80000300800 */
[----:B------:R-:W2:Y:S04]  /*545f0*/  LDL.LU R15, [R1+0x38c] ;  /* 0x00038c00010f7983 */ /* 0x000ea80000300800 */
[----:B0-----:R-:W-:Y:S04]  /*54600*/  STL.64 [R1+0xd68], R22 ;  /* 0x000d681601007387 */ /* 0x001fe80000100a00 */
[----:B------:R0:W-:Y:S04]  /*54610*/  STL.64 [R1+0xd60], R20 ;  /* 0x000d601401007387 */ /* 0x0001e80000100a00 */
[----:B0-----:R-:W3:Y:S04]  /*54620*/  LDL.LU.64 R20, [R1+0x10] ;  /* 0x0000100001147983 */ /* 0x001ee80000300a00 */
[----:B------:R-:W4:Y:S01]  /*54630*/  LDL.LU.64 R22, [R1+0x18] ;  /* 0x0000180001167983 */ /* 0x000f220000300a00 */
[----:B--2---:R-:W-:Y:S03]  /*54640*/  HMMA.16816.F32 R12, R24, R18, R12 ;  /* 0x00000012180c723c */ /* 0x004fe6000000180c */
[----:B------:R-:W0:Y:S04]  /*54650*/  LDSM.16.M88.4 R24, [R0+UR5+0x57800] ;  /* 0x057800050018783b */ /* 0x000e280008000200 */
[----:B----4-:R1:W-:Y:S04]  /*54660*/  STL.64 [R1+0xe18], R22 ;  /* 0x000e181601007387 */ /* 0x0103e80000100a00 */
[----:B---3--:R2:W-:Y:S01]  /*54670*/  STL.64 [R1+0xe10], R20 ;  /* 0x000e101401007387 */ /* 0x0085e20000100a00 */
[----:B-1----:R-:W-:-:S02]  /*54680*/  IMAD.MOV.U32 R22, RZ, RZ, R8 ;  /* 0x000000ffff167224 */ /* 0x002fc400078e0008 */
[----:B--2---:R-:W-:Y:S01]  /*54690*/  IMAD.MOV.U32 R20, RZ, RZ, R4 ;  /* 0x000000ffff147224 */ /* 0x004fe200078e0004 */
[----:B------:R-:W-:Y:S01]  /*546a0*/  MOV R23, R9 ;  /* 0x0000000900177202 */ /* 0x000fe20000000f00 */
[----:B------:R-:W2:Y:S01]  /*546b0*/  LDL.LU R4, [R1+0xf14] ;  /* 0x000f140001047983 */ /* 0x000ea20000300800 */
[----:B------:R-:W-:-:S03]  /*546c0*/  MOV R21, R5 ;  /* 0x0000000500157202 */ /* 0x000fc60000000f00 */
[----:B------:R-:W3:Y:S04]  /*546d0*/  LDL.LU R5, [R1+0xf10] ;  /* 0x000f100001057983 */ /* 0x000ee80000300800 */
[----:B------:R-:W4:Y:S04]  /*546e0*/  LDL.LU R8, [R1+0xf0c] ;  /* 0x000f0c0001087983 */ /* 0x000f280000300800 */
[----:B------:R-:W5:Y:S04]  /*546f0*/  LDL.LU R9, [R1+0xf08] ;  /* 0x000f080001097983 */ /* 0x000f680000300800 */
[----:B------:R-:W-:Y:S04]  /*54700*/  STL.64 [R1+0xe68], R22 ;  /* 0x000e681601007387 */ /* 0x000fe80000100a00 */
        /* <DEDUP_REMOVED lines=13> */
[----:B--2---:R-:W-:Y:S04]  /*547e0*/  STL.64 [R1+0xdf8], R26 ;  /* 0x000df81a01007387 */ /* 0x004fe80000100a00 */
[----:B------:R0:W-:Y:S04]  /*547f0*/  STL.64 [R1+0xdf0], R24 ;  /* 0x000df01801007387 */ /* 0x0001e80000100a00 */
[----:B0-----:R-:W2:Y:S04]  /*54800*/  LDL.LU R24, [R1+0x1c0] ;  /* 0x0001c00001187983 */ /* 0x001ea80000300800 */
[----:B------:R-:W2:Y:S04]  /*54810*/  LDL.LU R25, [R1+0x1c4] ;  /* 0x0001c40001197983 */ /* 0x000ea80000300800 */
[----:B------:R-:W2:Y:S04]  /*54820*/  LDL.LU R26, [R1+0x1c8] ;  /* 0x0001c800011a7983 */ /* 0x000ea80000300800 */
[----:B------:R-:W2:Y:S01]  /*54830*/  LDL.LU R27, [R1+0x1cc] ;  /* 0x0001cc00011b7983 */ /* 0x000ea20000300800 */
[----:B------:R-:W-:-:S03]  /*54840*/  MOV R23, R29 ;  /* 0x0000001d00177202 */ /* 0x000fc60000000f00 */
        /* <DEDUP_REMOVED lines=12> */
[----:B------:R-:W2:Y:S04]  /*54910*/  LDL.LU R27, [R1+0x1dc] ;  /* 0x0001dc00011b7983 */ /* 0x000ea80000300800 */
        /* <DEDUP_REMOVED lines=28> */
[----:B------:R-:W3:Y:S04]  /*54ae0*/  LDL.LU R12, [R1+0x3e0] ;  /* 0x0003e000010c7983 */ /* 0x000ee80000300800 */
[----:B------:R-:W3:Y:S04]  /*54af0*/  LDL.LU R13, [R1+0x3e4] ;  /* 0x0003e400010d7983 */ /* 0x000ee80000300800 */
[----:B------:R-:W3:Y:S01]  /*54b00*/  LDL.LU R14, [R1+0x3e8] ;  /* 0x0003e800010e7983 */ /* 0x000ee20000300800 */
[----:B----4-:R-:W-:-:S03]  /*54b10*/  MOV R21, R8 ;  /* 0x0000000800157202 */ /* 0x010fc60000000f00 */
[----:B------:R-:W4:Y:S01]  /*54b20*/  LDL.LU R15, [R1+0x3ec] ;  /* 0x0003ec00010f7983 */ /* 0x000f220000300800 */
[----:B-----5:R-:W-:-:S03]  /*54b30*/  IMAD.MOV.U32 R20, RZ, RZ, R9 ;  /* 0x000000ffff147224 */ /* 0x020fc600078e0009 */
[----:B------:R-:W5:Y:S04]  /*54b40*/  LDL.LU R8, [R1+0x3f0] ;  /* 0x0003f00001087983 */ /* 0x000f680000300800 */
[----:B------:R-:W5:Y:S04]  /*54b50*/  LDL.LU R9, [R1+0x3f4] ;  /* 0x0003f40001097983 */ /* 0x000f680000300800 */
[----:B------:R-:W5:Y:S04]  /*54b60*/  LDL.LU R10, [R1+0x3f8] ;  /* 0x0003f800010a7983 */ /* 0x000f680000300800 */
[----:B------:R-:W5:Y:S04]  /*54b70*/  LDL.LU R11, [R1+0x3fc] ;  /* 0x0003fc00010b7983 */ /* 0x000f680000300800 */
        /* <DEDUP_REMOVED lines=17> */
[----:B------:R-:W2:Y:S01]  /*54c90*/  LDL.LU R27, [R1+0x35c] ;  /* 0x00035c00011b7983 */ /* 0x000ea20000300800 */
[----:B---3--:R-:W-:Y:S01]  /*54ca0*/  IMAD.MOV.U32 R22, RZ, RZ, R5 ;  /* 0x000000ffff167224 */ /* 0x008fe200078e0005 */
[----:B------:R-:W-:-:S02]  /*54cb0*/  MOV R23, R4 ;  /* 0x0000000400177202 */ /* 0x000fc40000000f00 */
[----:B------:R-:W0:Y:S01]  /*54cc0*/  LDC R4, c[0x0][0x3d4] ;  /* 0x0000f500ff047b82 */ /* 0x000e220000000800 */
[----:B--2---:R-:W-:Y:S04]  /*54cd0*/  STL.64 [R1+0xea8], R26 ;  /* 0x000ea81a01007387 */ /* 0x004fe80000100a00 */
[----:B------:R1:W-:Y:S04]  /*54ce0*/  STL.64 [R1+0xea0], R24 ;  /* 0x000ea01801007387 */ /* 0x0003e80000100a00 */
        /* <DEDUP_REMOVED lines=11> */
[----:B------:R-:W-:Y:S04]  /*54da0*/  STL.64 [R1+0x3f0], R8 ;  /* 0x0003f00801007387 */ /* 0x000fe80000100a00 */
[----:B------:R1:W-:Y:S04]  /*54db0*/  STL.64 [R1+0x3f8], R10 ;  /* 0x0003f80a01007387 */ /* 0x0003e80000100a00 */
[----:B-1----:R-:W4:Y:S02]  /*54dc0*/  LDL.LU.64 R10, [R1+0xef0] ;  /* 0x000ef000010a7983 */ /* 0x002f240000300a00 */
[----:B----4-:R-:W-:-:S15]  /*54dd0*/  HMMA.16816.F32 R12, R20, R10, R12 ;  /* 0x0000000a140c723c */ /* 0x010fde000000180c */
[----:B------:R-:W-:-:S04]  /*54de0*/  NOP ;  /* 0x0000000000007918 */ /* 0x000fc80000000000 */
[----:B------:R-:W-:Y:S04]  /*54df0*/  STL.64 [R1+0x3e0], R12 ;  /* 0x0003e00c01007387 */ /* 0x000fe80000100a00 */
[----:B------:R1:W-:Y:S04]  /*54e00*/  STL.64 [R1+0x3e8], R14 ;  /* 0x0003e80e01007387 */ /* 0x0003e80000100a00 */
[----:B-1----:R-:W3:Y:S04]  /*54e10*/  LDL.LU.64 R14, [R1+0xee8] ;  /* 0x000ee800010e7983 */ /* 0x002ee80000300a00 */
[----:B------:R-:W4:Y:S01]  /*54e20*/  LDL.LU.64 R12, [R1+0xee0] ;  /* 0x000ee000010c7983 */ /* 0x000f220000300a00 */
[----:B---3--:R-:W-:-:S15]  /*54e30*/  HMMA.16816.F32 R16, R20, R14, R16 ;  /* 0x0000000e1410723c */ /* 0x008fde0000001810 */
[----:B------:R-:W-:-:S04]  /*54e40*/  NOP ;  /* 0x0000000000007918 */ /* 0x000fc80000000000 */
[----:B------:R-:W-:Y:S04]  /*54e50*/  STL.64 [R1+0x3d0], R16 ;  /* 0x0003d01001007387 */ /* 0x000fe80000100a00 */
[----:B------:R1:W-:Y:S04]  /*54e60*/  STL.64 [R1+0x3d8], R18 ;  /* 0x0003d81201007387 */ /* 0x0003e80000100a00 */
[----:B-1----:R-:W2:Y:S04]  /*54e70*/  LDL.LU.64 R18, [R1+0xed8] ;  /* 0x000ed80001127983 */ /* 0x002ea80000300a00 */
[----:B------:R-:W3:Y:S01]  /*54e80*/  LDL.LU.64 R16, [R1+0xed0] ;  /* 0x000ed00001107983 */ /* 0x000ee20000300a00 */
[----:B--2---:R-:W-:Y:S03]  /*54e90*/  HMMA.16816.F32 R20, R20, R18, R24 ;  /* 0x000000121414723c */ /* 0x004fe60000001818 */
[----:B------:R-:W2:Y:S04]  /*54ea0*/  LDL.LU.64 R26, [R1+0xec8] ;  /* 0x000ec800011a7983 */ /* 0x000ea80000300a00 */
[----:B------:R-:W2:-:S12]  /*54eb0*/  LDL.LU.64 R24, [R1+0xec0] ;  /* 0x000ec00001187983 */ /* 0x000e980000300a00 */
[----:B------:R-:W-:Y:S04]  /*54ec0*/  STL.64 [R1+0x380], R20 ;  /* 0x0003801401007387 */ /* 0x000fe80000100a00 */
[----:B------:R1:W-:Y:S04]  /*54ed0*/  STL.64 [R1+0x388], R22 ;  /* 0x0003881601007387 */ /* 0x0003e80000100a00 */
[----:B-1----:R-:W2:Y:S04]  /*54ee0*/  LDL.LU.64 R22, [R1+0xeb8] ;  /* 0x000eb80001167983 */ /* 0x002ea80000300a00 */
[----:B------:R-:W2:Y:S02]  /*54ef0*/  LDL.LU.64 R20, [R1+0xeb0] ;  /* 0x000eb00001147983 */ /* 0x000ea40000300a00 */
[----:B--2---:R-:W-:-:S15]  /*54f00*/  HMMA.16816.F32 R24, R20, R6, R24 ;  /* 0x000000061418723c */ /* 0x004fde0000001818 */
[----:B------:R-:W-:-:S04]  /*54f10*/  NOP ;  /* 0x0000000000007918 */ /* 0x000fc80000000000 */
        /* <DEDUP_REMOVED lines=62> */
[----:B------:R1:W-:Y:S04]  /*55300*/  STL.64 [R1+0x580], R24 ;  /* 0x0005801801007387 */ /* 0x0003e80000100a00 */
[----:B------:R2:W-:Y:S04]  /*55310*/  STL.64 [R1+0x588], R26 ;  /* 0x0005881a01007387 */ /* 0x0005e80000100a00 */
[----:B-1----:R-:W5:Y:S04]  /*55320*/  LDL.LU R24, [R1+0xb0] ;  /* 0x0000b00001187983 */ /* 0x002f680000300800 */
[----:B------:R-:W5:Y:S01]  /*55330*/  LDL.LU R25, [R1+0xb4] ;  /* 0x0000b40001197983 */ /* 0x000f620000300800 */
[----:B------:R-:W-:Y:S01]  /*55340*/  IMAD.MOV.U32 R5, RZ, RZ, R22 ;  /* 0x000000ffff057224 */ /* 0x000fe200078e0016 */
[----:B------:R-:W-:Y:S01]  /*55350*/  MOV R0, R23 ;  /* 0x0000001700007202 */ /* 0x000fe20000000f00 */
[----:B------:R-:W-:Y:S01]  /*55360*/  IMAD.MOV.U32 R9, RZ, RZ, R20 ;  /* 0x000000ffff097224 */ /* 0x000fe200078e0014 */
[----:B------:R-:W-:Y:S01]  /*55370*/  MOV R8, R21 ;  /* 0x0000001500087202 */ /* 0x000fe20000000f00 */
[----:B----4-:R-:W-:Y:S01]  /*55380*/  IMAD.MOV.U32 R22, RZ, RZ, R13 ;  /* 0x000000ffff167224 */ /* 0x010fe200078e000d */
[----:B------:R-:W-:Y:S01]  /*55390*/  MOV R23, R12 ;  /* 0x0000000c00177202 */ /* 0x000fe20000000f00 */
[----:B---3--:R-:W-:Y:S01]  /*553a0*/  IMAD.MOV.U32 R20, RZ, RZ, R17 ;  /* 0x000000ffff147224 */ /* 0x008fe200078e0011 */
[----:B------:R-:W-:Y:S01]  /*553b0*/  MOV R21, R16 ;  /* 0x0000001000157202 */ /* 0x000fe20000000f00 */
[----:B--2---:R-:W-:Y:S01]  /*553c0*/  IMAD.MOV.U32 R26, RZ, RZ, R29 ;  /* 0x000000ffff1a7224 */ /* 0x004fe200078e001d */
[----:B------:R-:W-:Y:S01]  /*553d0*/  MOV R27, R28 ;  /* 0x0000001c001b7202 */ /* 0x000fe20000000f00 */
[----:B------:R-:W2:Y:S04]  /*553e0*/  LDL.LU R29, [R1+0xdec] ;  /* 0x000dec00011d7983 */ /* 0x000ea80000300800 */
[----:B------:R-:W3:Y:S04]  /*553f0*/  LDL.LU R28, [R1+0xde8] ;  /* 0x000de800011c7983 */ /* 0x000ee80000300800 */
[----:B------:R-:W-:Y:S04]  /*55400*/  STL.64 [R1+0xdb8], R22 ;  /* 0x000db81601007387 */ /* 0x000fe80000100a00 */
[----:B------:R-:W-:Y:S04]  /*55410*/  STL.64 [R1+0xdb0], R20 ;  /* 0x000db01401007387 */ /* 0x000fe80000100a00 */
[----:B------:R-:W-:Y:S04]  /*55420*/  STL.64 [R1+0xd38], R26 ;  /* 0x000d381a01007387 */ /* 0x000fe80000100a00 */
[----:B-----5:R1:W-:Y:S04]  /*55430*/  STL.64 [R1+0xd30], R24 ;  /* 0x000d301801007387 */ /* 0x0203e80000100a00 */
[----:B-1----:R-:W4:Y:S04]  /*55440*/  LDL.LU R24, [R1+0xc0] ;  /* 0x0000c00001187983 */ /* 0x002f280000300800 */
[----:B------:R-:W4:Y:S04]  /*55450*/  LDL.LU R25, [R1+0xc4] ;  /* 0x0000c40001197983 */ /* 0x000f280000300800 */
[----:B------:R-:W5:Y:S04]  /*55460*/  LDL.LU R26, [R1+0xc8] ;  /* 0x0000c800011a7983 */ /* 0x000f680000300800 */
[----:B------:R-:W5:Y:S04]  /*55470*/  LDL.LU R27, [R1+0xcc] ;  /* 0x0000cc00011b7983 */ /* 0x000f680000300800 */
[----:B-----5:R-:W-:Y:S04]  /*55480*/  STL.64 [R1+0xd48], R26 ;  /* 0x000d481a01007387 */ /* 0x020fe80000100a00 */
[----:B----4-:R1:W-:Y:S04]  /*55490*/  STL.64 [R1+0xd40], R24 ;  /* 0x000d401801007387 */ /* 0x0103e80000100a00 */
[----:B-1----:R-:W4:Y:S04]  /*554a0*/  LDL.LU R24, [R1+0xd0] ;  /* 0x0000d00001187983 */ /* 0x002f280000300800 */
[----:B------:R-:W4:Y:S01]  /*554b0*/  LDL.LU R25, [R1+0xd4] ;  /* 0x0000d40001197983 */ /* 0x000f220000300800 */
[----:B---3--:R-:W-:Y:S01]  /*554c0*/  IMAD.MOV.U32 R26, RZ, RZ, R28 ;  /* 0x000000ffff1a7224 */ /* 0x008fe200078e001c */
[----:B--2---:R-:W-:-:S02]  /*554d0*/  MOV R27, R29 ;  /* 0x0000001d001b7202 */ /* 0x004fc40000000f00 */
[----:B------:R-:W2:Y:S04]  /*554e0*/  LDL.LU R28, [R1+0xde4] ;  /* 0x000de400011c7983 */ /* 0x000ea80000300800 */
[----:B------:R-:W3:Y:S04]  /*554f0*/  LDL.LU R29, [R1+0xde0] ;  /* 0x000de000011d7983 */ /* 0x000ee80000300800 */
[----:B------:R-:W-:Y:S04]  /*55500*/  STL.64 [R1+0xd58], R26 ;  /* 0x000d581a01007387 */ /* 0x000fe80000100a00 */
[----:B----4-:R1:W-:Y:S04]  /*55510*/  STL.64 [R1+0xd50], R24 ;  /* 0x000d501801007387 */ /* 0x0103e80000100a00 */
        /* <DEDUP_REMOVED lines=35> */
[----:B------:R-:W4:Y:S04]  /*55750*/  LDL.LU R25, [R1+0x164] ;  /* 0x0001640001197983 */ /* 0x000f280000300800 */
[----:B------:R-:W5:Y:S04]  /*55760*/  LDL.LU R16, [R1+0x6a0] ;  /* 0x0006a00001107983 */ /* 0x000f680000300800 */
[----:B------:R-:W5:Y:S04]  /*55770*/  LDL.LU R17, [R1+0x69c] ;  /* 0x00069c0001117983 */ /* 0x000f680000300800 */
[----:B-----5:R-:W-:Y:S04]  /*55780*/  STL.64 [R1+0xcb8], R16 ;  /* 0x000cb81001007387 */ /* 0x020fe80000100a00 */
[----:B------:R-:W5:Y:S04]  /*55790*/  LDL.LU R12, [R1+0x698] ;  /* 0x00069800010c7983 */ /* 0x000f680000300800 */
[----:B------:R-:W5:Y:S01]  /*557a0*/  LDL.LU R13, [R1+0x694] ;  /* 0x00069400010d7983 */ /* 0x000f620000300800 */
[----:B------:R-:W-:Y:S01]  /*557b0*/  MOV R21, R8 ;  /* 0x0000000800157202 */ /* 0x000fe20000000f00 */
[----:B------:R-:W-:-:S02]  /*557c0*/  IMAD.MOV.U32 R20, RZ, RZ, R9 ;  /* 0x000000ffff147224 */ /* 0x000fc400078e0009 */
[----:B-----5:R-:W-:Y:S04]  /*557d0*/  STL.64 [R1+0xcc0], R12 ;  /* 0x000cc00c01007387 */ /* 0x020fe80000100a00 */
[----:B------:R-:W5:Y:S04]  /*557e0*/  LDL.LU R8, [R1+0x690] ;  /* 0x0006900001087983 */ /* 0x000f680000300800 */
[----:B------:R-:W5:Y:S01]  /*557f0*/  LDL.LU R9, [R1+0x68c] ;  /* 0x00068c0001097983 */ /* 0x000f620000300800 */
[----:B------:R-:W-:Y:S01]  /*55800*/  IMAD.MOV.U32 R22, RZ, RZ, R5 ;  /* 0x000000ffff167224 */ /* 0x000fe200078e0005 */
[----:B------:R-:W-:Y:S01]  /*55810*/  MOV R23, R0 ;  /* 0x0000000000177202 */ /* 0x000fe20000000f00 */
[----:B---3--:R-:W-:Y:S01]  /*55820*/  IMAD.MOV.U32 R26, RZ, RZ, R29 ;  /* 0x000000ffff1a7224 */ /* 0x008fe200078e001d */
[----:B--2---:R-:W-:-:S07]  /*55830*/  MOV R27, R28 ;  /* 0x0000001c001b7202 */ /* 0x004fce0000000f00 */
[----:B----4-:R-:W-:Y:S01]  /*55840*/  HMMA.16816.F32 R20, R20, R18, R24 ;  /* 0x000000121414723c */ /* 0x010fe20000001818 */
[----:B-----5:R-:W-:Y:S04]  /*55850*/  STL.64 [R1+0xcd8], R8 ;  /* 0x000cd80801007387 */ /* 0x020fe80000100a00 */
[----:B------:R-:W0:Y:S04]  /*55860*/  LDL.LU R5, [R1+0x688] ;  /* 0x0006880001057983 */ /* 0x000e280000300800 */
[----:B0-----:R-:W-:Y:S04]  /*55870*/  STL.64 [R1+0xce0], R4 ;  /* 0x000ce00401007387 */ /* 0x001fe80000100a00 */
[----:B------:R-:W2:Y:S04]  /*55880*/  LDL.LU R28, [R1+0x684] ;  /* 0x00068400011c7983 */ /* 0x000ea80000300800 */
[----:B------:R-:W3:Y:S04]  /*55890*/  LDL.LU R29, [R1+0x680] ;  /* 0x00068000011d7983 */ /* 0x000ee80000300800 */
[----:B------:R-:W4:Y:S04]  /*558a0*/  LDL.LU.64 R26, [R1+0xdc8] ;  /* 0x000dc800011a7983 */ /* 0x000f280000300a00 */
[----:B------:R-:W4:Y:S04]  /*558b0*/  LDL.LU.64 R24, [R1+0xdc0] ;  /* 0x000dc00001187983 */ /* 0x000f280000300a00 */
        /* <DEDUP_REMOVED lines=9> */
[----:B------:R-:W4:Y:S04]  /*55950*/  LDL.LU.64 R24, [R1+0xda0] ;  /* 0x000da00001187983 */ /* 0x000f280000300a00 */
[----:B------:R-:W5:Y:S04]  /*55960*/  LDL.LU R4, [R1+0x670] ;  /* 0x0006700001047983 */ /* 0x000f680000300800 */
[----:B------:R-:W5:Y:S04]  /*55970*/  LDL.LU R5, [R1+0x674] ;  /* 0x0006740001057983 */ /* 0x000f680000300800 */
[----:B------:R-:W2:Y:S04]  /*55980*/  LDL.LU R0, [R1+0x660] ;  /* 0x0006600001007983 */ /* 0x000ea80000300800 */
[----:B------:R-:W2:Y:S04]  /*55990*/  LDL.LU R12, [R1+0x6d4] ;  /* 0x0006d400010c7983 */ /* 0x000ea80000300800 */
[----:B------:R-:W2:Y:S04]  /*559a0*/  LDL.LU R13, [R1+0x6d0] ;  /* 0x0006d000010d7983 */ /* 0x000ea80000300800 */
[----:B------:R-:W2:Y:S04]  /*559b0*/  LDL.LU R16, [R1+0x6dc] ;  /* 0x0006dc0001107983 */ /* 0x000ea80000300800 */
[----:B------:R-:W2:Y:S01]  /*559c0*/  LDL.LU R17, [R1+0x6d8] ;  /* 0x0006d80001117983 */ /* 0x000ea20000300800 */
        /* <DEDUP_REMOVED lines=13> */
[----:B------:R-:W4:Y:S04]  /*55aa0*/  LDL.LU.64 R26, [R1+0xd78] ;  /* 0x000d7800011a7983 */ /* 0x000f280000300a00 */
[----:B------:R-:W4:-:S13]  /*55ab0*/  LDL.LU.64 R24, [R1+0xd70] ;  /* 0x000d700001187983 */ /* 0x000f1a0000300a00 */
        /* <DEDUP_REMOVED lines=22> */
[----:B------:R-:W-:Y:S04]  /*55c20*/  STL.64 [R1+0xd00], R14 ;  /* 0x000d000e01007387 */ /* 0x000fe80000100a00 */
[----:B--2---:R0:W-:Y:S04]  /*55c30*/  STL.64 [R1+0xcf8], R12 ;  /* 0x000cf80c01007387 */ /* 0x0041e80000100a00 */
[----:B0-----:R-:W2:Y:S04]  /*55c40*/  LDL.LU R12, [R1+0x90] ;  /* 0x00009000010c7983 */ /* 0x001ea80000300800 */
[----:B------:R-:W2:Y:S04]  /*55c50*/  LDL.LU R13, [R1+0x94] ;  /* 0x00009400010d7983 */ /* 0x000ea80000300800 */
[----:B------:R-:W2:Y:S04]  /*55c60*/  LDL.LU R14, [R1+0x98] ;  /* 0x00009800010e7983 */ /* 0x000ea80000300800 */
[----:B------:R-:W2:Y:S01]  /*55c70*/  LDL.LU R15, [R1+0x9c] ;  /* 0x00009c00010f7983 */ /* 0x000ea20000300800 */
[----:B----4-:R-:W-:Y:S03]  /*55c80*/  HMMA.16816.F32 R20, R20, R18, R24 ;  /* 0x000000121414723c */ /* 0x010fe60000001818 */
[----:B--2---:R-:W-:Y:S04]  /*55c90*/  STL.64 [R1+0xd10], R14 ;  /* 0x000d100e01007387 */ /* 0x004fe80000100a00 */
[----:B------:R0:W-:Y:S04]  /*55ca0*/  STL.64 [R1+0xd08], R12 ;  /* 0x000d080c01007387 */ /* 0x0001e80000100a00 */
[----:B0-----:R-:W2:Y:S04]  /*55cb0*/  LDL.LU R12, [R1+0xa0] ;  /* 0x0000a000010c7983 */ /* 0x001ea80000300800 */
[----:B------:R-:W2:Y:S04]  /*55cc0*/  LDL.LU R13, [R1+0xa4] ;  /* 0x0000a400010d7983 */ /* 0x000ea80000300800 */
[----:B------:R-:W2:Y:S04]  /*55cd0*/  LDL.LU R14, [R1+0xa8] ;  /* 0x0000a800010e7983 */ /* 0x000ea80000300800 */
[----:B------:R-:W2:Y:S04]  /*55ce0*/  LDL.LU R15, [R1+0xac] ;  /* 0x0000ac00010f7983 */ /* 0x000ea80000300800 */
[----:B------:R-:W2:Y:S04]  /*55cf0*/  LDL.LU.64 R26, [R1+0xd28] ;  /* 0x000d2800011a7983 */ /* 0x000ea80000300a00 */
[----:B------:R-:W2:Y:S04]  /*55d00*/  LDL.LU.64 R24, [R1+0xd20] ;  /* 0x000d200001187983 */ /* 0x000ea80000300a00 */
[----:B------:R-:W-:Y:S04]  /*55d10*/  STL.64 [R1+0xcf0], R18 ;  /* 0x000cf01201007387 */ /* 0x000fe80000100a00 */
[----:B------:R0:W-:Y:S04]  /*55d20*/  STL.64 [R1+0xce8], R16 ;  /* 0x000ce81001007387 */ /* 0x0001e80000100a00 */
[----:B------:R1:W-:Y:S04]  /*55d30*/  STL.64 [R1+0x650], R20 ;  /* 0x0006501401007387 */ /* 0x0003e80000100a00 */
[----:B------:R4:W-:Y:S04]  /*55d40*/  STL.64 [R1+0x658], R22 ;  /* 0x0006581601007387 */ /* 0x0009e80000100a00 */
[----:B0-----:R-:W3:Y:S04]  /*55d50*/  LDL.LU R16, [R1+0x80] ;  /* 0x0000800001107983 */ /* 0x001ee80000300800 */
[----:B------:R-:W3:Y:S04]  /*55d60*/  LDL.LU R17, [R1+0x84] ;  /* 0x0000840001117983 */ /* 0x000ee80000300800 */
[----:B------:R-:W3:Y:S04]  /*55d70*/  LDL.LU R18, [R1+0x88] ;  /* 0x0000880001127983 */ /* 0x000ee80000300800 */
[----:B------:R-:W3:Y:S04]  /*55d80*/  LDL.LU R19, [R1+0x8c] ;  /* 0x00008c0001137983 */ /* 0x000ee80000300800 */
[----:B------:R-:W5:Y:S04]  /*55d90*/  LDL.LU.64 R8, [R1+0x8c8] ;  /* 0x0008c80001087983 */ /* 0x000f680000300a00 */
[----:B-1----:R-:W3:Y:S04]  /*55da0*/  LDL.LU R20, [R1+0x6b0] ;  /* 0x0006b00001147983 */ /* 0x002ee80000300800 */
[----:B------:R-:W3:Y:S04]  /*55db0*/  LDL.LU R21, [R1+0x6ac] ;  /* 0x0006ac0001157983 */ /* 0x000ee80000300800 */
[----:B----4-:R-:W4:Y:S04]  /*55dc0*/  LDL.LU R22, [R1+0x6a8] ;  /* 0x0006a80001167983 */ /* 0x010f280000300800 */
[----:B------:R-:W4:Y:S01]  /*55dd0*/  LDL.LU R23, [R1+0x6a4] ;  /* 0x0006a40001177983 */ /* 0x000f220000300800 */
[----:B--2---:R-:W-:Y:S03]  /*55de0*/  HMMA.16816.F32 R12, R24, R6, R12 ;  /* 0x00000006180c723c */ /* 0x004fe6000000180c */
[----:B----4-:R0:W-:Y:S04]  /*55df0*/  STL.64 [R1+0xcd0], R22 ;  /* 0x000cd01601007387 */ /* 0x0101e80000100a00 */
[----:B---3--:R1:W-:Y:S01]  /*55e00*/  STL.64 [R1+0xcc8], R20 ;  /* 0x000cc81401007387 */ /* 0x0083e20000100a00 */
[----:B0-----:R-:W-:-:S03]  /*55e10*/  IMAD.MOV.U32 R22, RZ, RZ, R3 ;  /* 0x000000ffff167224 */ /* 0x001fc600078e0003 */
[----:B-1----:R-:W2:Y:S04]  /*55e20*/  LDL.LU R20, [R1+0x70] ;  /* 0x0000700001147983 */ /* 0x002ea80000300800 */
[----:B------:R-:W2:Y:S04]  /*55e30*/  LDL.LU R21, [R1+0x74] ;  /* 0x0000740001157983 */ /* 0x000ea80000300800 */
[----:B------:R-:W5:Y:S01]  /*55e40*/  LDL.LU R3, [R1+0xd1c] ;  /* 0x000d1c0001037983 */ /* 0x000f620000300800 */
[----:B------:R-:W-:-:S03]  /*55e50*/  MOV R23, R2 ;  /* 0x0000000200177202 */ /* 0x000fc60000000f00 */
[----:B------:R-:W5:Y:S04]  /*55e60*/  LDL.LU R2, [R1+0xd18] ;  /* 0x000d180001027983 */ /* 0x000f680000300800 */
[----:B------:R-:W-:Y:S04]  /*55e70*/  STL.64 [R1+0x710], R12 ;  /* 0x0007100c01007387 */ /* 0x000fe80000100a00 */
[----:B------:R0:W-:Y:S04]  /*55e80*/  STL.64 [R1+0x718], R14 ;  /* 0x0007180e01007387 */ /* 0x0001e80000100a00 */
[----:B0-----:R-:W3:Y:S04]  /*55e90*/  LDL.LU.64 R14, [R1+0xd10] ;  /* 0x000d1000010e7983 */ /* 0x001ee80000300a00 */
[----:B------:R-:W3:Y:S04]  /*55ea0*/  LDL.LU.64 R12, [R1+0xd08] ;  /* 0x000d0800010c7983 */ /* 0x000ee80000300a00 */
[----:B------:R-:W4:Y:S04]  /*55eb0*/  LDL.LU R6, [R1+0x6b8] ;  /* 0x0006b80001067983 */ /* 0x000f280000300800 */
[----:B------:R-:W2:Y:S01]  /*55ec0*/  LDL.LU R7, [R1+0x6b4] ;  /* 0x0006b40001077983 */ /* 0x000ea20000300800 */
[----:B---3--:R-:W-:-:S15]  /*55ed0*/  HMMA.16816.F32 R12, R24, R10, R12 ;  /* 0x0000000a180c723c */ /* 0x008fde000000180c */
[----:B------:R-:W-:-:S04]  /*55ee0*/  NOP ;  /* 0x0000000000007918 */ /* 0x000fc80000000000 */
[----:B------:R-:W-:Y:S04]  /*55ef0*/  STL.64 [R1+0x720], R12 ;  /* 0x0007200c01007387 */ /* 0x000fe80000100a00 */
[----:B------:R0:W-:Y:S04]  /*55f00*/  STL.64 [R1+0x728], R14 ;  /* 0x0007280e01007387 */ /* 0x0001e80000100a00 */
[----:B0-----:R-:W3:Y:S04]  /*55f10*/  LDL.LU.64 R14, [R1+0xd00] ;  /* 0x000d0000010e7983 */ /* 0x001ee80000300a00 */
[----:B------:R-:W2:Y:S04]  /*55f20*/  LDL.LU.64 R12, [R1+0xcf8] ;  /* 0x000cf800010c7983 */ /* 0x000ea80000300a00 */
[----:B------:R-:W2:Y:S04]  /*55f30*/  LDL.LU R10, [R1+0x6c0] ;  /* 0x0006c000010a7983 */ /* 0x000ea80000300800 */
[----:B------:R-:W2:Y:S01]  /*55f40*/  LDL.LU R11, [R1+0x6bc] ;  /* 0x0006bc00010b7983 */ /* 0x000ea20000300800 */
[----:B---3--:R-:W-:-:S15]  /*55f50*/  HMMA.16816.F32 R16, R24, R14, R16 ;  /* 0x0000000e1810723c */ /* 0x008fde0000001810 */
[----:B------:R-:W-:-:S04]  /*55f60*/  NOP ;  /* 0x0000000000007918 */ /* 0x000fc80000000000 */
[----:B------:R-:W-:Y:S04]  /*55f70*/  STL.64 [R1+0x730], R16 ;  /* 0x0007301001007387 */ /* 0x000fe80000100a00 */
[----:B------:R0:W-:Y:S04]  /*55f80*/  STL.64 [R1+0x738], R18 ;  /* 0x0007381201007387 */ /* 0x0001e80000100a00 */
[----:B0-----:R-:W2:Y:S04]  /*55f90*/  LDL.LU.64 R18, [R1+0xcf0] ;  /* 0x000cf00001127983 */ /* 0x001ea80000300a00 */
[----:B------:R-:W3:Y:S04]  /*55fa0*/  LDL.LU.64 R16, [R1+0xce8] ;  /* 0x000ce80001107983 */ /* 0x000ee80000300a00 */
[----:B------:R-:W3:Y:S04]  /*55fb0*/  LDL.LU R14, [R1+0x6c8] ;  /* 0x0006c800010e7983 */ /* 0x000ee80000300800 */
[----:B------:R-:W3:Y:S01]  /*55fc0*/  LDL.LU R15, [R1+0x6c4] ;  /* 0x0006c400010f7983 */ /* 0x000ee20000300800 */
[----:B-----5:R-:W-:-:S03]  /*55fd0*/  FFMA2 R2, R8.F32x2.HI_LO, R2.F32x2.HI_LO, R4.F32x2.HI_LO ;  /* 0x0000000208027249 */ /* 0x020fc60000000004 */
[----:B------:R-:W5:Y:S04]  /*55fe0*/  LDL.LU.64 R4, [R1+0xce0] ;  /* 0x000ce00001047983 */ /* 0x000f680000300a00 */
[----:B------:R-:W3:Y:S01]  /*55ff0*/  LDL.LU.64 R8, [R1+0xcd8] ;  /* 0x000cd80001087983 */ /* 0x000ee20000300a00 */
[----:B--2---:R-:W-:Y:S03]  /*56000*/  HMMA.16816.F32 R24, R24, R18, R20 ;  /* 0x000000121818723c */ /* 0x004fe60000001814 */
[----:B------:R-:W2:Y:S04]  /*56010*/  LDL.LU.64 R22, [R1+0xcd0] ;  /* 0x000cd00001167983 */ /* 0x000ea80000300a00 */
[----:B------:R-:W2:-:S12]  /*56020*/  LDL.LU.64 R20, [R1+0xcc8] ;  /* 0x000cc80001147983 */ /* 0x000e980000300a00 */
[----:B------:R0:W-:Y:S04]  /*56030*/  STL.64 [R1+0x740], R24 ;  /* 0x0007401801007387 */ /* 0x0001e80000100a00 */
[----:B------:R1:W-:Y:S04]  /*56040*/  STL.64 [R1+0x748], R26 ;  /* 0x0007481a01007387 */ /* 0x0003e80000100a00 */
[----:B0-----:R-:W2:Y:S04]  /*56050*/  LDL.LU R24, [R1+0x664] ;  /* 0x0006640001187983 */ /* 0x001ea80000300800 */
[----:B------:R-:W4:Y:S01]  /*56060*/  LDL.LU R25, [R1+0x6e4] ;  /* 0x0006e40001197983 */ /* 0x000f220000300800 */
[----:B-----5:R-:W-:-:S03]  /*56070*/  IMAD R0, R4, 0x40, R0 ;  /* 0x0000004004007824 */ /* 0x020fc600078e0200 */
[----:B-1----:R-:W5:Y:S04]  /*56080*/  LDL.LU R26, [R1+0x6e0] ;  /* 0x0006e000011a7983 */ /* 0x002f680000300800 */
[----:B------:R-:W4:Y:S04]  /*56090*/  LDL.LU R27, [R1+0x6ec] ;  /* 0x0006ec00011b7983 */ /* 0x000f280000300800 */
[----:B------:R-:W4:Y:S04]  /*560a0*/  LDL.LU R18, [R1+0x6e8] ;  /* 0x0006e80001127983 */ /* 0x000f280000300800 */
[----:B------:R-:W4:Y:S04]  /*560b0*/  LDL.LU R19, [R1+0x6cc] ;  /* 0x0006cc0001137983 */ /* 0x000f280000300800 */
[----:B------:R0:W-:Y:S02]  /*560c0*/  STL [R1+0x660], R0 ;  /* 0x0006600001007387 */ /* 0x0001e40000100800 */
[----:B0-----:R-:W2:Y:S01]  /*560d0*/  LDC R0, c[0x0][0x3c4] ;  /* 0x0000f100ff007b82 */ /* 0x001ea20000000800 */
[----:B------:R-:W-:-:S02]  /*560e0*/  LOP3.LUT R13, R13, R12, RZ, 0x3c, !PT ;  /* 0x0000000c0d0d7212 */ /* 0x000fc400078e3cff */
[----:B---3--:R-:W-:Y:S02]  /*560f0*/  LOP3.LUT R17, R17, R16, RZ, 0x3c, !PT ;  /* 0x0000001011117212 */ /* 0x008fe400078e3cff */
[----:B------:R-:W-:Y:S02]  /*56100*/  LOP3.LUT R12, R13, R12, RZ, 0x3c, !PT ;  /* 0x0000000c0d0c7212 */ /* 0x000fe400078e3cff */
[----:B------:R-:W-:Y:S02]  /*56110*/  LOP3.LUT R16, R17, R16, RZ, 0x3c, !PT ;  /* 0x0000001011107212 */ /* 0x000fe400078e3cff */
[----:B------:R-:W-:Y:S02]  /*56120*/  LOP3.LUT R13, R13, R12, RZ, 0x3c, !PT ;  /* 0x0000000c0d0d7212 */ /* 0x000fe400078e3cff */
[----:B------:R-:W-:-:S03]  /*56130*/  LOP3.LUT R17, R17, R16, RZ, 0x3c, !PT ;  /* 0x0000001011117212 */ /* 0x000fc600078e3cff */
[----:B------:R0:W-:Y:S04]  /*56140*/  STL.64 [R1+0x280], R12 ;  /* 0x0002800c01007387 */ /* 0x0001e80000100a00 */
[----:B0-----:R-:W3:Y:S01]  /*56150*/  LDL.LU.64 R12, [R1+0xcc0] ;  /* 0x000cc000010c7983 */ /* 0x001ee20000300a00 */
[----:B--2---:R-:W-:-:S05]  /*56160*/  LEA R24, R0, R24, 0x6 ;  /* 0x0000001800187211 */ /* 0x004fca00078e30ff */
[----:B------:R-:W-:Y:S04]  /*56170*/  STL [R1+0x664], R24 ;  /* 0x0006641801007387 */ /* 0x000fe80000100800 */
[----:B------:R0:W-:Y:S04]  /*56180*/  STL.64 [R1+0x288], R16 ;  /* 0x0002881001007387 */ /* 0x0001e80000100a00 */
[----:B0-----:R-:W2:Y:S01]  /*56190*/  LDL.LU.64 R16, [R1+0xcb8] ;  /* 0x000cb80001107983 */ /* 0x001ea20000300a00 */
[----:B-----5:R-:W-:-:S05]  /*561a0*/  IMAD.MOV.U32 R24, RZ, RZ, R26 ;  /* 0x000000ffff187224 */ /* 0x020fca00078e001a */
[----:B----4-:R0:W-:Y:S02]  /*561b0*/  STL.64 [R1+0x290], R24 ;  /* 0x0002901801007387 */ /* 0x0101e40000100a00 */
[----:B0-----:R-:W-:Y:S02]  /*561c0*/  MOV R24, R18 ;  /* 0x0000001200187202 */ /* 0x001fe40000000f00 */
[----:B------:R-:W-:Y:S01]  /*561d0*/  MOV R25, R27 ;  /* 0x0000001b00197202 */ /* 0x000fe20000000f00 */
[----:B------:R-:W-:Y:S01]  /*561e0*/  IMAD.MOV.U32 R18, RZ, RZ, R14 ;  /* 0x000000ffff127224 */ /* 0x000fe200078e000e */
[----:B------:R-:W-:Y:S02]  /*561f0*/  MOV R14, R10 ;  /* 0x0000000a000e7202 */ /* 0x000fe40000000f00 */
[----:B------:R-:W-:Y:S01]  /*56200*/  MOV R10, R6 ;  /* 0x00000006000a7202 */ /* 0x000fe20000000f00 */
[----:B------:R-:W-:Y:S04]  /*56210*/  STL.64 [R1+0x298], R24 ;  /* 0x0002981801007387 */ /* 0x000fe80000100a00 */
[----:B------:R-:W-:Y:S01]  /*56220*/  STL.64 [R1+0x2a0], R18 ;  /* 0x0002a01201007387 */ /* 0x000fe20000100a00 */
[----:B------:R-:W-:-:S03]  /*56230*/  IMAD.MOV.U32 R6, RZ, RZ, R20 ;  /* 0x000000ffff067224 */ /* 0x000fc600078e0014 */
[----:B------:R0:W-:Y:S04]  /*56240*/  STL.64 [R1+0x2a8], R14 ;  /* 0x0002a80e01007387 */ /* 0x0001e80000100a00 */
[----:B------:R1:W-:Y:S04]  /*56250*/  STL.64 [R1+0x2b0], R10 ;  /* 0x0002b00a01007387 */ /* 0x0003e80000100a00 */
[----:B------:R3:W-:Y:S01]  /*56260*/  STL.64 [R1+0x2b8], R6 ;  /* 0x0002b80601007387 */ /* 0x0007e20000100a00 */
[----:B------:R-:W-:Y:S01]  /*56270*/  IMAD.MOV.U32 R4, RZ, RZ, R5 ;  /* 0x000000ffff047224 */ /* 0x000fe200078e0005 */
[----:B------:R-:W-:-:S02]  /*56280*/  MOV R5, R9 ;  /* 0x0000000900057202 */ /* 0x000fc40000000f00 */
[----:B0-----:R-:W-:Y:S02]  /*56290*/  MOV R14, R22 ;  /* 0x00000016000e7202 */ /* 0x001fe40000000f00 */
[----:B------:R-:W-:Y:S02]  /*562a0*/  MOV R15, R21 ;  /* 0x00000015000f7202 */ /* 0x000fe40000000f00 */
[----:B-1----:R-:W-:Y:S02]  /*562b0*/  MOV R11, R23 ;  /* 0x00000017000b7202 */ /* 0x002fe40000000f00 */
[----:B---3--:R-:W-:Y:S01]  /*562c0*/  MOV R6, R12 ;  /* 0x0000000c00067202 */ /* 0x008fe20000000f00 */
[----:B------:R-:W-:Y:S01]  /*562d0*/  STL.64 [R1+0x2e8], R14 ;  /* 0x0002e80e01007387 */ /* 0x000fe20000100a00 */
[----:B--2---:R-:W-:Y:S02]  /*562e0*/  IMAD.MOV.U32 R10, RZ, RZ, R16 ;  /* 0x000000ffff0a7224 */ /* 0x004fe400078e0010 */
[----:B------:R-:W-:-:S03]  /*562f0*/  IMAD.MOV.U32 R7, RZ, RZ, R17 ;  /* 0x000000ffff077224 */ /* 0x000fc600078e0011 */
[----:B------:R0:W-:Y:S04]  /*56300*/  STL.64 [R1+0x5d0], R10 ;  /* 0x0005d00a01007387 */ /* 0x0001e80000100a00 */
[----:B------:R1:W-:Y:S01]  /*56310*/  STL.64 [R1+0x670], R6 ;  /* 0x0006700601007387 */ /* 0x0003e20000100a00 */
[----:B0-----:R-:W-:Y:S02]  /*56320*/  MOV R10, R8 ;  /* 0x00000008000a7202 */ /* 0x001fe40000000f00 */
[----:B------:R-:W-:Y:S02]  /*56330*/  MOV R11, R13 ;  /* 0x0000000d000b7202 */ /* 0x000fe40000000f00 */
[----:B-1----:R-:W-:Y:S01]  /*56340*/  MOV R6, R29 ;  /* 0x0000001d00067202 */ /* 0x002fe20000000f00 */
[----:B------:R-:W-:-:S02]  /*56350*/  IMAD.MOV.U32 R7, RZ, RZ, R28 ;  /* 0x000000ffff077224 */ /* 0x000fc400078e001c */
[----:B------:R-:W-:Y:S04]  /*56360*/  STL.64 [R1+0x690], R10 ;  /* 0x0006900a01007387 */ /* 0x000fe80000100a00 */
[----:B------:R0:W-:Y:S04]  /*56370*/  STL.64 [R1+0x688], R4 ;  /* 0x0006880401007387 */ /* 0x0001e80000100a00 */
[----:B0-----:R-:W2:Y:S04]  /*56380*/  LDL R4, [R1+0x858] ;  /* 0x0008580001047983 */ /* 0x001ea80000100800 */
[----:B------:R-:W-:Y:S04]  /*56390*/  STL.64 [R1+0x680], R6 ;  /* 0x0006800601007387 */ /* 0x000fe80000100a00 */
[----:B------:R-:W3:Y:S04]  /*563a0*/  LDL R0, [R1+0x854] ;  /* 0x0008540001007983 */ /* 0x000ee80000100800 */
[----:B--2---:R0:W-:Y:S04]  /*563b0*/  STL [R1+0x2e4], R4 ;  /* 0x0002e40401007387 */ /* 0x0041e80000100800 */
[----:B------:R-:W2:Y:S04]  /*563c0*/  LDL.LU R28, [R1+0x67c] ;  /* 0x00067c00011c7983 */ /* 0x000ea80000300800 */
[----:B------:R-:W4:Y:S04]  /*563d0*/  LDL.LU R29, [R1+0x678] ;  /* 0x00067800011d7983 */ /* 0x000f280000300800 */
[----:B---3--:R1:W-:Y:S04]  /*563e0*/  STL [R1+0x370], R0 ;  /* 0x0003700001007387 */ /* 0x0083e80000100800 */
[----:B0-----:R-:W3:Y:S04]  /*563f0*/  LDL R4, [R1+0x84c] ;  /* 0x00084c0001047983 */ /* 0x001ee80000100800 */
[----:B-1----:R-:W5:Y:S04]  /*56400*/  LDL R0, [R1+0x848] ;  /* 0x0008480001007983 */ /* 0x002f680000100800 */
[----:B---3--:R0:W-:Y:S04]  /*56410*/  STL [R1+0x374], R4 ;  /* 0x0003740401007387 */ /* 0x0081e80000100800 */
[----:B0-----:R-:W3:Y:S04]  /*56420*/  LDL R4, [R1+0x844] ;  /* 0x0008440001047983 */ /* 0x001ee80000100800 */
[----:B-----5:R0:W-:Y:S04]  /*56430*/  STL [R1+0x378], R0 ;  /* 0x0003780001007387 */ /* 0x0201e80000100800 */
[----:B0-----:R-:W5:Y:S04]  /*56440*/  LDL R0, [R1+0x840] ;  /* 0x0008400001007983 */ /* 0x001f680000100800 */
        /* <DEDUP_REMOVED lines=51> */
[----:B0-----:R-:W5:Y:S01]  /*56780*/  LDL R0, [R1+0x66c] ;  /* 0x00066c0001007983 */ /* 0x001f620000100800 */
[----:B--2---:R-:W-:Y:S01]  /*56790*/  MOV R5, R28 ;  /* 0x0000001c00057202 */ /* 0x004fe20000000f00 */
[----:B------:R-:W-:-:S04]  /*567a0*/  UIADD3 UR4, UPT, UPT, UR4, 0x40, URZ ;  /* 0x0000004004047890 */ /* 0x000fc8000fffe0ff */
[----:B------:R-:W-:Y:S01]  /*567b0*/  UISETP.GE.AND UP0, UPT, UR4, UR11, UPT ;  /* 0x0000000b0400728c */ /* 0x000fe2000bf06270 */
[----:B---3--:R4:W-:Y:S02]  /*567c0*/  STL [R1+0x8c0], R4 ;  /* 0x0008c00401007387 */ /* 0x0089e40000100800 */
[----:B----4-:R-:W-:Y:S02]  /*567d0*/  MOV R4, R29 ;  /* 0x0000001d00047202 */ /* 0x010fe40000000f00 */
[----:B-----5:R0:W-:Y:S04]  /*567e0*/  STL [R1+0x8c4], R0 ;  /* 0x0008c40001007387 */ /* 0x0201e80000100800 */
[----:B------:R0:W-:Y:S04]  /*567f0*/  STL.64 [R1+0x8c8], R2 ;  /* 0x0008c80201007387 */ /* 0x0001e80000100a00 */
[----:B------:R0:W-:Y:S01]  /*56800*/  STL.64 [R1+0x678], R4 ;  /* 0x0006780401007387 */ /* 0x0001e20000100a00 */
[----:B------:R-:W-:Y:S05]  /*56810*/  BRA.U !UP0, `(.L_x_1) ;  /* 0xfffffb8508347547 */ /* 0x000fea000b83ffff */
.L_x_0:
[----:B--2---:R-:W2:Y:S01]  /*56820*/  LDL.LU.64 R6, [R1+0x280] ;  /* 0x0002800001067983 */ /* 0x004ea20000300a00 */
[----:B------:R-:W1:Y:S01]  /*56830*/  S2UR UR5, SR_CgaCtaId ;  /* 0x00000000000579c3 */ /* 0x000e620000008800 */
[----:B------:R-:W-:Y:S01]  /*56840*/  UMOV UR4, 0x400 ;  /* 0x0000040000047882 */ /* 0x000fe20000000000 */
[----:B0-----:R-:W0:Y:S01]  /*56850*/  S2R R5, SR_TID.X ;  /* 0x0000000000057919 */ /* 0x001e220000002100 */
[----:B-1----:R-:W-:-:S05]  /*56860*/  ULEA UR7, UR5, UR4, 0x18 ;  /* 0x0000000405077291 */ /* 0x002fca000f8ec0ff */
[----:B------:R-:W-:Y:S01]  /*56870*/  BAR.SYNC.DEFER_BLOCKING 0x0 ;  /* 0x0000000000007b1d */ /* 0x000fe20000010000 */
[----:B------:R-:W-:-:S05]  /*56880*/  MOV R17, 0x3dc6b27f ;  /* 0x3dc6b27f00117802 */ /* 0x000fca0000000f00 */
[----:B------:R-:W1:Y:S01]  /*56890*/  LDCU.64 UR4, c[0x0][0x3e0] ;  /* 0x00007c00ff0477ac */ /* 0x000e620008000a00 */
[C---:B0-----:R-:W-:Y:S01]  /*568a0*/  IMAD.SHL.U32 R4, R5.reuse, 0x200, RZ ;  /* 0x0000020005047824 */ /* 0x041fe200078e00ff */
[----:B------:R-:W-:-:S04]  /*568b0*/  SHF.L.U32 R3, R5, 0x3, RZ ;  /* 0x0000000305037819 */ /* 0x000fc800000006ff */
[----:B------:R-:W-:Y:S02]  /*568c0*/  LOP3.LUT R4, R4, 0x1000, RZ, 0xc0, !PT ;  /* 0x0000100004047812 */ /* 0x000fe400078ec0ff */
[----:B------:R-:W-:-:S04]  /*568d0*/  LOP3.LUT R3, R3, 0x80, RZ, 0xc0, !PT ;  /* 0x0000008003037812 */ /* 0x000fc800078ec0ff */
[----:B------:R-:W-:Y:S02]  /*568e0*/  IADD3 R3, PT, PT, R3, UR7, R4 ;  /* 0x0000000703037c10 */ /* 0x000fe4000fffe004 */
[C---:B------:R-:W-:Y:S02]  /*568f0*/  SHF.L.U32 R4, R5.reuse, 0x8, RZ ;  /* 0x0000000805047819 */ /* 0x040fe400000006ff */
[----:B------:R-:W-:Y:S02]  /*56900*/  SHF.L.U32 R5, R5, 0x4, RZ ;  /* 0x0000000405057819 */ /* 0x000fe400000006ff */
[----:B------:R-:W-:Y:S02]  /*56910*/  LOP3.LUT R4, R4, 0x1e000, RZ, 0xc0, !PT ;  /* 0x0001e00004047812 */ /* 0x000fe400078ec0ff */
[----:B--2---:R-:W-:Y:S01]  /*56920*/  MOV R2, R6 ;  /* 0x0000000600027202 */ /* 0x004fe20000000f00 */
[----:B------:R-:W-:Y:S01]  /*56930*/  IMAD.MOV.U32 R0, RZ, RZ, R7 ;  /* 0x000000ffff007224 */ /* 0x000fe200078e0007 */
[----:B------:R-:W-:-:S02]  /*56940*/  LOP3.LUT R6, R5, 0x70, RZ, 0xc0, !PT ;  /* 0x0000007005067812 */ /* 0x000fc400078ec0ff */
[C---:B------:R-:W-:Y:S01]  /*56950*/  FSETP.GT.AND P2, PT, |R2|.reuse, 8.50705917302346158658e+37, PT ;  /* 0x7e8000000200780b */ /* 0x040fe20003f44200 */
[C---:B------:R-:W-:Y:S01]  /*56960*/  FMUL R11, R2.reuse, 8388608 ;  /* 0x4b000000020b7820 */ /* 0x040fe20000400000 */
[C---:B------:R-:W-:Y:S02]  /*56970*/  FSETP.GEU.AND P3, PT, |R2|.reuse, 1.175494350822287508e-38, PT ;  /* 0x008000000200780b */ /* 0x040fe40003f6e200 */
[----:B------:R-:W-:Y:S02]  /*56980*/  FSETP.GEU.AND P5, PT, R2, 1.175494350822287508e-38, PT ;  /* 0x008000000200780b */ /* 0x000fe40003fae000 */
[----:B------:R-:W-:Y:S02]  /*56990*/  IADD3 R3, PT, PT, R6, R3, R4 ;  /* 0x0000000306037210 */ /* 0x000fe40007ffe004 */
[----:B------:R-:W-:Y:S01]  /*569a0*/  FSEL R11, R11, R2, !P5 ;  /* 0x000000020b0b7208 */ /* 0x000fe20006800000 */
[----:B------:R-:W2:Y:S04]  /*569b0*/  LDL.LU R4, [R1+0x460] ;  /* 0x0004600001047983 */ /* 0x000ea80000300800 */
[----:B------:R-:W-:-:S04]  /*569c0*/  @P2 FMUL R2, R2, 0.25 ;  /* 0x3e80000002022820 */ /* 0x000fc80000400000 */
[----:B------:R-:W-:-:S04]  /*569d0*/  @!P3 FMUL R2, R2, 16777216 ;  /* 0x4b8000000202b820 */ /* 0x000fc80000400000 */
[----:B------:R0:W3:Y:S02]  /*569e0*/  MUFU.RCP R12, R2 ;  /* 0x00000002000c7308 */ /* 0x0000e40000001000 */
[----:B0-----:R-:W4:Y:S01]  /*569f0*/  LDL.LU R2, [R1+0x470] ;  /* 0x0004700001027983 */ /* 0x001f220000300800 */
[C---:B------:R-:W-:Y:S02]  /*56a00*/  FSETP.GT.AND P4, PT, |R0|.reuse, 8.50705917302346158658e+37, PT ;  /* 0x7e8000000000780b */ /* 0x040fe40003f84200 */
[C---:B------:R-:W-:Y:S01]  /*56a10*/  FSETP.GEU.AND P6, PT, |R0|.reuse, 1.175494350822287508e-38, PT ;  /* 0x008000000000780b */ /* 0x040fe20003fce200 */
[C---:B------:R-:W-:Y:S01]  /*56a20*/  FMUL R10, R0.reuse, 8388608 ;  /* 0x4b000000000a7820 */ /* 0x040fe20000400000 */
[----:B------:R-:W-:Y:S01]  /*56a30*/  FSETP.GEU.AND P0, PT, R0, 1.175494350822287508e-38, PT ;  /* 0x008000000000780b */ /* 0x000fe20003f0e000 */
[----:B------:R-:W5:Y:S03]  /*56a40*/  LDL.LU R8, [R1+0x474] ;  /* 0x0004740001087983 */ /* 0x000f660000300800 */
[----:B------:R-:W-:Y:S01]  /*56a50*/  FSEL R10, R10, R0, !P0 ;  /* 0x000000000a0a7208 */ /* 0x000fe20004000000 */
[----:B------:R-:W5:Y:S04]  /*56a60*/  LDL.LU R7, [R1+0x46c] ;  /* 0x00046c0001077983 */ /* 0x000f680000300800 */
[----:B------:R-:W-:Y:S01]  /*56a70*/  @P4 FMUL R0, R0, 0.25 ;  /* 0x3e80000000004820 */ /* 0x000fe20000400000 */
[----:B------:R-:W5:Y:S03]  /*56a80*/  LDL.LU R6, [R1+0x468] ;  /* 0x0004680001067983 */ /* 0x000f660000300800 */
[----:B------:R-:W-:-:S04]  /*56a90*/  @!P6 FMUL R0, R0, 16777216 ;  /* 0x4b8000000000e820 */ /* 0x000fc80000400000 */
[----:B------:R0:W0:Y:S01]  /*56aa0*/  MUFU.RCP R9, R0 ;  /* 0x0000000000097308 */ /* 0x0000220000001000 */
[----:B--2---:R-:W-:-:S04]  /*56ab0*/  @P2 FMUL R4, R4, 0.25 ;  /* 0x3e80000004042820 */ /* 0x004fc80000400000 */
[----:B------:R-:W-:-:S04]  /*56ac0*/  @!P3 FMUL R4, R4, 16777216 ;  /* 0x4b8000000404b820 */ /* 0x000fc80000400000 */
[----:B---3--:R-:W-:Y:S01]  /*56ad0*/  FMUL R5, R12, R4 ;  /* 0x000000040c057220 */ /* 0x008fe20000400000 */
[----:B----4-:R-:W-:-:S04]  /*56ae0*/  @P2 FMUL R2, R2, 0.25 ;  /* 0x3e80000002022820 */ /* 0x010fc80000400000 */
[----:B------:R-:W-:-:S04]  /*56af0*/  @!P3 FMUL R2, R2, 16777216 ;  /* 0x4b8000000202b820 */ /* 0x000fc80000400000 */
[----:B------:R-:W-:-:S05]  /*56b00*/  FMUL R4, R12, R2 ;  /* 0x000000020c047220 */ /* 0x000fca0000400000 */
[----:B------:R-:W-:Y:S02]  /*56b10*/  F2FP.F16.F32.PACK_AB R4, R5, R4 ;  /* 0x000000040504723e */ /* 0x000fe400000000ff */
[----:B------:R-:W2:Y:S04]  /*56b20*/  LDL.LU R5, [R1+0x47c] ;  /* 0x00047c0001057983 */ /* 0x000ea80000300800 */
[----:B------:R-:W3:Y:S04]  /*56b30*/  LDL.LU R2, [R1+0x478] ;  /* 0x0004780001027983 */ /* 0x000ee80000300800 */
[----:B0-----:R-:W4:Y:S01]  /*56b40*/  LDL.LU R0, [R1+0x464] ;  /* 0x0004640001007983 */ /* 0x001f220000300800 */
[----:B-----5:R-:W-:Y:S01]  /*56b50*/  @P4 FMUL R7, R7, 0.25 ;  /* 0x3e80000007074820 */ /* 0x020fe20000400000 */
[----:B------:R-:W-:Y:S01]  /*56b60*/  @P4 FMUL R6, R6, 0.25 ;  /* 0x3e80000006064820 */ /* 0x000fe20000400000 */
[----:B------:R-:W-:-:S02]  /*56b70*/  @P2 FMUL R8, R8, 0.25 ;  /* 0x3e80000008082820 */ /* 0x000fc40000400000 */
[----:B------:R-:W-:Y:S01]  /*56b80*/  @!P6 FMUL R7, R7, 16777216 ;  /* 0x4b8000000707e820 */ /* 0x000fe20000400000 */
[----:B------:R-:W-:Y:S01]  /*56b90*/  @!P6 FMUL R6, R6, 16777216 ;  /* 0x4b8000000606e820 */ /* 0x000fe20000400000 */
[----:B------:R-:W-:Y:S02]  /*56ba0*/  @!P3 FMUL R8, R8, 16777216 ;  /* 0x4b8000000808b820 */ /* 0x000fe40000400000 */
[C---:B------:R-:W-:Y:S01]  /*56bb0*/  FMUL R14, R9.reuse, R7 ;  /* 0x00000007090e7220 */ /* 0x040fe20000400000 */
[----:B------:R-:W-:Y:S01]  /*56bc0*/  FMUL R13, R9, R6 ;  /* 0x00000006090d7220 */ /* 0x000fe20000400000 */
[----:B------:R-:W-:Y:S01]  /*56bd0*/  FMUL R8, R12, R8 ;  /* 0x000000080c087220 */ /* 0x000fe20000400000 */
[----:B--2---:R-:W-:Y:S01]  /*56be0*/  @P4 FMUL R5, R5, 0.25 ;  /* 0x3e80000005054820 */ /* 0x004fe20000400000 */
[----:B---3--:R-:W-:Y:S01]  /*56bf0*/  @P4 FMUL R2, R2, 0.25 ;  /* 0x3e80000002024820 */ /* 0x008fe20000400000 */
[----:B----4-:R-:W-:Y:S02]  /*56c00*/  @P2 FMUL R0, R0, 0.25 ;  /* 0x3e80000000002820 */ /* 0x010fe40000400000 */
[----:B------:R-:W-:Y:S01]  /*56c10*/  @!P6 FMUL R5, R5, 16777216 ;  /* 0x4b8000000505e820 */ /* 0x000fe20000400000 */
[----:B------:R-:W-:Y:S01]  /*56c20*/  @!P6 FMUL R2, R2, 16777216 ;  /* 0x4b8000000202e820 */ /* 0x000fe20000400000 */
[----:B------:R-:W-:-:S02]  /*56c30*/  @!P3 FMUL R0, R0, 16777216 ;  /* 0x4b8000000000b820 */ /* 0x000fc40000400000 */
[C---:B------:R-:W-:Y:S01]  /*56c40*/  FMUL R7, R9.reuse, R5 ;  /* 0x0000000509077220 */ /* 0x040fe20000400000 */
[----:B------:R-:W-:Y:S01]  /*56c50*/  FMUL R6, R9, R2 ;  /* 0x0000000209067220 */ /* 0x000fe20000400000 */
[----:B------:R-:W-:-:S03]  /*56c60*/  FMUL R0, R12, R0 ;  /* 0x000000000c007220 */ /* 0x000fc60000400000 */
[----:B------:R-:W-:Y:S02]  /*56c70*/  F2FP.F16.F32.PACK_AB R7, R14, R7 ;  /* 0x000000070e07723e */ /* 0x000fe400000000ff */
[----:B------:R-:W-:Y:S02]  /*56c80*/  F2FP.F16.F32.PACK_AB R6, R13, R6 ;  /* 0x000000060d06723e */ /* 0x000fe400000000ff */
[----:B------:R-:W-:-:S05]  /*56c90*/  F2FP.F16.F32.PACK_AB R5, R0, R8 ;  /* 0x000000080005723e */ /* 0x000fca00000000ff */
[----:B------:R0:W-:Y:S04]  /*56ca0*/  STSM.16.M88.4 [R3], R4 ;  /* 0x0000000403007844 */ /* 0x0001e80000000200 */
[----:B0-----:R-:W2:Y:S04]  /*56cb0*/  LDL.LU R5, [R1+0x43c] ;  /* 0x00043c0001057983 */ /* 0x001ea80000300800 */
[----:B------:R-:W3:Y:S04]  /*56cc0*/  LDL.LU R4, [R1+0x438] ;  /* 0x0004380001047983 */ /* 0x000ee80000300800 */
[----:B------:R-:W4:Y:S04]  /*56cd0*/  LDL.LU R2, [R1+0x44c] ;  /* 0x00044c0001027983 */ /* 0x000f280000300800 */
[----:B------:R-:W5:Y:S01]  /*56ce0*/  LDL.LU R0, [R1+0x448] ;  /* 0x0004480001007983 */ /* 0x000f620000300800 */
[----:B------:R-:W-:-:S05]  /*56cf0*/  VIADD R6, R11, 0xc0cafb0d ;  /* 0xc0cafb0d0b067836 */ /* 0x000fca0000000000 */
[----:B------:R-:W-:Y:S01]  /*56d00*/  LOP3.LUT R6, R6, 0xff800000, RZ, 0xc0, !PT ;  /* 0xff80000006067812 */ /* 0x000fe200078ec0ff */
[----:B--2---:R-:W-:Y:S01]  /*56d10*/  @P4 FMUL R5, R5, 0.25 ;  /* 0x3e80000005054820 */ /* 0x004fe20000400000 */
[----:B---3--:R-:W-:-:S03]  /*56d20*/  @P4 FMUL R4, R4, 0.25 ;  /* 0x3e80000004044820 */ /* 0x008fc60000400000 */
[----:B------:R-:W-:Y:S01]  /*56d30*/  @!P6 FMUL R5, R5, 16777216 ;  /* 0x4b8000000505e820 */ /* 0x000fe20000400000 */
[----:B----4-:R-:W-:Y:S01]  /*56d40*/  @P4 FMUL R2, R2, 0.25 ;  /* 0x3e80000002024820 */ /* 0x010fe20000400000 */
[----:B------:R-:W-:Y:S01]  /*56d50*/  @!P6 FMUL R4, R4, 16777216 ;  /* 0x4b8000000404e820 */ /* 0x000fe20000400000 */
[----:B-----5:R-:W-:Y:S02]  /*56d60*/  @P4 FMUL R0, R0, 0.25 ;  /* 0x3e80000000004820 */ /* 0x020fe40000400000 */
[----:B------:R-:W-:Y:S01]  /*56d70*/  @!P6 FMUL R2, R2, 16777216 ;  /* 0x4b8000000202e820 */ /* 0x000fe20000400000 */
[C---:B------:R-:W-:Y:S01]  /*56d80*/  FMUL R7, R9.reuse, R5 ;  /* 0x0000000509077220 */ /* 0x040fe20000400000 */
[----:B------:R-:W-:Y:S01]  /*56d90*/  @!P6 FMUL R0, R0, 16777216 ;  /* 0x4b8000000000e820 */ /* 0x000fe20000400000 */
[C---:B------:R-:W-:Y:S01]  /*56da0*/  FMUL R5, R9.reuse, R4 ;  /* 0x0000000409057220 */ /* 0x040fe20000400000 */
[C---:B------:R-:W-:Y:S02]  /*56db0*/  FMUL R4, R9.reuse, R2 ;  /* 0x0000000209047220 */ /* 0x040fe40000400000 */
[----:B------:R-:W-:Y:S01]  /*56dc0*/  FMUL R2, R9, R0 ;  /* 0x0000000009027220 */ /* 0x000fe20000400000 */
[----:B------:R-:W-:Y:S01]  /*56dd0*/  STL [R1+0x464], R7 ;  /* 0x0004640701007387 */ /* 0x000fe20000100800 */
[----:B------:R-:W-:-:S03]  /*56de0*/  IADD3 R0, PT, PT, R11, -R6, RZ ;  /* 0x800000060b007210 */ /* 0x000fc60007ffe0ff */
[----:B------:R0:W-:Y:S01]  /*56df0*/  STL [R1+0x460], R5 ;  /* 0x0004600501007387 */ /* 0x0001e20000100800 */
[----:B------:R-:W-:-:S03]  /*56e00*/  I2FP.F32.S32 R6, R6 ;  /* 0x0000000600067245 */ /* 0x000fc60000201400 */
[----:B------:R2:W-:Y:S01]  /*56e10*/  STL [R1+0x44c], R4 ;  /* 0x00044c0401007387 */ /* 0x0005e20000100800 */
[----:B------:R-:W-:-:S03]  /*56e20*/  FADD R0, R0, -1 ;  /* 0xbf80000000007421 */ /* 0x000fc60000000000 */
[----:B------:R3:W-:Y:S04]  /*56e30*/  STL [R1+0x448], R2 ;  /* 0x0004480201007387 */ /* 0x0007e80000100800 */
[----:B0-----:R-:W4:Y:S04]  /*56e40*/  LDL.LU R5, [R1+0x434] ;  /* 0x0004340001057983 */ /* 0x001f280000300800 */
[----:B--2---:R-:W2:Y:S01]  /*56e50*/  LDL.LU R4, [R1+0x430] ;  /* 0x0004300001047983 */ /* 0x004ea20000300800 */
[----:B---3--:R-:W-:-:S05]  /*56e60*/  FSEL R2, RZ, -23, P5 ;  /* 0xc1b80000ff027808 */ /* 0x008fca0002800000 */
[----:B------:R-:W-:Y:S01]  /*56e70*/  FFMA.FTZ R6, R6, 1.1920928955078125e-07, R2 ;  /* 0x3400000006067823 */ /* 0x000fe20000010002 */
[----:B------:R-:W-:-:S04]  /*56e80*/  FFMA.FTZ R2, R0, R17, -0.16845393180847167969 ;  /* 0xbe2c7f3000027423 */ /* 0x000fc80000010011 */
[----:B------:R-:W-:-:S04]  /*56e90*/  FFMA.FTZ R2, R0, R2, 0.1716887056827545166 ;  /* 0x3e2fcf2a00027423 */ /* 0x000fc80000010002 */
[----:B------:R-:W-:-:S04]  /*56ea0*/  FFMA.FTZ R2, R0, R2, -0.17900948226451873779 ;  /* 0xbe374e4300027423 */ /* 0x000fc80000010002 */
[----:B------:R-:W-:-:S04]  /*56eb0*/  FFMA.FTZ R2, R0, R2, 0.20512372255325317383 ;  /* 0x3e520bf400027423 */ /* 0x000fc80000010002 */
[----:B------:R-:W-:-:S04]  /*56ec0*/  FFMA.FTZ R2, R0, R2, -0.24046532809734344482 ;  /* 0xbe763c8b00027423 */ /* 0x000fc80000010002 */
[----:B------:R-:W-:-:S04]  /*56ed0*/  FFMA.FTZ R2, R0, R2, 0.28857114911079406738 ;  /* 0x3e93bf9900027423 */ /* 0x000fc80000010002 */
[----:B------:R-:W-:-:S04]  /*56ee0*/  FFMA.FTZ R2, R0, R2, -0.36067417263984680176 ;  /* 0xbeb8aa4900027423 */ /* 0x000fc80000010002 */
[----:B------:R-:W-:-:S04]  /*56ef0*/  FFMA.FTZ R2, R0, R2, 0.48089820146560668945 ;  /* 0x3ef6384a00027423 */ /* 0x000fc80000010002 */
[----:B------:R-:W-:-:S04]  /*56f00*/  FFMA.FTZ R2, R0, R2, -0.72134751081466674805 ;  /* 0xbf38aa3b00027423 */ /* 0x000fc80000010002 */
[----:B------:R-:W-:-:S04]  /*56f10*/  FMUL R2, R0, R2 ;  /* 0x0000000200027220 */ /* 0x000fc80000400000 */
[----:B------:R-:W-:-:S04]  /*56f20*/  FMUL R2, R0, R2 ;  /* 0x0000000200027220 */ /* 0x000fc80000400000 */
[----:B------:R-:W-:Y:S02]  /*56f30*/  FFMA.FTZ R19, R0, 1.4426950216293334961, R2 ;  /* 0x3fb8aa3b00137823 */ /* 0x000fe40000010002 */
[----:B------:R-:W3:Y:S04]  /*56f40*/  LDL.LU R2, [R1+0x444] ;  /* 0x0004440001027983 */ /* 0x000ee80000300800 */
[----:B------:R-:W5:Y:S04]  /*56f50*/  LDL.LU R0, [R1+0x440] ;  /* 0x0004400001007983 */ /* 0x000f680000300800 */
[----:B------:R-:W5:Y:S01]  /*56f60*/  LDL.LU.64 R20, [R1+0x288] ;  /* 0x0002880001147983 */ /* 0x000f620000300a00 */
[----:B------:R-:W-:Y:S01]  /*56f70*/  ISETP.GE.U32.AND P4, PT, R11, 0x7f800000, PT ;  /* 0x7f8000000b00780c */ /* 0x000fe20003f86070 */
[----:B------:R-:W-:Y:S01]  /*56f80*/  FADD R19, R6, R19 ;  /* 0x0000001306137221 */ /* 0x000fe20000000000 */
[----:B----4-:R-:W-:Y:S01]  /*56f90*/  @P2 FMUL R5, R5, 0.25 ;  /* 0x3e80000005052820 */ /* 0x010fe20000400000 */
[----:B--2---:R-:W-:-:S03]  /*56fa0*/  @P2 FMUL R4, R4, 0.25 ;  /* 0x3e80000004042820 */ /* 0x004fc60000400000 */
[----:B------:R-:W-:Y:S01]  /*56fb0*/  @!P3 FMUL R5, R5, 16777216 ;  /* 0x4b8000000505b820 */ /* 0x000fe20000400000 */
[----:B------:R-:W-:-:S03]  /*56fc0*/  @!P3 FMUL R4, R4, 16777216 ;  /* 0x4b8000000404b820 */ /* 0x000fc60000400000 */
[C---:B------:R-:W-:Y:S01]  /*56fd0*/  FMUL R7, R12.reuse, R5 ;  /* 0x000000050c077220 */ /* 0x040fe20000400000 */
[----:B------:R-:W-:-:S04]  /*56fe0*/  FMUL R5, R12, R4 ;  /* 0x000000040c057220 */ /* 0x000fc80000400000 */
[----:B------:R-:W-:Y:S04]  /*56ff0*/  STL [R1+0x444], R7 ;  /* 0x0004440701007387 */ /* 0x000fe80000100800 */
[----:B------:R0:W-:Y:S02]  /*57000*/  STL [R1+0x440], R5 ;  /* 0x0004400501007387 */ /* 0x0001e40000100800 */
[----:B0-----:R-:W-:Y:S01]  /*57010*/  FSEL R5, RZ, -23, P0 ;  /* 0xc1b80000ff057808 */ /* 0x001fe20000000000 */
[----:B---3--:R-:W-:Y:S01]  /*57020*/  @P2 FMUL R2, R2, 0.25 ;  /* 0x3e80000002022820 */ /* 0x008fe20000400000 */
[----:B-----5:R-:W-:-:S03]  /*57030*/  @P2 FMUL R0, R0, 0.25 ;  /* 0x3e80000000002820 */ /* 0x020fc60000400000 */
[----:B------:R-:W-:Y:S01]  /*57040*/  @!P3 FMUL R2, R2, 16777216 ;  /* 0x4b8000000202b820 */ /* 0x000fe20000400000 */
[----:B------:R-:W-:-:S03]  /*57050*/  @!P3 FMUL R0, R0, 16777216 ;  /* 0x4b8000000000b820 */ /* 0x000fc60000400000 */
[C---:B------:R-:W-:Y:S01]  /*57060*/  FMUL R4, R12.reuse, R2 ;  /* 0x000000020c047220 */ /* 0x040fe20000400000 */
[----:B------:R-:W-:Y:S01]  /*57070*/  FMUL R2, R12, R0 ;  /* 0x000000000c027220 */ /* 0x000fe20000400000 */
[----:B------:R-:W-:-:S03]  /*57080*/  VIADD R0, R10, 0xc0cafb0d ;  /* 0xc0cafb0d0a007836 */ /* 0x000fc60000000000 */
[----:B------:R0:W-:Y:S04]  /*57090*/  STL [R1+0x43c], R4 ;  /* 0x00043c0401007387 */ /* 0x0001e80000100800 */
[----:B------:R2:W-:Y:S01]  /*570a0*/  STL [R1+0x438], R2 ;  /* 0x0004380201007387 */ /* 0x0005e20000100800 */
[----:B------:R-:W-:-:S04]  /*570b0*/  LOP3.LUT R0, R0, 0xff800000, RZ, 0xc0, !PT ;  /* 0xff80000000007812 */ /* 0x000fc800078ec0ff */
[----:B0-----:R-:W-:Y:S02]  /*570c0*/  IADD3 R4, PT, PT, R10, -R0, RZ ;  /* 0x800000000a047210 */ /* 0x001fe40007ffe0ff */
[----:B--2---:R-:W-:-:S05]  /*570d0*/  @P4 MOV R2, 0x7f800000 ;  /* 0x7f80000000024802 */ /* 0x004fca0000000f00 */
[----:B------:R-:W-:Y:S01]  /*570e0*/  @P4 FFMA.FTZ R19, R11, R2, +INF ;  /* 0x7f8000000b134423 */ /* 0x000fe20000010002 */
[----:B------:R-:W-:Y:S01]  /*570f0*/  I2FP.F32.S32 R2, R0 ;  /* 0x0000000000027245 */ /* 0x000fe20000201400 */
[----:B------:R-:W-:-:S04]  /*57100*/  FADD R0, R4, -1 ;  /* 0xbf80000004007421 */ /* 0x000fc80000000000 */
        /* <DEDUP_REMOVED lines=12> */
[----:B------:R-:W-:Y:S01]  /*571d0*/  FFMA.FTZ R4, R0, 1.4426950216293334961, R2 ;  /* 0x3fb8aa3b00047823 */ /* 0x000fe20000010002 */
[----:B------:R-:W-:-:S05]  /*571e0*/  IMAD.MOV.U32 R2, RZ, RZ, R20 ;  /* 0x000000ffff027224 */ /* 0x000fca00078e0014 */
[C---:B------:R-:W-:Y:S02]  /*571f0*/  FSETP.GT.AND P6, PT, |R2|.reuse, 8.50705917302346158658e+37, PT ;  /* 0x7e8000000200780b */ /* 0x040fe40003fc4200 */
[C---:B------:R-:W-:Y:S01]  /*57200*/  FSETP.GEU.AND P0, PT, |R2|.reuse, 1.175494350822287508e-38, PT ;  /* 0x008000000200780b */ /* 0x040fe20003f0e200 */
[C---:B------:R-:W-:Y:S01]  /*57210*/  FMUL R9, R2.reuse, 8388608 ;  /* 0x4b00000002097820 */ /* 0x040fe20000400000 */
[----:B------:R-:W-:-:S04]  /*57220*/  FSETP.GEU.AND P3, PT, R2, 1.175494350822287508e-38, PT ;  /* 0x008000000200780b */ /* 0x000fc80003f6e000 */
[----:B------:R-:W-:-:S05]  /*57230*/  FSEL R9, R9, R2, !P3 ;  /* 0x0000000209097208 */ /* 0x000fca0005800000 */
[----:B------:R-:W-:-:S04]  /*57240*/  @P6 FMUL R2, R2, 0.25 ;  /* 0x3e80000002026820 */ /* 0x000fc80000400000 */
[----:B------:R-:W-:Y:S01]  /*57250*/  @!P0 FMUL R2, R2, 16777216 ;  /* 0x4b80000002028820 */ /* 0x000fe20000400000 */
[----:B------:R-:W-:Y:S02]  /*57260*/  FADD R25, R5, R4 ;  /* 0x0000000405197221 */ /* 0x000fe40000000000 */
[----:B------:R-:W2:Y:S01]  /*57270*/  LDL.LU R4, [R1+0x410] ;  /* 0x0004100001047983 */ /* 0x000ea20000300800 */
[----:B------:R0:W3:Y:S03]  /*57280*/  MUFU.RCP R13, R2 ;  /* 0x00000002000d7308 */ /* 0x0000e60000001000 */
[----:B0-----:R-:W4:Y:S01]  /*57290*/  LDL.LU R2, [R1+0x420] ;  /* 0x0004200001027983 */ /* 0x001f220000300800 */
[----:B------:R-:W-:Y:S02]  /*572a0*/  ISETP.GE.U32.AND P2, PT, R10, 0x7f800000, PT ;  /* 0x7f8000000a00780c */ /* 0x000fe40003f46070 */
[----:B------:R-:W-:Y:S01]  /*572b0*/  MOV R0, R21 ;  /* 0x0000001500007202 */ /* 0x000fe20000000f00 */
[----:B------:R-:W5:Y:S10]  /*572c0*/  LDL.LU R8, [R1+0x424] ;  /* 0x0004240001087983 */ /* 0x000f740000300800 */
[----:B------:R-:W-:Y:S01]  /*572d0*/  @P2 MOV R5, 0x7f800000 ;  /* 0x7f80000000052802 */ /* 0x000fe20000000f00 */
[C---:B------:R-:W-:Y:S01]  /*572e0*/  FMUL R16, R0.reuse, 8388608 ;  /* 0x4b00000000107820 */ /* 0x040fe20000400000 */
[----:B------:R-:W-:Y:S01]  /*572f0*/  FSETP.GEU.AND P5, PT, |R0|, 1.175494350822287508e-38, PT ;  /* 0x008000000000780b */ /* 0x000fe20003fae200 */
[----:B------:R-:W5:Y:S02]  /*57300*/  LDL.LU R7, [R1+0x41c] ;  /* 0x00041c0001077983 */ /* 0x000f640000300800 */
[----:B------:R-:W-:Y:S01]  /*57310*/  @P2 FFMA.FTZ R25, R10, R5, +INF ;  /* 0x7f8000000a192423 */ /* 0x000fe20000010005 */
[C---:B------:R-:W-:Y:S01]  /*57320*/  FSETP.GT.AND P2, PT, |R0|.reuse, 8.50705917302346158658e+37, PT ;  /* 0x7e8000000000780b */ /* 0x040fe20003f44200 */
[----:B------:R-:W5:Y:S01]  /*57330*/  LDL.LU R6, [R1+0x418] ;  /* 0x0004180001067983 */ /* 0x000f620000300800 */
[----:B------:R-:W-:-:S04]  /*57340*/  FSETP.GEU.AND P4, PT, R0, 1.175494350822287508e-38, PT ;  /* 0x008000000000780b */ /* 0x000fc80003f8e000 */
[----:B------:R-:W-:-:S07]  /*57350*/  FSEL R16, R16, R0, !P4 ;  /* 0x0000000010107208 */ /* 0x000fce0006000000 */
[----:B------:R-:W-:-:S04]  /*57360*/  @P2 FMUL R0, R0, 0.25 ;  /* 0x3e80000000002820 */ /* 0x000fc80000400000 */
[----:B------:R-:W-:-:S04]  /*57370*/  @!P5 FMUL R0, R0, 16777216 ;  /* 0x4b8000000000d820 */ /* 0x000fc80000400000 */
[----:B------:R0:W0:Y:S01]  /*57380*/  MUFU.RCP R12, R0 ;  /* 0x00000000000c7308 */ /* 0x0000220000001000 */
[----:B--2---:R-:W-:-:S04]  /*57390*/  @P6 FMUL R4, R4, 0.25 ;  /* 0x3e80000004046820 */ /* 0x004fc80000400000 */
[----:B------:R-:W-:Y:S01]  /*573a0*/  @!P0 FMUL R4, R4, 16777216 ;  /* 0x4b80000004048820 */ /* 0x000fe20000400000 */
[----:B----4-:R-:W-:-:S03]  /*573b0*/  @P6 FMUL R2, R2, 0.25 ;  /* 0x3e80000002026820 */ /* 0x010fc60000400000 */
[----:B---3--:R-:W-:Y:S01]  /*573c0*/  FMUL R5, R13, R4 ;  /* 0x000000040d057220 */ /* 0x008fe20000400000 */
        /* <DEDUP_REMOVED lines=27> */
[----:B------:R0:W-:Y:S04]  /*57580*/  STSM.16.M88.4 [R3+0x100], R4 ;  /* 0x0001000403007844 */ /* 0x0001e80000000200 */
        /* <DEDUP_REMOVED lines=14> */
[----:B------:R-:W-:Y:S01]  /*57670*/  FMUL R5, R12, R4 ;  /* 0x000000040c057220 */ /* 0x000fe20000400000 */
[----:B------:R-:W-:Y:S01]  /*57680*/  @!P5 FMUL R0, R0, 16777216 ;  /* 0x4b8000000000d820 */ /* 0x000fe20000400000 */
[C---:B------:R-:W-:Y:S02]  /*57690*/  FMUL R4, R12.reuse, R2 ;  /* 0x000000020c047220 */ /* 0x040fe40000400000 */
[----:B------:R-:W-:Y:S01]  /*576a0*/  STL [R1+0x434], R7 ;  /* 0x0004340701007387 */ /* 0x000fe20000100800 */
[----:B------:R-:W-:Y:S01]  /*576b0*/  FMUL R2, R12, R0 ;  /* 0x000000000c027220 */ /* 0x000fe20000400000 */
[----:B------:R-:W-:-:S02]  /*576c0*/  IADD3 R0, PT, PT, R9, -R6, RZ ;  /* 0x8000000609007210 */ /* 0x000fc40007ffe0ff */
[----:B------:R-:W-:Y:S01]  /*576d0*/  STL [R1+0x430], R5 ;  /* 0x0004300501007387 */ /* 0x000fe20000100800 */
[----:B------:R-:W-:-:S03]  /*576e0*/  I2FP.F32.S32 R6, R6 ;  /* 0x0000000600067245 */ /* 0x000fc60000201400 */
[----:B------:R-:W2:Y:S04]  /*576f0*/  LDL.LU.64 R20, [R1+0x290] ;  /* 0x0002900001147983 */ /* 0x000ea80000300a00 */
[----:B------:R-:W-:Y:S01]  /*57700*/  STL [R1+0x42c], R4 ;  /* 0x00042c0401007387 */ /* 0x000fe20000100800 */
[----:B------:R-:W-:-:S03]  /*57710*/  FADD R0, R0, -1 ;  /* 0xbf80000000007421 */ /* 0x000fc60000000000 */
[----:B------:R0:W-:Y:S02]  /*57720*/  STL [R1+0x428], R2 ;  /* 0x0004280201007387 */ /* 0x0001e40000100800 */
[----:B0-----:R-:W-:-:S05]  /*57730*/  FSEL R2, RZ, -23, P3 ;  /* 0xc1b80000ff027808 */ /* 0x001fca0001800000 */
        /* <DEDUP_REMOVED lines=12> */
[----:B------:R-:W-:-:S04]  /*57800*/  FFMA.FTZ R0, R0, 1.4426950216293334961, R2 ;  /* 0x3fb8aa3b00007823 */ /* 0x000fc80000010002 */
[----:B------:R-:W-:Y:S02]  /*57810*/  FADD R29, R6, R0 ;  /* 0x00000000061d7221 */ /* 0x000fe40000000000 */
[----:B------:R-:W3:Y:S04]  /*57820*/  LDL.LU R6, [R1+0x3c0] ;  /* 0x0003c00001067983 */ /* 0x000ee80000300800 */
[----:B------:R-:W4:Y:S04]  /*57830*/  LDL.LU R5, [R1+0x3c4] ;  /* 0x0003c40001057983 */ /* 0x000f280000300800 */
[----:B------:R-:W5:Y:S04]  /*57840*/  LDL.LU R4, [R1+0x404] ;  /* 0x0004040001047983 */ /* 0x000f680000300800 */
[----:B------:R-:W2:Y:S01]  /*57850*/  LDL.LU R2, [R1+0x400] ;  /* 0x0004000001027983 */ /* 0x000ea20000300800 */
[----:B------:R-:W-:Y:S01]  /*57860*/  ISETP.GE.U32.AND P3, PT, R9, 0x7f800000, PT ;  /* 0x7f8000000900780c */ /* 0x000fe20003f66070 */
[----:B------:R-:W-:-:S05]  /*57870*/  VIADD R8, R16, 0xc0cafb0d ;  /* 0xc0cafb0d10087836 */ /* 0x000fca0000000000 */
[----:B------:R-:W-:-:S07]  /*57880*/  LOP3.LUT R8, R8, 0xff800000, RZ, 0xc0, !PT ;  /* 0xff80000008087812 */ /* 0x000fce00078ec0ff */
[----:B------:R-:W-:-:S05]  /*57890*/  @P3 MOV R0, 0x7f800000 ;  /* 0x7f80000000003802 */ /* 0x000fca0000000f00 */
[----:B------:R-:W-:Y:S01]  /*578a0*/  @P3 FFMA.FTZ R29, R9, R0, +INF ;  /* 0x7f800000091d3423 */ /* 0x000fe20000010000 */
[----:B------:R-:W-:-:S05]  /*578b0*/  IADD3 R0, PT, PT, R16, -R8, RZ ;  /* 0x8000000810007210 */ /* 0x000fca0007ffe0ff */
[----:B------:R-:W-:-:S04]  /*578c0*/  FADD R0, R0, -1 ;  /* 0xbf80000000007421 */ /* 0x000fc80000000000 */
[----:B------:R-:W-:-:S04]  /*578d0*/  FFMA.FTZ R7, R0, R17, -0.16845393180847167969 ;  /* 0xbe2c7f3000077423 */ /* 0x000fc80000010011 */
[----:B------:R-:W-:-:S04]  /*578e0*/  FFMA.FTZ R7, R0, R7, 0.1716887056827545166 ;  /* 0x3e2fcf2a00077423 */ /* 0x000fc80000010007 */
[C---:B------:R-:W-:Y:S01]  /*578f0*/  FFMA.FTZ R7, R0.reuse, R7, -0.17900948226451873779 ;  /* 0xbe374e4300077423 */ /* 0x040fe20000010007 */
[----:B------:R-:W0:Y:S03]  /*57900*/  S2R R17, SR_TID.X ;  /* 0x0000000000117919 */ /* 0x000e260000002100 */
[----:B------:R-:W-:Y:S01]  /*57910*/  FFMA.FTZ R7, R0, R7, 0.20512372255325317383 ;  /* 0x3e520bf400077423 */ /* 0x000fe20000010007 */
[----:B------:R-:W-:-:S03]  /*57920*/  FSETP.NEU.AND P5, PT, R10, RZ, PT ;  /* 0x000000ff0a00720b */ /* 0x000fc60003fad000 */
[C---:B------:R-:W-:Y:S01]  /*57930*/  FFMA.FTZ R7, R0.reuse, R7, -0.24046532809734344482 ;  /* 0xbe763c8b00077423 */ /* 0x040fe20000010007 */
[----:B------:R-:W0:Y:S03]  /*57940*/  S2R R10, SR_CTAID.X ;  /* 0x00000000000a7919 */ /* 0x000e260000002500 */
[----:B------:R-:W-:-:S04]  /*57950*/  FFMA.FTZ R7, R0, R7, 0.28857114911079406738 ;  /* 0x3e93bf9900077423 */ /* 0x000fc80000010007 */
[----:B------:R-:W-:Y:S01]  /*57960*/  FFMA.FTZ R7, R0, R7, -0.36067417263984680176 ;  /* 0xbeb8aa4900077423 */ /* 0x000fe20000010007 */
[----:B------:R-:W-:-:S03]  /*57970*/  FSETP.NEU.AND P3, PT, R9, RZ, PT ;  /* 0x000000ff0900720b */ /* 0x000fc60003f6d000 */
[----:B------:R-:W-:Y:S01]  /*57980*/  FFMA.FTZ R7, R0, R7, 0.48089820146560668945 ;  /* 0x3ef6384a00077423 */ /* 0x000fe20000010007 */
[----:B------:R-:W-:Y:S02]  /*57990*/  FSETP.NEU.AND P2, PT, R11, RZ, PT ;  /* 0x000000ff0b00720b */ /* 0x000fe40003f4d000 */
[----:B------:R-:W-:Y:S01]  /*579a0*/  I2FP.F32.S32 R8, R8 ;  /* 0x0000000800087245 */ /* 0x000fe20000201400 */
[----:B-1----:R-:W-:Y:S01]  /*579b0*/  UIMAD UR4, UR6, UR4, URZ ;  /* 0x00000004060472a4 */ /* 0x002fe2000f8e02ff */
[----:B0-----:R-:W-:-:S04]  /*579c0*/  LOP3.LUT R11, R17, 0xff, RZ, 0xc0, !PT ;  /* 0x000000ff110b7812 */ /* 0x001fc800078ec0ff */
[----:B------:R-:W-:Y:S01]  /*579d0*/  LEA R10, R10, R11, 0x8 ;  /* 0x0000000b0a0a7211 */ /* 0x000fe200078e40ff */
[----:B---3--:R-:W-:Y:S01]  /*579e0*/  @P6 FMUL R6, R6, 0.25 ;  /* 0x3e80000006066820 */ /* 0x008fe20000400000 */
[----:B----4-:R-:W-:-:S03]  /*579f0*/  @P6 FMUL R5, R5, 0.25 ;  /* 0x3e80000005056820 */ /* 0x010fc60000400000 */
[----:B------:R-:W-:Y:S01]  /*57a00*/  @!P0 FMUL R6, R6, 16777216 ;  /* 0x4b80000006068820 */ /* 0x000fe20000400000 */
[----:B-----5:R-:W-:Y:S01]  /*57a10*/  @P6 FMUL R4, R4, 0.25 ;  /* 0x3e80000004046820 */ /* 0x020fe20000400000 */
[----:B------:R-:W-:Y:S01]  /*57a20*/  @!P0 FMUL R5, R5, 16777216 ;  /* 0x4b80000005058820 */ /* 0x000fe20000400000 */
[----:B--2---:R-:W-:Y:S02]  /*57a30*/  @P6 FMUL R2, R2, 0.25 ;  /* 0x3e80000002026820 */ /* 0x004fe40000400000 */
[----:B------:R-:W-:Y:S01]  /*57a40*/  @!P0 FMUL R4, R4, 16777216 ;  /* 0x4b80000004048820 */ /* 0x000fe20000400000 */
[C---:B------:R-:W-:Y:S01]  /*57a50*/  FMUL R9, R13.reuse, R5 ;  /* 0x000000050d097220 */ /* 0x040fe20000400000 */
[----:B------:R-:W-:Y:S01]  /*57a60*/  FFMA.FTZ R5, R0, R7, -0.72134751081466674805 ;  /* 0xbf38aa3b00057423 */ /* 0x000fe20000010007 */
[----:B------:R-:W-:Y:S01]  /*57a70*/  @!P0 FMUL R2, R2, 16777216 ;  /* 0x4b80000002028820 */ /* 0x000fe20000400000 */
[C---:B------:R-:W-:Y:S01]  /*57a80*/  FMUL R7, R13.reuse, R6 ;  /* 0x000000060d077220 */ /* 0x040fe20000400000 */
[----:B------:R-:W-:-:S02]  /*57a90*/  FMUL R4, R13, R4 ;  /* 0x000000040d047220 */ /* 0x000fc40000400000 */
[----:B------:R-:W-:Y:S01]  /*57aa0*/  FMUL R6, R13, R2 ;  /* 0x000000020d067220 */ /* 0x000fe20000400000 */
[----:B------:R-:W-:Y:S01]  /*57ab0*/  STL [R1+0x424], R9 ;  /* 0x0004240901007387 */ /* 0x000fe20000100800 */
[----:B------:R-:W-:-:S03]  /*57ac0*/  FMUL R2, R0, R5 ;  /* 0x0000000500027220 */ /* 0x000fc60000400000 */
[----:B------:R-:W-:Y:S04]  /*57ad0*/  STL [R1+0x420], R7 ;  /* 0x0004200701007387 */ /* 0x000fe80000100800 */
[----:B------:R-:W-:Y:S04]  /*57ae0*/  STL [R1+0x41c], R4 ;  /* 0x00041c0401007387 */ /* 0x000fe80000100800 */
[----:B------:R0:W-:Y:S01]  /*57af0*/  STL [R1+0x418], R6 ;  /* 0x0004180601007387 */ /* 0x0001e20000100800 */
[C---:B------:R-:W-:Y:S01]  /*57b00*/  FMUL R2, R0.reuse, R2 ;  /* 0x0000000200027220 */ /* 0x040fe20000400000 */
[----:B0-----:R-:W0:Y:S03]  /*57b10*/  LDC.64 R6, c[0x0][0x398] ;  /* 0x0000e600ff067b82 */ /* 0x001e260000000a00 */
[----:B------:R-:W-:Y:S01]  /*57b20*/  FFMA.FTZ R9, R0, 1.4426950216293334961, R2 ;  /* 0x3fb8aa3b00097823 */ /* 0x000fe20000010002 */
[----:B------:R-:W-:-:S05]  /*57b30*/  FSEL R0, RZ, -23, P4 ;  /* 0xc1b80000ff007808 */ /* 0x000fca0002000000 */
[----:B------:R-:W-:Y:S01]  /*57b40*/  FFMA.FTZ R8, R8, 1.1920928955078125e-07, R0 ;  /* 0x3400000008087823 */ /* 0x000fe20000010000 */
[----:B------:R-:W-:Y:S01]  /*57b50*/  IMAD R0, R10, UR5, RZ ;  /* 0x000000050a007c24 */ /* 0x000fe2000f8e02ff */
[----:B------:R-:W-:-:S04]  /*57b60*/  USHF.L.U32 UR5, UR4, 0x1, URZ ;  /* 0x0000000104057899 */ /* 0x000fc800080006ff */
[C---:B------:R-:W-:Y:S01]  /*57b70*/  SHF.L.U32 R2, R0.reuse, 0x1, RZ ;  /* 0x0000000100027819 */ /* 0x040fe200000006ff */
[----:B------:R-:W-:-:S03]  /*57b80*/  IMAD.HI R0, R0, 0x2, RZ ;  /* 0x0000000200007827 */ /* 0x000fc600078e02ff */
[----:B0-----:R-:W-:Y:S01]  /*57b90*/  IADD3 R2, P4, P6, R2, UR5, R6 ;  /* 0x0000000502027c10 */ /* 0x001fe2000fe9e006 */
[----:B------:R-:W-:-:S06]  /*57ba0*/  UIMAD.WIDE UR4, UR4, 0x2, URZ ;  /* 0x00000002040478a5 */ /* 0x000fcc000f8e02ff */
[----:B------:R-:W-:Y:S01]  /*57bb0*/  IADD3.X R0, PT, PT, R0, UR5, R7, P4, P6 ;  /* 0x0000000500007c10 */ /* 0x000fe2000a7ec407 */
[----:B------:R0:W-:Y:S04]  /*57bc0*/  STL [R1+0xcdc], R2 ;  /* 0x000cdc0201007387 */ /* 0x0001e80000100800 */
[----:B------:R1:W-:Y:S01]  /*57bd0*/  STL [R1+0xcd8], R0 ;  /* 0x000cd80001007387 */ /* 0x0003e20000100800 */
[----:B------:R-:W-:Y:S01]  /*57be0*/  ISETP.GE.U32.AND P0, PT, R16, 0x7f800000, PT ;  /* 0x7f8000001000780c */ /* 0x000fe20003f06070 */
[----:B------:R-:W-:Y:S01]  /*57bf0*/  IMAD.MOV.U32 R5, RZ, RZ, R21 ;  /* 0x000000ffff057224 */ /* 0x000fe200078e0015 */
[----:B------:R-:W-:Y:S01]  /*57c00*/  MOV R4, R20 ;  /* 0x0000001400047202 */ /* 0x000fe20000000f00 */
[----:B------:R-:W2:Y:S01]  /*57c10*/  LDL.LU R11, [R1+0x3b8] ;  /* 0x0003b800010b7983 */ /* 0x000ea20000300800 */
[----:B------:R-:W3:Y:S01]  /*57c20*/  LDCU UR4, c[0x0][0x3e8] ;  /* 0x00007d00ff0477ac */ /* 0x000ee20008000800 */
[----:B0-----:R-:W-:-:S02]  /*57c30*/  FADD R2, R8, R9 ;  /* 0x0000000908027221 */ /* 0x001fc40000000000 */
[----:B------:R-:W4:Y:S04]  /*57c40*/  LDL.LU R10, [R1+0x3bc] ;  /* 0x0003bc00010a7983 */ /* 0x000f280000300800 */
[----:B------:R-:W5:Y:S04]  /*57c50*/  LDL.LU R8, [R1+0x3a8] ;  /* 0x0003a80001087983 */ /* 0x000f680000300800 */
[----:B------:R-:W3:Y:S04]  /*57c60*/  LDL.LU R7, [R1+0x3ac] ;  /* 0x0003ac0001077983 */ /* 0x000ee80000300800 */
[----:B------:R-:W3:Y:S04]  /*57c70*/  LDL.LU R15, [R1+0x45c] ;  /* 0x00045c00010f7983 */ /* 0x000ee80000300800 */
[----:B------:R-:W3:Y:S04]  /*57c80*/  LDL.LU R14, [R1+0x33c] ;  /* 0x00033c00010e7983 */ /* 0x000ee80000300800 */
[----:B------:R-:W3:Y:S04]  /*57c90*/  LDL.LU R13, [R1+0x338] ;  /* 0x00033800010d7983 */ /* 0x000ee80000300800 */
[----:B------:R-:W3:Y:S01]  /*57ca0*/  LDL.LU R12, [R1+0x458] ;  /* 0x00045800010c7983 */ /* 0x000ee20000300800 */
[----:B------:R-:W-:Y:S01]  /*57cb0*/  @P0 IMAD.MOV.U32 R6, RZ, RZ, 0x7f800000 ;  /* 0x7f800000ff060424 */ /* 0x000fe200078e00ff */
[----:B------:R-:W-:-:S03]  /*57cc0*/  FSETP.GT.AND P6, PT, |R5|, 8.50705917302346158658e+37, PT ;  /* 0x7e8000000500780b */ /* 0x000fc60003fc4200 */
[----:B------:R-:W-:Y:S01]  /*57cd0*/  @P0 FFMA.FTZ R2, R16, R6, +INF ;  /* 0x7f80000010020423 */ /* 0x000fe20000010006 */
[C---:B------:R-:W-:Y:S01]  /*57ce0*/  FSETP.GEU.AND P0, PT, |R5|.reuse, 1.175494350822287508e-38, PT ;  /* 0x008000000500780b */ /* 0x040fe20003f0e200 */
[C---:B------:R-:W-:Y:S01]  /*57cf0*/  FMUL R23, R5.reuse, 8388608 ;  /* 0x4b00000005177820 */ /* 0x040fe20000400000 */
[----:B------:R-:W-:-:S04]  /*57d00*/  FSETP.GEU.AND P4, PT, R5, 1.175494350822287508e-38, PT ;  /* 0x008000000500780b */ /* 0x000fc80003f8e000 */
[----:B------:R-:W-:-:S03]  /*57d10*/  FSEL R23, R23, R5, !P4 ;  /* 0x0000000517177208 */ /* 0x000fc60006000000 */
[----:B------:R-:W-:Y:S01]  /*57d20*/  @P6 FMUL R5, R5, 0.25 ;  /* 0x3e80000005056820 */ /* 0x000fe20000400000 */
[----:B------:R-:W-:-:S03]  /*57d30*/  FMUL R9, R4, 8388608 ;  /* 0x4b00000004097820 */ /* 0x000fc60000400000 */
[----:B------:R-:W-:Y:S01]  /*57d40*/  @!P0 FMUL R5, R5, 16777216 ;  /* 0x4b80000005058820 */ /* 0x000fe20000400000 */
[----:B--2---:R-:W-:Y:S01]  /*57d50*/  @P6 FMUL R11, R11, 0.25 ;  /* 0x3e8000000b0b6820 */ /* 0x004fe20000400000 */
[----:B----4-:R-:W-:Y:S01]  /*57d60*/  @P6 FMUL R10, R10, 0.25 ;  /* 0x3e8000000a0a6820 */ /* 0x010fe20000400000 */
[----:B-----5:R-:W-:Y:S01]  /*57d70*/  @P6 FMUL R8, R8, 0.25 ;  /* 0x3e80000008086820 */ /* 0x020fe20000400000 */
[----:B---3--:R-:W-:Y:S01]  /*57d80*/  @P6 FMUL R7, R7, 0.25 ;  /* 0x3e80000007076820 */ /* 0x008fe20000400000 */
[----:B------:R-:W-:Y:S01]  /*57d90*/  @P6 FMUL R15, R15, 0.25 ;  /* 0x3e8000000f0f6820 */ /* 0x000fe20000400000 */
[----:B------:R-:W-:Y:S01]  /*57da0*/  @P6 FMUL R14, R14, 0.25 ;  /* 0x3e8000000e0e6820 */ /* 0x000fe20000400000 */
[----:B------:R-:W-:Y:S01]  /*57db0*/  @P6 FMUL R13, R13, 0.25 ;  /* 0x3e8000000d0d6820 */ /* 0x000fe20000400000 */
[----:B------:R-:W-:Y:S01]  /*57dc0*/  @P6 FMUL R12, R12, 0.25 ;  /* 0x3e8000000c0c6820 */ /* 0x000fe20000400000 */
[----:B------:R-:W-:Y:S01]  /*57dd0*/  FSETP.GEU.AND P6, PT, R4, 1.175494350822287508e-38, PT ;  /* 0x008000000400780b */ /* 0x000fe20003fce000 */
[----:B------:R-:W-:Y:S01]  /*57de0*/  @!P0 FMUL R14, R14, 16777216 ;  /* 0x4b8000000e0e8820 */ /* 0x000fe20000400000 */
[----:B------:R-:W-:Y:S01]  /*57df0*/  @!P0 FMUL R13, R13, 16777216 ;  /* 0x4b8000000d0d8820 */ /* 0x000fe20000400000 */
[----:B------:R-:W-:Y:S01]  /*57e00*/  @!P0 FMUL R15, R15, 16777216 ;  /* 0x4b8000000f0f8820 */ /* 0x000fe20000400000 */
[----:B------:R-:W-:Y:S01]  /*57e10*/  @!P0 FMUL R12, R12, 16777216 ;  /* 0x4b8000000c0c8820 */ /* 0x000fe20000400000 */
[----:B------:R-:W-:Y:S01]  /*57e20*/  @!P0 FMUL R7, R7, 16777216 ;  /* 0x4b80000007078820 */ /* 0x000fe20000400000 */
[----:B------:R-:W-:Y:S01]  /*57e30*/  @!P0 FMUL R8, R8, 16777216 ;  /* 0x4b80000008088820 */ /* 0x000fe20000400000 */
[----:B------:R-:W-:Y:S01]  /*57e40*/  @!P0 FMUL R10, R10, 16777216 ;  /* 0x4b8000000a0a8820 */ /* 0x000fe20000400000 */
[----:B------:R-:W-:Y:S01]  /*57e50*/  @!P0 FMUL R11, R11, 16777216 ;  /* 0x4b8000000b0b8820 */ /* 0x000fe20000400000 */
[----:B------:R-:W-:-:S02]  /*57e60*/  FSETP.GT.AND P0, PT, |R4|, 8.50705917302346158658e+37, PT ;  /* 0x7e8000000400780b */ /* 0x000fc40003f04200 */
[----:B------:R-:W-:Y:S02]  /*57e70*/  FSEL R9, R9, R4, !P6 ;  /* 0x0000000409097208 */ /* 0x000fe40007000000 */
[----:B------:R-:W-:Y:S02]  /*57e80*/  FSEL R27, RZ, -23, P6 ;  /* 0xc1b80000ff1b7808 */ /* 0x000fe40003000000 */
[----:B------:R-:W-:-:S07]  /*57e90*/  FSETP.GEU.AND P6, PT, |R4|, 1.175494350822287508e-38, PT ;  /* 0x008000000400780b */ /* 0x000fce0003fce200 */
[----:B------:R-:W-:-:S06]  /*57ea0*/  @P0 FMUL R4, R4, 0.25 ;  /* 0x3e80000004040820 */ /* 0x000fcc0000400000 */
[----:B------:R-:W-:-:S04]  /*57eb0*/  @!P6 FMUL R4, R4, 16777216 ;  /* 0x4b8000000404e820 */ /* 0x000fc80000400000 */
[----:B------:R0:W2:Y:S02]  /*57ec0*/  MUFU.RCP R18, R4 ;  /* 0x0000000400127308 */ /* 0x0000a40000001000 */
[----:B0-----:R-:W3:Y:S04]  /*57ed0*/  LDL.LU R4, [R1+0x3a0] ;  /* 0x0003a00001047983 */ /* 0x001ee80000300800 */
[----:B------:R-:W4:Y:S02]  /*57ee0*/  LDL.LU R6, [R1+0x3b0] ;  /* 0x0003b00001067983 */ /* 0x000f240000300800 */
[----:B------:R0:W5:Y:S02]  /*57ef0*/  MUFU.RCP R17, R5 ;  /* 0x0000000500117308 */ /* 0x0001640000001000 */
[----:B0-----:R-:W5:Y:S01]  /*57f00*/  LDL.LU R5, [R1+0x3a4] ;  /* 0x0003a40001057983 */ /* 0x001f620000300800 */
[----:B---3--:R-:W-:Y:S01]  /*57f10*/  @P0 FMUL R4, R4, 0.25 ;  /* 0x3e80000004040820 */ /* 0x008fe20000400000 */
[----:B----4-:R-:W-:-:S03]  /*57f20*/  @P0 FMUL R6, R6, 0.25 ;  /* 0x3e80000006060820 */ /* 0x010fc60000400000 */
[----:B------:R-:W-:Y:S01]  /*57f30*/  @!P6 FMUL R4, R4, 16777216 ;  /* 0x4b8000000404e820 */ /* 0x000fe20000400000 */
[----:B------:R-:W-:-:S03]  /*57f40*/  @!P6 FMUL R6, R6, 16777216 ;  /* 0x4b8000000606e820 */ /* 0x000fc60000400000 */
[C---:B--2---:R-:W-:Y:S01]  /*57f50*/  FMUL R20, R18.reuse, R4 ;  /* 0x0000000412147220 */ /* 0x044fe20000400000 */
[----:B------:R-:W-:Y:S02]  /*57f60*/  FMUL R4, R18, R6 ;  /* 0x0000000612047220 */ /* 0x000fe40000400000 */
[----:B------:R-:W2:Y:S01]  /*57f70*/  LDL.LU R6, [R1+0x3b4] ;  /* 0x0003b40001067983 */ /* 0x000ea20000300800 */
[----:B-----5:R-:W-:Y:S02]  /*57f80*/  @P0 FMUL R5, R5, 0.25 ;  /* 0x3e80000005050820 */ /* 0x020fe40000400000 */
[----:B------:R-:W-:Y:S02]  /*57f90*/  F2FP.F16.F32.PACK_AB R4, R20, R4 ;  /* 0x000000041404723e */ /* 0x000fe400000000ff */
[----:B------:R-:W-:Y:S01]  /*57fa0*/  @!P6 FMUL R5, R5, 16777216 ;  /* 0x4b8000000505e820 */ /* 0x000fe20000400000 */
[C---:B------:R-:W-:Y:S01]  /*57fb0*/  FMUL R20, R17.reuse, R8 ;  /* 0x0000000811147220 */ /* 0x040fe20000400000 */
[----:B------:R-:W-:-:S02]  /*57fc0*/  FMUL R21, R17, R7 ;  /* 0x0000000711157220 */ /* 0x000fc40000400000 */
[----:B------:R-:W-:Y:S01]  /*57fd0*/  FMUL R8, R18, R5 ;  /* 0x0000000512087220 */ /* 0x000fe20000400000 */
[----:B------:R-:W-:-:S05]  /*57fe0*/  FMUL R7, R17, R10 ;  /* 0x0000000a11077220 */ /* 0x000fca0000400000 */
[----:B------:R-:W-:Y:S01]  /*57ff0*/  F2FP.F16.F32.PACK_AB R7, R21, R7 ;  /* 0x000000071507723e */ /* 0x000fe200000000ff */
[----:B------:R-:W-:Y:S01]  /*58000*/  STL [R1+0xd88], R3 ;  /* 0x000d880301007387 */ /* 0x000fe20000100800 */
[C---:B-1----:R-:W-:Y:S01]  /*58010*/  FMUL R0, R17.reuse, R14 ;  /* 0x0000000e11007220 */ /* 0x042fe20000400000 */
[----:B------:R-:W-:Y:S01]  /*58020*/  FMUL R10, R17, R13 ;  /* 0x0000000d110a7220 */ /* 0x000fe20000400000 */
[----:B--2---:R-:W-:-:S04]  /*58030*/  @P0 FMUL R6, R6, 0.25 ;  /* 0x3e80000006060820 */ /* 0x004fc80000400000 */
[----:B------:R-:W-:-:S04]  /*58040*/  @!P6 FMUL R6, R6, 16777216 ;  /* 0x4b8000000606e820 */ /* 0x000fc80000400000 */
[----:B------:R-:W-:Y:S01]  /*58050*/  FMUL R5, R18, R6 ;  /* 0x0000000612057220 */ /* 0x000fe20000400000 */
[----:B------:R-:W-:-:S04]  /*58060*/  FMUL R6, R17, R11 ;  /* 0x0000000b11067220 */ /* 0x000fc80000400000 */
[----:B------:R-:W-:Y:S02]  /*58070*/  F2FP.F16.F32.PACK_AB R5, R8, R5 ;  /* 0x000000050805723e */ /* 0x000fe400000000ff */
[----:B------:R-:W-:-:S05]  /*58080*/  F2FP.F16.F32.PACK_AB R6, R20, R6 ;  /* 0x000000061406723e */ /* 0x000fca00000000ff */
[----:B------:R0:W-:Y:S04]  /*58090*/  STSM.16.M88.4 [R3+0x200], R4 ;  /* 0x0002000403007844 */ /* 0x0001e80000000200 */
[----:B0-----:R-:W2:Y:S04]  /*580a0*/  LDL.LU R4, [R1+0x334] ;  /* 0x0003340001047983 */ /* 0x001ea80000300800 */
[----:B------:R-:W3:Y:S04]  /*580b0*/  LDL.LU R5, [R1+0x330] ;  /* 0x0003300001057983 */ /* 0x000ee80000300800 */
[----:B------:R-:W4:Y:S04]  /*580c0*/  LDL.LU R6, [R1+0x454] ;  /* 0x0004540001067983 */ /* 0x000f280000300800 */
[----:B------:R-:W5:Y:S04]  /*580d0*/  LDL.LU R7, [R1+0x450] ;  /* 0x0004500001077983 */ /* 0x000f680000300800 */
[----:B------:R0:W-:Y:S04]  /*580e0*/  STL [R1+0x414], R0 ;  /* 0x0004140001007387 */ /* 0x0001e80000100800 */
[----:B------:R1:W-:Y:S04]  /*580f0*/  STL [R1+0x410], R10 ;  /* 0x0004100a01007387 */ /* 0x0003e80000100800 */
[----:B------:R-:W5:Y:S01]  /*58100*/  LDL.LU.64 R20, [R1+0x298] ;  /* 0x0002980001147983 */ /* 0x000f620000300a00 */
[----:B------:R-:W-:Y:S01]  /*58110*/  IADD3 R8, PT, PT, R9, -0x3f3504f3, RZ ;  /* 0xc0cafb0d09087810 */ /* 0x000fe20007ffe0ff */
[----:B------:R-:W-:-:S03]  /*58120*/  FMUL R3, R17, R15 ;  /* 0x0000000f11037220 */ /* 0x000fc60000400000 */
[----:B------:R-:W-:Y:S01]  /*58130*/  LOP3.LUT R8, R8, 0xff800000, RZ, 0xc0, !PT ;  /* 0xff80000008087812 */ /* 0x000fe200078ec0ff */
[----:B0-----:R-:W-:-:S03]  /*58140*/  FMUL R0, R17, R12 ;  /* 0x0000000c11007220 */ /* 0x001fc60000400000 */
[-C--:B------:R-:W-:Y:S01]  /*58150*/  IADD3 R11, PT, PT, R9, -R8.reuse, RZ ;  /* 0x80000008090b7210 */ /* 0x080fe20007ffe0ff */
[----:B------:R-:W-:Y:S01]  /*58160*/  STL [R1+0x40c], R3 ;  /* 0x00040c0301007387 */ /* 0x000fe20000100800 */
[----:B-1----:R-:W-:-:S03]  /*58170*/  I2FP.F32.S32 R10, R8 ;  /* 0x00000008000a7245 */ /* 0x002fc60000201400 */
[----:B------:R0:W-:Y:S01]  /*58180*/  STL [R1+0x408], R0 ;  /* 0x0004080001007387 */ /* 0x0001e20000100800 */
[----:B------:R-:W-:Y:S01]  /*58190*/  FADD R8, R11, -1 ;  /* 0xbf8000000b087421 */ /* 0x000fe20000000000 */
[----:B------:R-:W-:Y:S01]  /*581a0*/  FFMA.FTZ R27, R10, 1.1920928955078125e-07, R27 ;  /* 0x340000000a1b7823 */ /* 0x000fe2000001001b */
[----:B0-----:R-:W-:-:S04]  /*581b0*/  IMAD.MOV.U32 R0, RZ, RZ, 0x3dc6b27f ;  /* 0x3dc6b27fff007424 */ /* 0x001fc800078e00ff */
        /* <DEDUP_REMOVED lines=12> */
[----:B------:R-:W-:-:S03]  /*58280*/  IADD3 R10, PT, PT, R23, -0x3f3504f3, RZ ;  /* 0xc0cafb0d170a7810 */ /* 0x000fc60007ffe0ff */
[----:B------:R-:W-:Y:S01]  /*58290*/  FADD R27, R27, R8 ;  /* 0x000000081b1b7221 */ /* 0x000fe20000000000 */
[----:B------:R-:W-:Y:S02]  /*582a0*/  LOP3.LUT R10, R10, 0xff800000, RZ, 0xc0, !PT ;  /* 0xff8000000a0a7812 */ /* 0x000fe400078ec0ff */
[----:B------:R-:W-:Y:S02]  /*582b0*/  FSEL R3, R19, -INF , P2 ;  /* 0xff80000013037808 */ /* 0x000fe40001000000 */
[----:B------:R-:W-:-:S03]  /*582c0*/  FSETP.NEU.AND P2, PT, R9, RZ, PT ;  /* 0x000000ff0900720b */ /* 0x000fc60003f4d000 */
[----:B------:R0:W-:Y:S01]  /*582d0*/  STL [R1+0x5b8], R3 ;  /* 0x0005b80301007387 */ /* 0x0001e20000100800 */
[----:B--2---:R-:W-:Y:S01]  /*582e0*/  @P0 FMUL R4, R4, 0.25 ;  /* 0x3e80000004040820 */ /* 0x004fe20000400000 */
[----:B---3--:R-:W-:Y:S01]  /*582f0*/  @P0 FMUL R5, R5, 0.25 ;  /* 0x3e80000005050820 */ /* 0x008fe20000400000 */
[----:B----4-:R-:W-:Y:S01]  /*58300*/  @P0 FMUL R6, R6, 0.25 ;  /* 0x3e80000006060820 */ /* 0x010fe20000400000 */
[----:B-----5:R-:W-:Y:S01]  /*58310*/  @P0 FMUL R7, R7, 0.25 ;  /* 0x3e80000007070820 */ /* 0x020fe20000400000 */
[----:B------:R-:W-:Y:S01]  /*58320*/  @!P6 FMUL R4, R4, 16777216 ;  /* 0x4b8000000404e820 */ /* 0x000fe20000400000 */
[----:B------:R-:W-:Y:S01]  /*58330*/  @!P6 FMUL R5, R5, 16777216 ;  /* 0x4b8000000505e820 */ /* 0x000fe20000400000 */
[----:B------:R-:W-:Y:S01]  /*58340*/  @!P6 FMUL R6, R6, 16777216 ;  /* 0x4b8000000606e820 */ /* 0x000fe20000400000 */
[----:B------:R-:W-:Y:S01]  /*58350*/  @!P6 FMUL R7, R7, 16777216 ;  /* 0x4b8000000707e820 */ /* 0x000fe20000400000 */
[----:B------:R-:W-:-:S13]  /*58360*/  ISETP.GE.U32.AND P6, PT, R9, 0x7f800000, PT ;  /* 0x7f8000000900780c */ /* 0x000fda0003fc6070 */
[----:B------:R-:W-:-:S05]  /*58370*/  @P6 MOV R8, 0x7f800000 ;  /* 0x7f80000000086802 */ /* 0x000fca0000000f00 */
[----:B------:R-:W-:Y:S01]  /*58380*/  @P6 FFMA.FTZ R27, R9, R8, +INF ;  /* 0x7f800000091b6423 */ /* 0x000fe20000010008 */
[----:B------:R-:W-:-:S04]  /*58390*/  IMAD.IADD R8, R23, 0x1, -R10 ;  /* 0x0000000117087824 */ /* 0x000fc800078e0a0a */
[----:B------:R-:W-:-:S04]  /*583a0*/  FADD R8, R8, -1 ;  /* 0xbf80000008087421 */ /* 0x000fc80000000000 */
        /* <DEDUP_REMOVED lines=8> */
[----:B------:R-:W-:Y:S01]  /*58430*/  FFMA.FTZ R9, R8, R9, -0.72134751081466674805 ;  /* 0xbf38aa3b08097423 */ /* 0x000fe20000010009 */
[----:B0-----:R-:W-:Y:S01]  /*58440*/  FMUL R3, R18, R4 ;  /* 0x0000000412037220 */ /* 0x001fe20000400000 */
[----:B------:R-:W-:Y:S02]  /*58450*/  ISETP.GE.U32.AND P6, PT, R23, 0x7f800000, PT ;  /* 0x7f8000001700780c */ /* 0x000fe40003fc6070 */
[C---:B------:R-:W-:Y:S02]  /*58460*/  FMUL R9, R8.reuse, R9 ;  /* 0x0000000908097220 */ /* 0x040fe40000400000 */
[----:B------:R0:W-:Y:S02]  /*58470*/  STL [R1+0x404], R3 ;  /* 0x0004040301007387 */ /* 0x0001e40000100800 */
[----:B------:R-:W-:Y:S01]  /*58480*/  FMUL R4, R8, R9 ;  /* 0x0000000908047220 */ /* 0x000fe20000400000 */
[C---:B------:R-:W-:Y:S01]  /*58490*/  FMUL R9, R18.reuse, R5 ;  /* 0x0000000512097220 */ /* 0x040fe20000400000 */
[----:B------:R-:W-:Y:S01]  /*584a0*/  FMUL R5, R18, R6 ;  /* 0x0000000612057220 */ /* 0x000fe20000400000 */
[----:B------:R-:W-:-:S02]  /*584b0*/  FSEL R6, RZ, -23, P4 ;  /* 0xc1b80000ff067808 */ /* 0x000fc40002000000 */
[----:B------:R-:W-:Y:S01]  /*584c0*/  I2FP.F32.S32 R10, R10 ;  /* 0x0000000a000a7245 */ /* 0x000fe20000201400 */
[----:B0-----:R-:W-:Y:S01]  /*584d0*/  FMUL R3, R18, R7 ;  /* 0x0000000712037220 */ /* 0x001fe20000400000 */
[----:B------:R-:W-:Y:S01]  /*584e0*/  STL [R1+0x400], R9 ;  /* 0x0004000901007387 */ /* 0x000fe20000100800 */
[----:B------:R-:W-:Y:S02]  /*584f0*/  FFMA.FTZ R8, R8, 1.4426950216293334961, R4 ;  /* 0x3fb8aa3b08087823 */ /* 0x000fe40000010004 */
[----:B------:R-:W-:Y:S01]  /*58500*/  FFMA.FTZ R10, R10, 1.1920928955078125e-07, R6 ;  /* 0x340000000a0a7823 */ /* 0x000fe20000010006 */
[----:B------:R0:W-:Y:S01]  /*58510*/  STL [R1+0x3cc], R5 ;  /* 0x0003cc0501007387 */ /* 0x0001e20000100800 */
[----:B------:R-:W-:-:S03]  /*58520*/  MOV R4, R20 ;  /* 0x0000001400047202 */ /* 0x000fc60000000f00 */
[----:B------:R1:W-:Y:S01]  /*58530*/  STL [R1+0x3c8], R3 ;  /* 0x0003c80301007387 */ /* 0x0003e20000100800 */
[----:B------:R-:W-:-:S03]  /*58540*/  @P6 IMAD.MOV.U32 R11, RZ, RZ, 0x7f800000 ;  /* 0x7f800000ff0b6424 */ /* 0x000fc600078e00ff */
[----:B------:R-:W2:Y:S01]  /*58550*/  LDL.LU R22, [R1+0x320] ;  /* 0x0003200001167983 */ /* 0x000ea20000300800 */
[----:B0-----:R-:W-:-:S03]  /*58560*/  MOV R5, R21 ;  /* 0x0000001500057202 */ /* 0x001fc60000000f00 */
[----:B------:R-:W3:Y:S01]  /*58570*/  LDL.LU R21, [R1+0x324] ;  /* 0x0003240001157983 */ /* 0x000ee20000300800 */
[----:B------:R-:W-:-:S03]  /*58580*/  FADD R28, R10, R8 ;  /* 0x000000080a1c7221 */ /* 0x000fc60000000000 */
[----:B------:R-:W4:Y:S04]  /*58590*/  LDL.LU R20, [R1+0x328] ;  /* 0x0003280001147983 */ /* 0x000f280000300800 */
[----:B------:R-:W5:Y:S01]  /*585a0*/  LDL.LU R6, [R1+0x32c] ;  /* 0x00032c0001067983 */ /* 0x000f620000300800 */
[----:B------:R-:W-:-:S03]  /*585b0*/  @P6 FFMA.FTZ R28, R23, R11, +INF ;  /* 0x7f800000171c6423 */ /* 0x000fc6000001000b */
[----:B------:R-:W2:Y:S01]  /*585c0*/  LDL.LU R7, [R1+0x310] ;  /* 0x0003100001077983 */ /* 0x000ea20000300800 */
[----:B-1----:R-:W-:-:S03]  /*585d0*/  FSEL R3, R25, -INF , P5 ;  /* 0xff80000019037808 */ /* 0x002fc60002800000 */
[----:B------:R-:W2:Y:S04]  /*585e0*/  LDL.LU R8, [R1+0x314] ;  /* 0x0003140001087983 */ /* 0x000ea80000300800 */
[----:B------:R-:W2:Y:S04]  /*585f0*/  LDL.LU R9, [R1+0x318] ;  /* 0x0003180001097983 */ /* 0x000ea80000300800 */
[----:B------:R-:W3:Y:S04]  /*58600*/  LDL.LU R10, [R1+0x31c] ;  /* 0x00031c00010a7983 */ /* 0x000ee80000300800 */
[----:B------:R-:W3:Y:S04]  /*58610*/  LDL.LU R11, [R1+0x300] ;  /* 0x00030000010b7983 */ /* 0x000ee80000300800 */
[----:B------:R-:W3:Y:S04]  /*58620*/  LDL.LU R12, [R1+0x30c] ;  /* 0x00030c00010c7983 */ /* 0x000ee80000300800 */
[----:B------:R-:W3:Y:S04]  /*58630*/  LDL.LU R13, [R1+0x27c] ;  /* 0x00027c00010d7983 */ /* 0x000ee80000300800 */
[----:B------:R-:W3:Y:S04]  /*58640*/  LDL.LU R14, [R1+0x278] ;  /* 0x00027800010e7983 */ /* 0x000ee80000300800 */
[----:B------:R0:W-:Y:S04]  /*58650*/  STL [R1+0x5b4], R3 ;  /* 0x0005b40301007387 */ /* 0x0001e80000100800 */
[----:B------:R-:W3:Y:S01]  /*58660*/  LDL.LU R15, [R1+0x308] ;  /* 0x00030800010f7983 */ /* 0x000ee20000300800 */
[----:B------:R-:W-:-:S03]  /*58670*/  FSETP.NEU.AND P0, PT, R16, RZ, PT ;  /* 0x000000ff1000720b */ /* 0x000fc60003f0d000 */
[----:B------:R-:W3:Y:S04]  /*58680*/  LDL.LU R16, [R1+0x304] ;  /* 0x0003040001107983 */ /* 0x000ee80000300800 */
[----:B------:R-:W3:Y:S04]  /*58690*/  LDL.LU R17, [R1+0x270] ;  /* 0x0002700001117983 */ /* 0x000ee80000300800 */
[----:B------:R-:W3:Y:S01]  /*586a0*/  LDL.LU R18, [R1+0x274] ;  /* 0x0002740001127983 */ /* 0x000ee20000300800 */
[C---:B------:R-:W-:Y:S02]  /*586b0*/  FSETP.GT.AND P4, PT, |R5|.reuse, 8.50705917302346158658e+37, PT ;  /* 0x7e8000000500780b */ /* 0x040fe40003f84200 */
[C---:B------:R-:W-:Y:S01]  /*586c0*/  FSETP.GEU.AND P6, PT, |R5|.reuse, 1.175494350822287508e-38, PT ;  /* 0x008000000500780b */ /* 0x040fe20003fce200 */
[C---:B------:R-:W-:Y:S01]  /*586d0*/  FMUL R24, R5.reuse, 8388608 ;  /* 0x4b00000005187820 */ /* 0x040fe20000400000 */
[----:B------:R-:W-:-:S04]  /*586e0*/  FSETP.GEU.AND P5, PT, R5, 1.175494350822287508e-38, PT ;  /* 0x008000000500780b */ /* 0x000fc80003fae000 */
[----:B------:R-:W-:-:S05]  /*586f0*/  FSEL R24, R24, R5, !P5 ;  /* 0x0000000518187208 */ /* 0x000fca0006800000 */
[----:B------:R-:W-:-:S04]  /*58700*/  @P4 FMUL R5, R5, 0.25 ;  /* 0x3e80000005054820 */ /* 0x000fc80000400000 */
[----:B------:R-:W-:-:S04]  /*58710*/  @!P6 FMUL R5, R5, 16777216 ;  /* 0x4b8000000505e820 */ /* 0x000fc80000400000 */
[----:B------:R-:W1:Y:S01]  /*58720*/  MUFU.RCP R25, R5 ;  /* 0x0000000500197308 */ /* 0x000e620000001000 */
[----:B------:R-:W-:Y:S01]  /*58730*/  FMUL R19, R4, 8388608 ;  /* 0x4b00000004137820 */ /* 0x000fe20000400000 */
[----:B----4-:R-:W-:Y:S01]  /*58740*/  @P4 FMUL R20, R20, 0.25 ;  /* 0x3e80000014144820 */ /* 0x010fe20000400000 */
[----:B-----5:R-:W-:-:S03]  /*58750*/  @P4 FMUL R6, R6, 0.25 ;  /* 0x3e80000006064820 */ /* 0x020fc60000400000 */
[----:B------:R-:W-:Y:S01]  /*58760*/  @!P6 FMUL R20, R20, 16777216 ;  /* 0x4b8000001414e820 */ /* 0x000fe20000400000 */
[----:B------:R-:W-:Y:S01]  /*58770*/  @!P6 FMUL R6, R6, 16777216 ;  /* 0x4b8000000606e820 */ /* 0x000fe20000400000 */
[----:B--2---:R-:W-:Y:S01]  /*58780*/  @P4 FMUL R9, R9, 0.25 ;  /* 0x3e80000009094820 */ /* 0x004fe20000400000 */
[----:B---3--:R-:W-:-:S03]  /*58790*/  @P4 FMUL R10, R10, 0.25 ;  /* 0x3e8000000a0a4820 */ /* 0x008fc60000400000 */
[----:B------:R-:W-:Y:S01]  /*587a0*/  @!P6 FMUL R9, R9, 16777216 ;  /* 0x4b8000000909e820 */ /* 0x000fe20000400000 */
[----:B------:R-:W-:Y:S01]  /*587b0*/  @P4 FMUL R12, R12, 0.25 ;  /* 0x3e8000000c0c4820 */ /* 0x000fe20000400000 */
[----:B------:R-:W-:Y:S01]  /*587c0*/  @P4 FMUL R13, R13, 0.25 ;  /* 0x3e8000000d0d4820 */ /* 0x000fe20000400000 */
[----:B------:R-:W-:-:S03]  /*587d0*/  @P4 FMUL R14, R14, 0.25 ;  /* 0x3e8000000e0e4820 */ /* 0x000fc60000400000 */
[----:B------:R-:W-:Y:S01]  /*587e0*/  @!P6 FMUL R13, R13, 16777216 ;  /* 0x4b8000000d0de820 */ /* 0x000fe20000400000 */
[----:B------:R-:W-:Y:S01]  /*587f0*/  @P4 FMUL R15, R15, 0.25 ;  /* 0x3e8000000f0f4820 */ /* 0x000fe20000400000 */
[----:B------:R-:W-:Y:S01]  /*58800*/  FSETP.GT.AND P4, PT, |R4|, 8.50705917302346158658e+37, PT ;  /* 0x7e8000000400780b */ /* 0x000fe20003f84200 */
[----:B------:R-:W-:Y:S01]  /*58810*/  @!P6 FMUL R14, R14, 16777216 ;  /* 0x4b8000000e0ee820 */ /* 0x000fe20000400000 */
[----:B------:R-:W-:Y:S01]  /*58820*/  @!P6 FMUL R12, R12, 16777216 ;  /* 0x4b8000000c0ce820 */ /* 0x000fe20000400000 */
[----:B------:R-:W-:Y:S01]  /*58830*/  @!P6 FMUL R15, R15, 16777216 ;  /* 0x4b8000000f0fe820 */ /* 0x000fe20000400000 */
[----:B------:R-:W-:Y:S01]  /*58840*/  @!P6 FMUL R10, R10, 16777216 ;  /* 0x4b8000000a0ae820 */ /* 0x000fe20000400000 */
[----:B------:R-:W-:-:S04]  /*58850*/  FSETP.GEU.AND P6, PT, R4, 1.175494350822287508e-38, PT ;  /* 0x008000000400780b */ /* 0x000fc80003fce000 */
[----:B------:R-:W-:Y:S02]  /*58860*/  FSEL R19, R19, R4, !P6 ;  /* 0x0000000413137208 */ /* 0x000fe40007000000 */
[----:B------:R-:W-:Y:S02]  /*58870*/  FSEL R26, RZ, -23, P6 ;  /* 0xc1b80000ff1a7808 */ /* 0x000fe40003000000 */
[----:B------:R-:W-:Y:S01]  /*58880*/  FSETP.GEU.AND P6, PT, |R4|, 1.175494350822287508e-38, PT ;  /* 0x008000000400780b */ /* 0x000fe20003fce200 */
[----:B------:R-:W-:Y:S01]  /*58890*/  @P4 FMUL R18, R18, 0.25 ;  /* 0x3e80000012124820 */ /* 0x000fe20000400000 */
        /* <DEDUP_REMOVED lines=8> */
[----:B------:R-:W-:Y:S01]  /*58920*/  FSETP.NEU.AND P4, PT, R23, RZ, PT ;  /* 0x000000ff1700720b */ /* 0x000fe20003f8d000 */
[C---:B-1----:R-:W-:Y:S01]  /*58930*/  FMUL R23, R25.reuse, R13 ;  /* 0x0000000d19177220 */ /* 0x042fe20000400000 */
[C---:B0-----:R-:W-:Y:S01]  /*58940*/  FMUL R3, R25.reuse, R14 ;  /* 0x0000000e19037220 */ /* 0x041fe20000400000 */
[C---:B------:R-:W-:Y:S01]  /*58950*/  FMUL R13, R25.reuse, R12 ;  /* 0x0000000c190d7220 */ /* 0x040fe20000400000 */
[----:B------:R-:W-:-:S02]  /*58960*/  FMUL R12, R25, R15 ;  /* 0x0000000f190c7220 */ /* 0x000fc40000400000 */
[----:B------:R-:W-:Y:S01]  /*58970*/  STL [R1+0x3c4], R23 ;  /* 0x0003c41701007387 */ /* 0x000fe20000100800 */
[----:B------:R-:W-:-:S03]  /*58980*/  FMUL R9, R25, R9 ;  /* 0x0000000919097220 */ /* 0x000fc60000400000 */
[----:B------:R0:W-:Y:S04]  /*58990*/  STL [R1+0x3c0], R3 ;  /* 0x0003c00301007387 */ /* 0x0001e80000100800 */
[----:B------:R-:W-:Y:S01]  /*589a0*/  STL [R1+0x3bc], R13 ;  /* 0x0003bc0d01007387 */ /* 0x000fe20000100800 */
[----:B0-----:R-:W-:-:S03]  /*589b0*/  FMUL R3, R25, R10 ;  /* 0x0000000a19037220 */ /* 0x001fc60000400000 */
[----:B------:R0:W-:Y:S04]  /*589c0*/  STL [R1+0x3b8], R12 ;  /* 0x0003b80c01007387 */ /* 0x0001e80000100800 */
[----:B------:R-:W-:Y:S04]  /*589d0*/  STL [R1+0x394], R3 ;  /* 0x0003940301007387 */ /* 0x000fe80000100800 */
[----:B------:R1:W-:Y:S04]  /*589e0*/  STL [R1+0x390], R9 ;  /* 0x0003900901007387 */ /* 0x0003e80000100800 */
[----:B0-----:R-:W2:Y:S01]  /*589f0*/  LDL.LU.64 R12, [R1+0x2a0] ;  /* 0x0002a000010c7983 */ /* 0x001ea20000300a00 */
[----:B------:R-:W-:Y:S01]  /*58a00*/  IADD3 R5, PT, PT, R19, -0x3f3504f3, RZ ;  /* 0xc0cafb0d13057810 */ /* 0x000fe20007ffe0ff */
[----:B------:R-:W-:-:S03]  /*58a10*/  FMUL R6, R25, R6 ;  /* 0x0000000619067220 */ /* 0x000fc60000400000 */
[----:B------:R-:W-:Y:S02]  /*58a20*/  LOP3.LUT R5, R5, 0xff800000, RZ, 0xc0, !PT ;  /* 0xff80000005057812 */ /* 0x000fe400078ec0ff */
[----:B------:R0:W-:Y:S02]  /*58a30*/  STL [R1+0x37c], R6 ;  /* 0x00037c0601007387 */ /* 0x0001e40000100800 */
[-C--:B-1----:R-:W-:Y:S02]  /*58a40*/  IADD3 R9, PT, PT, R19, -R5.reuse, RZ ;  /* 0x8000000513097210 */ /* 0x082fe40007ffe0ff */
[----:B0-----:R-:W-:-:S03]  /*58a50*/  I2FP.F32.S32 R6, R5 ;  /* 0x0000000500067245 */ /* 0x001fc60000201400 */
[----:B------:R-:W-:Y:S02]  /*58a60*/  FADD R5, R9, -1 ;  /* 0xbf80000009057421 */ /* 0x000fe40000000000 */
[----:B------:R-:W-:Y:S02]  /*58a70*/  FFMA.FTZ R26, R6, 1.1920928955078125e-07, R26 ;  /* 0x34000000061a7823 */ /* 0x000fe4000001001a */
[----:B------:R-:W-:-:S04]  /*58a80*/  FFMA.FTZ R6, R5, R0, -0.16845393180847167969 ;  /* 0xbe2c7f3005067423 */ /* 0x000fc80000010000 */
[----:B------:R-:W-:-:S04]  /*58a90*/  FFMA.FTZ R6, R5, R6, 0.1716887056827545166 ;  /* 0x3e2fcf2a05067423 */ /* 0x000fc80000010006 */
[----:B------:R-:W-:-:S04]  /*58aa0*/  FFMA.FTZ R6, R5, R6, -0.17900948226451873779 ;  /* 0xbe374e4305067423 */ /* 0x000fc80000010006 */
[----:B------:R-:W-:-:S04]  /*58ab0*/  FFMA.FTZ R6, R5, R6, 0.20512372255325317383 ;  /* 0x3e520bf405067423 */ /* 0x000fc80000010006 */
[----:B------:R-:W-:-:S04]  /*58ac0*/  FFMA.FTZ R6, R5, R6, -0.24046532809734344482 ;  /* 0xbe763c8b05067423 */ /* 0x000fc80000010006 */
[----:B------:R-:W-:-:S04]  /*58ad0*/  FFMA.FTZ R6, R5, R6, 0.28857114911079406738 ;  /* 0x3e93bf9905067423 */ /* 0x000fc80000010006 */
[----:B------:R-:W-:-:S04]  /*58ae0*/  FFMA.FTZ R6, R5, R6, -0.36067417263984680176 ;  /* 0xbeb8aa4905067423 */ /* 0x000fc80000010006 */
[----:B------:R-:W-:Y:S01]  /*58af0*/  FFMA.FTZ R6, R5, R6, 0.48089820146560668945 ;  /* 0x3ef6384a05067423 */ /* 0x000fe20000010006 */
[----:B------:R-:W-:-:S03]  /*58b00*/  @!P6 FMUL R18, R18, 16777216 ;  /* 0x4b8000001212e820 */ /* 0x000fc60000400000 */
[----:B------:R-:W-:Y:S01]  /*58b10*/  FFMA.FTZ R6, R5, R6, -0.72134751081466674805 ;  /* 0xbf38aa3b05067423 */ /* 0x000fe20000010006 */
        /* <DEDUP_REMOVED lines=8> */
[----:B------:R-:W-:Y:S01]  /*58ba0*/  FMUL R6, R5, R6 ;  /* 0x0000000605067220 */ /* 0x000fe20000400000 */
[----:B------:R-:W-:-:S03]  /*58bb0*/  ISETP.GE.U32.AND P6, PT, R19, 0x7f800000, PT ;  /* 0x7f8000001300780c */ /* 0x000fc60003fc6070 */
[----:B------:R-:W-:-:S04]  /*58bc0*/  FMUL R6, R5, R6 ;  /* 0x0000000605067220 */ /* 0x000fc80000400000 */
[----:B------:R-:W-:Y:S01]  /*58bd0*/  FFMA.FTZ R5, R5, 1.4426950216293334961, R6 ;  /* 0x3fb8aa3b05057823 */ /* 0x000fe20000010006 */
[----:B------:R-:W-:-:S03]  /*58be0*/  VIADD R6, R24, 0xc0cafb0d ;  /* 0xc0cafb0d18067836 */ /* 0x000fc60000000000 */
[----:B------:R-:W-:Y:S02]  /*58bf0*/  FADD R26, R26, R5 ;  /* 0x000000051a1a7221 */ /* 0x000fe40000000000 */
[----:B------:R-:W-:Y:S02]  /*58c00*/  @P6 MOV R5, 0x7f800000 ;  /* 0x7f80000000056802 */ /* 0x000fe40000000f00 */
[----:B------:R-:W-:-:S03]  /*58c10*/  LOP3.LUT R6, R6, 0xff800000, RZ, 0xc0, !PT ;  /* 0xff80000006067812 */ /* 0x000fc600078ec0ff */
[----:B------:R-:W-:Y:S01]  /*58c20*/  @P6 FFMA.FTZ R26, R19, R5, +INF ;  /* 0x7f800000131a6423 */ /* 0x000fe20000010005 */
[----:B------:R-:W-:-:S05]  /*58c30*/  IADD3 R5, PT, PT, R24, -R6, RZ ;  /* 0x8000000618057210 */ /* 0x000fca0007ffe0ff */
[----:B------:R-:W-:-:S04]  /*58c40*/  FADD R5, R5, -1 ;  /* 0xbf80000005057421 */ /* 0x000fc80000000000 */
[----:B------:R-:W-:-:S04]  /*58c50*/  FFMA.FTZ R9, R5, R0, -0.16845393180847167969 ;  /* 0xbe2c7f3005097423 */ /* 0x000fc80000010000 */
[----:B------:R-:W-:-:S04]  /*58c60*/  FFMA.FTZ R9, R5, R9, 0.1716887056827545166 ;  /* 0x3e2fcf2a05097423 */ /* 0x000fc80000010009 */
[C---:B------:R-:W-:Y:S01]  /*58c70*/  FFMA.FTZ R9, R5.reuse, R9, -0.17900948226451873779 ;  /* 0xbe374e4305097423 */ /* 0x040fe20000010009 */
[----:B------:R-:W0:Y:S03]  /*58c80*/  MUFU.RCP R4, R4 ;  /* 0x0000000400047308 */ /* 0x000e260000001000 */
[----:B------:R-:W-:Y:S01]  /*58c90*/  FFMA.FTZ R9, R5, R9, 0.20512372255325317383 ;  /* 0x3e520bf405097423 */ /* 0x000fe20000010009 */
[----:B------:R-:W-:-:S03]  /*58ca0*/  FMUL R3, R25, R20 ;  /* 0x0000001419037220 */ /* 0x000fc60000400000 */
[----:B------:R-:W-:-:S04]  /*58cb0*/  FFMA.FTZ R9, R5, R9, -0.24046532809734344482 ;  /* 0xbe763c8b05097423 */ /* 0x000fc80000010009 */
[C---:B------:R-:W-:Y:S01]  /*58cc0*/  FFMA.FTZ R9, R5.reuse, R9, 0.28857114911079406738 ;  /* 0x3e93bf9905097423 */ /* 0x040fe20000010009 */
[----:B------:R1:W-:Y:S03]  /*58cd0*/  STL [R1+0x378], R3 ;  /* 0x0003780301007387 */ /* 0x0003e60000100800 */
[----:B------:R-:W-:Y:S01]  /*58ce0*/  FFMA.FTZ R9, R5, R9, -0.36067417263984680176 ;  /* 0xbeb8aa4905097423 */ /* 0x000fe20000010009 */
[----:B0-----:R-:W-:-:S03]  /*58cf0*/  FMUL R10, R4, R18 ;  /* 0x00000012040a7220 */ /* 0x001fc60000400000 */
[----:B------:R-:W-:Y:S01]  /*58d00*/  FFMA.FTZ R9, R5, R9, 0.48089820146560668945 ;  /* 0x3ef6384a05097423 */ /* 0x000fe20000010009 */
[----:B-1----:R-:W-:-:S03]  /*58d10*/  FSEL R3, R29, -INF , P3 ;  /* 0xff8000001d037808 */ /* 0x002fc60001800000 */
[C---:B------:R-:W-:Y:S02]  /*58d20*/  FFMA.FTZ R9, R5.reuse, R9, -0.72134751081466674805 ;  /* 0xbf38aa3b05097423 */ /* 0x040fe40000010009 */
[----:B------:R0:W-:Y:S01]  /*58d30*/  STL [R1+0x5b0], R3 ;  /* 0x0005b00301007387 */ /* 0x0001e20000100800 */
[C---:B------:R-:W-:Y:S01]  /*58d40*/  FMUL R14, R4.reuse, R16 ;  /* 0x00000010040e7220 */ /* 0x040fe20000400000 */
[----:B------:R-:W-:Y:S02]  /*58d50*/  FMUL R9, R5, R9 ;  /* 0x0000000905097220 */ /* 0x000fe40000400000 */
[----:B------:R1:W-:Y:S01]  /*58d60*/  STL [R1+0x3b4], R10 ;  /* 0x0003b40a01007387 */ /* 0x0003e20000100800 */
[----:B0-----:R-:W-:Y:S01]  /*58d70*/  FMUL R3, R4, R17 ;  /* 0x0000001104037220 */ /* 0x001fe20000400000 */
[----:B------:R-:W-:Y:S01]  /*58d80*/  ISETP.GE.U32.AND P6, PT, R24, 0x7f800000, PT ;  /* 0x7f8000001800780c */ /* 0x000fe20003fc6070 */
[----:B-1----:R-:W-:-:S03]  /*58d90*/  FMUL R10, R4, R11 ;  /* 0x0000000b040a7220 */ /* 0x002fc60000400000 */
[----:B------:R0:W-:Y:S01]  /*58da0*/  STL [R1+0x3b0], R3 ;  /* 0x0003b00301007387 */ /* 0x0001e20000100800 */
[----:B------:R-:W-:-:S03]  /*58db0*/  FSEL R29, RZ, -23, P5 ;  /* 0xc1b80000ff1d7808 */ /* 0x000fc60002800000 */
[----:B------:R-:W-:Y:S01]  /*58dc0*/  STL [R1+0x3ac], R14 ;  /* 0x0003ac0e01007387 */ /* 0x000fe20000100800 */
[C---:B0-----:R-:W-:Y:S01]  /*58dd0*/  FMUL R3, R4.reuse, R8 ;  /* 0x0000000804037220 */ /* 0x041fe20000400000 */
[C---:B------:R-:W-:Y:S02]  /*58de0*/  FMUL R8, R5.reuse, R9 ;  /* 0x0000000905087220 */ /* 0x040fe40000400000 */
[----:B------:R0:W-:Y:S01]  /*58df0*/  STL [R1+0x3a8], R10 ;  /* 0x0003a80a01007387 */ /* 0x0001e20000100800 */
[C---:B------:R-:W-:Y:S01]  /*58e00*/  FMUL R9, R4.reuse, R7 ;  /* 0x0000000704097220 */ /* 0x040fe20000400000 */
[----:B------:R-:W-:Y:S01]  /*58e10*/  FMUL R7, R4, R21 ;  /* 0x0000001504077220 */ /* 0x000fe20000400000 */
[----:B------:R-:W-:Y:S01]  /*58e20*/  I2FP.F32.S32 R6, R6 ;  /* 0x0000000600067245 */ /* 0x000fe20000201400 */
[----:B------:R1:W-:Y:S04]  /*58e30*/  STL [R1+0x328], R3 ;  /* 0x0003280301007387 */ /* 0x0003e80000100800 */
[----:B------:R-:W-:Y:S01]  /*58e40*/  STL [R1+0x31c], R9 ;  /* 0x00031c0901007387 */ /* 0x000fe20000100800 */
[----:B------:R-:W-:Y:S01]  /*58e50*/  FFMA.FTZ R29, R6, 1.1920928955078125e-07, R29 ;  /* 0x34000000061d7823 */ /* 0x000fe2000001001d */
[----:B0-----:R-:W-:Y:S01]  /*58e60*/  FFMA.FTZ R10, R5, 1.4426950216293334961, R8 ;  /* 0x3fb8aa3b050a7823 */ /* 0x001fe20000010008 */
[----:B-1----:R-:W-:Y:S01]  /*58e70*/  FMUL R3, R4, R22 ;  /* 0x0000001604037220 */ /* 0x002fe20000400000 */
[----:B------:R0:W-:Y:S01]  /*58e80*/  STL [R1+0x320], R7 ;  /* 0x0003200701007387 */ /* 0x0001e20000100800 */
[----:B------:R-:W-:-:S03]  /*58e90*/  @P6 MOV R14, 0x7f800000 ;  /* 0x7f800000000e6802 */ /* 0x000fc60000000f00 */
[----:B------:R-:W-:Y:S01]  /*58ea0*/  STL [R1+0x318], R3 ;  /* 0x0003180301007387 */ /* 0x000fe20000100800 */
[----:B------:R-:W-:-:S03]  /*58eb0*/  FADD R29, R29, R10 ;  /* 0x0000000a1d1d7221 */ /* 0x000fc60000000000 */
[----:B------:R-:W3:Y:S04]  /*58ec0*/  LDL.LU R6, [R1+0x480] ;  /* 0x0004800001067983 */ /* 0x000ee80000300800 */
[----:B0-----:R-:W4:Y:S04]  /*58ed0*/  LDL.LU R7, [R1+0x484] ;  /* 0x0004840001077983 */ /* 0x001f280000300800 */
[----:B------:R-:W5:Y:S04]  /*58ee0*/  LDL.LU R8, [R1+0x488] ;  /* 0x0004880001087983 */ /* 0x000f680000300800 */
[----:B------:R-:W3:Y:S01]  /*58ef0*/  LDL.LU R9, [R1+0x48c] ;  /* 0x00048c0001097983 */ /* 0x000ee20000300800 */
[----:B------:R-:W-:-:S03]  /*58f00*/  @P6 FFMA.FTZ R29, R24, R14, +INF ;  /* 0x7f800000181d6423 */ /* 0x000fc6000001000e */
[----:B------:R-:W4:Y:S01]  /*58f10*/  LDL.LU R10, [R1+0x260] ;  /* 0x00026000010a7983 */ /* 0x000f220000300800 */
[----:B------:R-:W-:-:S03]  /*58f20*/  FSEL R2, R2, -INF , P0 ;  /* 0xff80000002027808 */ /* 0x000fc60000000000 */
[----:B------:R-:W4:Y:S01]  /*58f30*/  LDL.LU R11, [R1+0x264] ;  /* 0x00026400010b7983 */ /* 0x000f220000300800 */
[----:B--2---:R-:W-:Y:S01]  /*58f40*/  IMAD.MOV.U32 R5, RZ, RZ, R12 ;  /* 0x000000ffff057224 */ /* 0x004fe200078e000c */
[----:B------:R-:W-:Y:S02]  /*58f50*/  MOV R4, R13 ;  /* 0x0000000d00047202 */ /* 0x000fe40000000f00 */
[----:B------:R-:W2:Y:S04]  /*58f60*/  LDL.LU R12, [R1+0x268] ;  /* 0x00026800010c7983 */ /* 0x000ea80000300800 */
[----:B------:R-:W4:Y:S04]  /*58f70*/  LDL.LU R13, [R1+0x26c] ;  /* 0x00026c00010d7983 */ /* 0x000f280000300800 */
[----:B------:R-:W4:Y:S04]  /*58f80*/  LDL.LU R14, [R1+0x250] ;  /* 0x00025000010e7983 */ /* 0x000f280000300800 */
[----:B------:R-:W4:Y:S04]  /*58f90*/  LDL.LU R15, [R1+0x25c] ;  /* 0x00025c00010f7983 */ /* 0x000f280000300800 */
[----:B------:R-:W4:Y:S04]  /*58fa0*/  LDL.LU R16, [R1+0x24c] ;  /* 0x00024c0001107983 */ /* 0x000f280000300800 */
[----:B------:R-:W4:Y:S04]  /*58fb0*/  LDL.LU R17, [R1+0x248] ;  /* 0x0002480001117983 */ /* 0x000f280000300800 */
[----:B------:R0:W-:Y:S04]  /*58fc0*/  STL [R1+0x47c], R2 ;  /* 0x00047c0201007387 */ /* 0x0001e80000100800 */
[----:B------:R-:W4:Y:S04]  /*58fd0*/  LDL.LU R18, [R1+0x258] ;  /* 0x0002580001127983 */ /* 0x000f280000300800 */
[----:B------:R-:W4:Y:S04]  /*58fe0*/  LDL.LU R20, [R1+0x254] ;  /* 0x0002540001147983 */ /* 0x000f280000300800 */
[----:B------:R-:W4:Y:S04]  /*58ff0*/  LDL.LU R21, [R1+0x240] ;  /* 0x0002400001157983 */ /* 0x000f280000300800 */
[----:B------:R-:W4:Y:S01]  /*59000*/  LDL.LU R22, [R1+0x244] ;  /* 0x0002440001167983 */ /* 0x000f220000300800 */
[----:B------:R-:W-:-:S02]  /*59010*/  FSETP.GT.AND P5, PT, |R4|, 8.50705917302346158658e+37, PT ;  /* 0x7e8000000400780b */ /* 0x000fc40003fa4200 */
[C---:B------:R-:W-:Y:S02]  /*59020*/  FSETP.GEU.AND P6, PT, |R4|.reuse, 1.175494350822287508e-38, PT ;  /* 0x008000000400780b */ /* 0x040fe40003fce200 */
[----:B------:R-:W-:Y:S01]  /*59030*/  FSETP.NEU.AND P3, PT, R19, RZ, PT ;  /* 0x000000ff1300720b */ /* 0x000fe20003f6d000 */
[C---:B------:R-:W-:Y:S01]  /*59040*/  FMUL R19, R4.reuse, 8388608 ;  /* 0x4b00000004137820 */ /* 0x040fe20000400000 */
[----:B------:R-:W-:-:S04]  /*59050*/  FSETP.GEU.AND P0, PT, R4, 1.175494350822287508e-38, PT ;  /* 0x008000000400780b */ /* 0x000fc80003f0e000 */
[----:B------:R-:W-:-:S03]  /*59060*/  FSEL R19, R19, R4, !P0 ;  /* 0x0000000413137208 */ /* 0x000fc60004000000 */
[----:B------:R-:W-:-:S04]  /*59070*/  @P5 FMUL R4, R4, 0.25 ;  /* 0x3e80000004045820 */ /* 0x000fc80000400000 */
[----:B------:R-:W-:-:S04]  /*59080*/  @!P6 FMUL R4, R4, 16777216 ;  /* 0x4b8000000404e820 */ /* 0x000fc80000400000 */
[----:B------:R-:W1:Y:S01]  /*59090*/  MUFU.RCP R25, R4 ;  /* 0x0000000400197308 */ /* 0x000e620000001000 */
[----:B------:R-:W-:Y:S01]  /*590a0*/  FMUL R23, R5, 8388608 ;  /* 0x4b00000005177820 */ /* 0x000fe20000400000 */
[----:B-----5:R-:W-:Y:S01]  /*590b0*/  @P5 FMUL R8, R8, 0.25 ;  /* 0x3e80000008085820 */ /* 0x020fe20000400000 */
[----:B---3--:R-:W-:-:S03]  /*590c0*/  @P5 FMUL R9, R9, 0.25 ;  /* 0x3e80000009095820 */ /* 0x008fc60000400000 */
[----:B------:R-:W-:Y:S01]  /*590d0*/  @!P6 FMUL R8, R8, 16777216 ;  /* 0x4b8000000808e820 */ /* 0x000fe20000400000 */
[----:B------:R-:W-:Y:S01]  /*590e0*/  @!P6 FMUL R9, R9, 16777216 ;  /* 0x4b8000000909e820 */ /* 0x000fe20000400000 */
[----:B--2---:R-:W-:Y:S01]  /*590f0*/  @P5 FMUL R12, R12, 0.25 ;  /* 0x3e8000000c0c5820 */ /* 0x004fe20000400000 */
[----:B----4-:R-:W-:-:S03]  /*59100*/  @P5 FMUL R13, R13, 0.25 ;  /* 0x3e8000000d0d5820 */ /* 0x010fc60000400000 */
        /* <DEDUP_REMOVED lines=13> */
[----:B0-----:R-:W-:Y:S02]  /*591e0*/  FSEL R2, RZ, -23, P6 ;  /* 0xc1b80000ff027808 */ /* 0x001fe40003000000 */
        /* <DEDUP_REMOVED lines=12> */
[----:B------:R-:W-:Y:S01]  /*592b0*/  FMUL R3, R25, R17 ;  /* 0x0000001119037220 */ /* 0x000fe20000400000 */
[----:B------:R-:W-:-:S02]  /*592c0*/  VIADD R4, R23, 0xc0cafb0d ;  /* 0xc0cafb0d17047836 */ /* 0x000fc40000000000 */
[C---:B------:R-:W-:Y:S01]  /*592d0*/  FMUL R16, R25.reuse, R15 ;  /* 0x0000000f19107220 */ /* 0x040fe20000400000 */
[----:B------:R-:W-:Y:S01]  /*592e0*/  FMUL R15, R25, R18 ;  /* 0x00000012190f7220 */ /* 0x000fe20000400000 */
[----:B------:R-:W-:Y:S01]  /*592f0*/  STL [R1+0x3a4], R24 ;  /* 0x0003a41801007387 */ /* 0x000fe20000100800 */
[----:B------:R-:W-:-:S03]  /*59300*/  LOP3.LUT R4, R4, 0xff800000, RZ, 0xc0, !PT ;  /* 0xff80000004047812 */ /* 0x000fc600078ec0ff */
[----:B------:R0:W-:Y:S04]  /*59310*/  STL [R1+0x3a0], R3 ;  /* 0x0003a00301007387 */ /* 0x0001e80000100800 */
[----:B------:R-:W-:Y:S01]  /*59320*/  STL [R1+0x39c], R16 ;  /* 0x00039c1001007387 */ /* 0x000fe20000100800 */
[C---:B0-----:R-:W-:Y:S01]  /*59330*/  FMUL R3, R25.reuse, R13 ;  /* 0x0000000d19037220 */ /* 0x041fe20000400000 */
[C---:B------:R-:W-:Y:S01]  /*59340*/  FMUL R13, R25.reuse, R12 ;  /* 0x0000000c190d7220 */ /* 0x040fe20000400000 */
[----:B------:R-:W-:Y:S01]  /*59350*/  FMUL R12, R25, R9 ;  /* 0x00000009190c7220 */ /* 0x000fe20000400000 */
[----:B------:R-:W-:Y:S01]  /*59360*/  STL [R1+0x398], R15 ;  /* 0x0003980f01007387 */ /* 0x000fe20000100800 */
[----:B------:R-:W-:-:S03]  /*59370*/  IADD3 R9, PT, PT, R23, -R4, RZ ;  /* 0x8000000417097210 */ /* 0x000fc60007ffe0ff */
[----:B------:R0:W-:Y:S02]  /*59380*/  STL [R1+0x314], R3 ;  /* 0x0003140301007387 */ /* 0x0001e40000100800 */
[----:B0-----:R-:W-:Y:S01]  /*59390*/  FMUL R3, R25, R8 ;  /* 0x0000000819037220 */ /* 0x001fe20000400000 */
        /* <DEDUP_REMOVED lines=23> */
[C---:B------:R-:W-:Y:S01]  /*59510*/  FMUL R8, R4.reuse, R8 ;  /* 0x0000000804087220 */ /* 0x040fe20000400000 */
[----:B------:R-:W-:Y:S03]  /*59520*/  STL [R1+0x30c], R13 ;  /* 0x00030c0d01007387 */ /* 0x000fe60000100800 */
[----:B------:R-:W-:Y:S01]  /*59530*/  FFMA.FTZ R4, R4, 1.4426950216293334961, R8 ;  /* 0x3fb8aa3b04047823 */ /* 0x000fe20000010008 */
[----:B------:R-:W-:Y:S01]  /*59540*/  IADD3 R8, PT, PT, R19, -0x3f3504f3, RZ ;  /* 0xc0cafb0d13087810 */ /* 0x000fe20007ffe0ff */
[----:B------:R0:W-:Y:S03]  /*59550*/  STL [R1+0x310], R12 ;  /* 0x0003100c01007387 */ /* 0x0001e60000100800 */
[----:B------:R-:W-:Y:S01]  /*59560*/  LOP3.LUT R8, R8, 0xff800000, RZ, 0xc0, !PT ;  /* 0xff80000008087812 */ /* 0x000fe200078ec0ff */
[----:B0-----:R-:W-:Y:S01]  /*59570*/  FADD R12, R9, R4 ;  /* 0x00000004090c7221 */ /* 0x001fe20000000000 */
[----:B------:R-:W-:-:S04]  /*59580*/  @P6 IMAD.MOV.U32 R4, RZ, RZ, 0x7f800000 ;  /* 0x7f800000ff046424 */ /* 0x000fc800078e00ff */
[----:B------:R-:W-:Y:S01]  /*59590*/  @P6 FFMA.FTZ R12, R23, R4, +INF ;  /* 0x7f800000170c6423 */ /* 0x000fe20000010004 */
[----:B------:R-:W-:-:S05]  /*595a0*/  IADD3 R4, PT, PT, R19, -R8, RZ ;  /* 0x8000000813047210 */ /* 0x000fca0007ffe0ff */
[----:B------:R-:W-:-:S04]  /*595b0*/  FADD R4, R4, -1 ;  /* 0xbf80000004047421 */ /* 0x000fc80000000000 */
[C---:B------:R-:W-:Y:S01]  /*595c0*/  FFMA.FTZ R9, R4.reuse, R0, -0.16845393180847167969 ;  /* 0xbe2c7f3004097423 */ /* 0x040fe20000010000 */
[----:B------:R-:W0:Y:S03]  /*595d0*/  MUFU.RCP R5, R5 ;  /* 0x0000000500057308 */ /* 0x000e260000001000 */
[----:B------:R-:W-:-:S04]  /*595e0*/  FFMA.FTZ R9, R4, R9, 0.1716887056827545166 ;  /* 0x3e2fcf2a04097423 */ /* 0x000fc80000010009 */
[C---:B------:R-:W-:Y:S01]  /*595f0*/  FFMA.FTZ R9, R4.reuse, R9, -0.17900948226451873779 ;  /* 0xbe374e4304097423 */ /* 0x040fe20000010009 */
[----:B------:R1:W-:Y:S03]  /*59600*/  STL [R1+0x308], R3 ;  /* 0x0003080301007387 */ /* 0x0003e60000100800 */
[----:B------:R-:W-:-:S04]  /*59610*/  FFMA.FTZ R9, R4, R9, 0.20512372255325317383 ;  /* 0x3e520bf404097423 */ /* 0x000fc80000010009 */
[C---:B------:R-:W-:Y:S01]  /*59620*/  FFMA.FTZ R9, R4.reuse, R9, -0.24046532809734344482 ;  /* 0xbe763c8b04097423 */ /* 0x040fe20000010009 */
[----:B-1----:R-:W2:Y:S03]  /*59630*/  LDL.LU.64 R2, [R1+0x2a8] ;  /* 0x0002a80001027983 */ /* 0x002ea60000300a00 */
[C---:B------:R-:W-:Y:S01]  /*59640*/  FFMA.FTZ R9, R4.reuse, R9, 0.28857114911079406738 ;  /* 0x3e93bf9904097423 */ /* 0x040fe20000010009 */
[----:B------:R1:W-:Y:S03]  /*59650*/  STL [R1+0xc], R12 ;  /* 0x00000c0c01007387 */ /* 0x0003e60000100800 */
[----:B------:R-:W-:Y:S01]  /*59660*/  FFMA.FTZ R9, R4, R9, -0.36067417263984680176 ;  /* 0xbeb8aa4904097423 */ /* 0x000fe20000010009 */
[----:B0-----:R-:W-:Y:S01]  /*59670*/  FMUL R0, R5, R21 ;  /* 0x0000001505007220 */ /* 0x001fe20000400000 */
[----:B-1----:R-:W-:-:S05]  /*59680*/  FSEL R12, R27, -INF , P2 ;  /* 0xff8000001b0c7808 */ /* 0x002fca0001000000 */
[----:B------:R0:W-:Y:S01]  /*59690*/  STL [R1+0x478], R12 ;  /* 0x0004780c01007387 */ /* 0x0001e20000100800 */
[C---:B------:R-:W-:Y:S01]  /*596a0*/  FFMA.FTZ R9, R4.reuse, R9, 0.48089820146560668945 ;  /* 0x3ef6384a04097423 */ /* 0x040fe20000010009 */
[C---:B------:R-:W-:Y:S01]  /*596b0*/  FMUL R13, R5.reuse, R20 ;  /* 0x00000014050d7220 */ /* 0x040fe20000400000 */
[C---:B0-----:R-:W-:Y:S02]  /*596c0*/  FMUL R12, R5.reuse, R22 ;  /* 0x00000016050c7220 */ /* 0x041fe40000400000 */
[----:B------:R-:W-:Y:S01]  /*596d0*/  FFMA.FTZ R9, R4, R9, -0.72134751081466674805 ;  /* 0xbf38aa3b04097423 */ /* 0x000fe20000010009 */
[----:B------:R-:W-:Y:S02]  /*596e0*/  FMUL R10, R5, R10 ;  /* 0x0000000a050a7220 */ /* 0x000fe40000400000 */
[----:B------:R0:W-:Y:S01]  /*596f0*/  STL [R1+0x334], R12 ;  /* 0x0003340c01007387 */ /* 0x0001e20000100800 */
[----:B------:R-:W-:-:S03]  /*59700*/  ISETP.GE.U32.AND P6, PT, R19, 0x7f800000, PT ;  /* 0x7f8000001300780c */ /* 0x000fc60003fc6070 */
[----:B------:R1:W-:Y:S01]  /*59710*/  STL [R1+0x330], R0 ;  /* 0x0003300001007387 */ /* 0x0003e20000100800 */
[----:B0-----:R-:W-:-:S03]  /*59720*/  FMUL R12, R5, R14 ;  /* 0x0000000e050c7220 */ /* 0x001fc60000400000 */
[----:B------:R-:W-:Y:S01]  /*59730*/  STL [R1+0x32c], R13 ;  /* 0x00032c0d01007387 */ /* 0x000fe20000100800 */
[----:B-1----:R-:W-:-:S03]  /*59740*/  FMUL R0, R5, R11 ;  /* 0x0000000b05007220 */ /* 0x002fc60000400000 */
[----:B------:R-:W-:Y:S01]  /*59750*/  STL [R1+0x324], R12 ;  /* 0x0003240c01007387 */ /* 0x000fe20000100800 */
[----:B------:R-:W-:Y:S01]  /*59760*/  FMUL R9, R4, R9 ;  /* 0x0000000904097220 */ /* 0x000fe20000400000 */
[----:B------:R-:W-:Y:S02]  /*59770*/  FMUL R7, R5, R7 ;  /* 0x0000000705077220 */ /* 0x000fe40000400000 */
[----:B------:R0:W-:Y:S01]  /*59780*/  STL [R1+0x304], R0 ;  /* 0x0003040001007387 */ /* 0x0001e20000100800 */
[----:B------:R-:W-:-:S03]  /*59790*/  I2FP.F32.S32 R8, R8 ;  /* 0x0000000800087245 */ /* 0x000fc60000201400 */
[----:B------:R1:W-:Y:S01]  /*597a0*/  STL [R1+0x300], R10 ;  /* 0x0003000a01007387 */ /* 0x0003e20000100800 */
[C---:B------:R-:W-:Y:S01]  /*597b0*/  FMUL R9, R4.reuse, R9 ;  /* 0x0000000904097220 */ /* 0x040fe20000400000 */
[----:B0-----:R-:W-:Y:S01]  /*597c0*/  FMUL R0, R5, R6 ;  /* 0x0000000605007220 */ /* 0x001fe20000400000 */
[----:B-1----:R-:W-:Y:S01]  /*597d0*/  FSEL R10, RZ, -23, P0 ;  /* 0xc1b80000ff0a7808 */ /* 0x002fe20000000000 */
[----:B------:R0:W-:Y:S01]  /*597e0*/  STL [R1+0x2e4], R7 ;  /* 0x0002e40701007387 */ /* 0x0001e20000100800 */
[----:B------:R-:W-:Y:S01]  /*597f0*/  FFMA.FTZ R11, R4, 1.4426950216293334961, R9 ;  /* 0x3fb8aa3b040b7823 */ /* 0x000fe20000010009 */
[----:B------:R-:W-:Y:S02]  /*59800*/  @P6 MOV R14, 0x7f800000 ;  /* 0x7f800000000e6802 */ /* 0x000fe40000000f00 */
[----:B------:R-:W-:Y:S01]  /*59810*/  FFMA.FTZ R10, R8, 1.1920928955078125e-07, R10 ;  /* 0x34000000080a7823 */ /* 0x000fe2000001000a */
[----:B------:R1:W-:Y:S04]  /*59820*/  STL [R1+0x2e0], R0 ;  /* 0x0002e00001007387 */ /* 0x0003e80000100800 */
[----:B------:R-:W3:Y:S04]  /*59830*/  LDL.LU R6, [R1+0x2f0] ;  /* 0x0002f00001067983 */ /* 0x000ee80000300800 */
[----:B0-----:R-:W4:Y:S01]  /*59840*/  LDL.LU R7, [R1+0x2f4] ;  /* 0x0002f40001077983 */ /* 0x001f220000300800 */
[----:B-1----:R-:W-:-:S03]  /*59850*/  FADD R0, R10, R11 ;  /* 0x0000000b0a007221 */ /* 0x002fc60000000000 */
[----:B------:R-:W5:Y:S01]  /*59860*/  LDL.LU R8, [R1+0x2f8] ;  /* 0x0002f80001087983 */ /* 0x000f620000300800 */
[----:B------:R-:W-:-:S03]  /*59870*/  @P6 FFMA.FTZ R0, R19, R14, +INF ;  /* 0x7f80000013006423 */ /* 0x000fc6000001000e */
[----:B------:R-:W3:Y:S04]  /*59880*/  LDL.LU R9, [R1+0x2fc] ;  /* 0x0002fc0001097983 */ /* 0x000ee80000300800 */
[----:B------:R-:W3:Y:S04]  /*59890*/  LDL.LU R10, [R1+0x230] ;  /* 0x00023000010a7983 */ /* 0x000ee80000300800 */
[----:B------:R-:W3:Y:S04]  /*598a0*/  LDL.LU R11, [R1+0x234] ;  /* 0x00023400010b7983 */ /* 0x000ee80000300800 */
[----:B------:R-:W3:Y:S04]  /*598b0*/  LDL.LU R12, [R1+0x238] ;  /* 0x00023800010c7983 */ /* 0x000ee80000300800 */
[----:B------:R-:W4:Y:S04]  /*598c0*/  LDL.LU R13, [R1+0x23c] ;  /* 0x00023c00010d7983 */ /* 0x000f280000300800 */
[----:B------:R-:W5:Y:S04]  /*598d0*/  LDL.LU R14, [R1+0x220] ;  /* 0x00022000010e7983 */ /* 0x000f680000300800 */
[----:B------:R-:W5:Y:S04]  /*598e0*/  LDL.LU R15, [R1+0x22c] ;  /* 0x00022c00010f7983 */ /* 0x000f680000300800 */
[----:B------:R0:W-:Y:S04]  /*598f0*/  STL [R1+0x8], R0 ;  /* 0x0000080001007387 */ /* 0x0001e80000100800 */
[----:B------:R-:W5:Y:S04]  /*59900*/  LDL.LU R16, [R1+0x21c] ;  /* 0x00021c0001107983 */ /* 0x000f680000300800 */
[----:B------:R-:W5:Y:S01]  /*59910*/  LDL.LU R17, [R1+0x218] ;  /* 0x0002180001117983 */ /* 0x000f620000300800 */
[----:B0-----:R-:W-:-:S05]  /*59920*/  FSEL R0, R28, -INF , P4 ;  /* 0xff8000001c007808 */ /* 0x001fca0002000000 */
[----:B------:R0:W-:Y:S04]  /*59930*/  STL [R1+0x474], R0 ;  /* 0x0004740001007387 */ /* 0x0001e80000100800 */
[----:B------:R-:W5:Y:S01]  /*59940*/  LDL.LU R18, [R1+0x228] ;  /* 0x0002280001127983 */ /* 0x000f620000300800 */
[----:B------:R-:W-:-:S03]  /*59950*/  FSETP.NEU.AND P2, PT, R23, RZ, PT ;  /* 0x000000ff1700720b */ /* 0x000fc60003f4d000 */
[----:B------:R-:W5:Y:S04]  /*59960*/  LDL.LU R21, [R1+0x224] ;  /* 0x0002240001157983 */ /* 0x000f680000300800 */
[----:B------:R-:W5:Y:S04]  /*59970*/  LDL.LU R22, [R1+0x210] ;  /* 0x0002100001167983 */ /* 0x000f680000300800 */
[----:B------:R-:W5:Y:S01]  /*59980*/  LDL.LU R23, [R1+0x214] ;  /* 0x0002140001177983 */ /* 0x000f620000300800 */
[----:B--2---:R-:W-:-:S05]  /*59990*/  IMAD.MOV.U32 R4, RZ, RZ, R3 ;  /* 0x000000ffff047224 */ /* 0x004fca00078e0003 */
        /* <DEDUP_REMOVED lines=8> */
[----:B------:R-:W-:Y:S01]  /*59a20*/  MOV R5, R2 ;  /* 0x0000000200057202 */ /* 0x000fe20000000f00 */
[----:B---3--:R-:W-:Y:S01]  /*59a30*/  @P0 FMUL R12, R12, 0.25 ;  /* 0x3e8000000c0c0820 */ /* 0x008fe20000400000 */
[----:B----4-:R-:W-:Y:S01]  /*59a40*/  @P0 FMUL R13, R13, 0.25 ;  /* 0x3e8000000d0d0820 */ /* 0x010fe20000400000 */
[----:B-----5:R-:W-:Y:S01]  /*59a50*/  @P0 FMUL R15, R15, 0.25 ;  /* 0x3e8000000f0f0820 */ /* 0x020fe20000400000 */
[----:B------:R-:W-:Y:S01]  /*59a60*/  @P0 FMUL R16, R16, 0.25 ;  /* 0x3e80000010100820 */ /* 0x000fe20000400000 */
[----:B------:R-:W-:-:S03]  /*59a70*/  @P0 FMUL R17, R17, 0.25 ;  /* 0x3e80000011110820 */ /* 0x000fc60000400000 */
[----:B------:R-:W-:Y:S01]  /*59a80*/  @!P6 FMUL R16, R16, 16777216 ;  /* 0x4b8000001010e820 */ /* 0x000fe20000400000 */
[----:B------:R-:W-:Y:S01]  /*59a90*/  @!P6 FMUL R15, R15, 16777216 ;  /* 0x4b8000000f0fe820 */ /* 0x000fe20000400000 */
[----:B------:R-:W-:Y:S02]  /*59aa0*/  @!P6 FMUL R17, R17, 16777216 ;  /* 0x4b8000001111e820 */ /* 0x000fe40000400000 */
[C---:B-1----:R-:W-:Y:S01]  /*59ab0*/  FMUL R2, R25.reuse, R16 ;  /* 0x0000001019027220 */ /* 0x042fe20000400000 */
[C---:B------:R-:W-:Y:S01]  /*59ac0*/  FMUL R3, R25.reuse, R15 ;  /* 0x0000000f19037220 */ /* 0x040fe20000400000 */
[----:B0-----:R-:W-:Y:S01]  /*59ad0*/  FMUL R0, R25, R17 ;  /* 0x0000001119007220 */ /* 0x001fe20000400000 */
[----:B------:R-:W-:Y:S01]  /*59ae0*/  @P0 FMUL R18, R18, 0.25 ;  /* 0x3e80000012120820 */ /* 0x000fe20000400000 */
[----:B------:R-:W-:Y:S01]  /*59af0*/  @!P6 FMUL R13, R13, 16777216 ;  /* 0x4b8000000d0de820 */ /* 0x000fe20000400000 */
[----:B------:R-:W-:Y:S02]  /*59b00*/  @!P6 FMUL R12, R12, 16777216 ;  /* 0x4b8000000c0ce820 */ /* 0x000fe40000400000 */
[----:B------:R-:W-:Y:S01]  /*59b10*/  @!P6 FMUL R18, R18, 16777216 ;  /* 0x4b8000001212e820 */ /* 0x000fe20000400000 */
[----:B------:R0:W-:Y:S04]  /*59b20*/  STL [R1+0x374], R2 ;  /* 0x0003740201007387 */ /* 0x0001e80000100800 */
[----:B------:R1:W-:Y:S04]  /*59b30*/  STL [R1+0x370], R0 ;  /* 0x0003700001007387 */ /* 0x0003e80000100800 */
[----:B------:R2:W-:Y:S01]  /*59b40*/  STL [R1+0x33c], R3 ;  /* 0x00033c0301007387 */ /* 0x0005e20000100800 */
[C---:B0-----:R-:W-:Y:S01]  /*59b50*/  FMUL R2, R25.reuse, R18 ;  /* 0x0000001219027220 */ /* 0x041fe20000400000 */
[----:B-1----:R-:W-:-:S04]  /*59b60*/  FMUL R0, R25, R13 ;  /* 0x0000000d19007220 */ /* 0x002fc80000400000 */
[----:B------:R0:W-:Y:S01]  /*59b70*/  STL [R1+0x338], R2 ;  /* 0x0003380201007387 */ /* 0x0001e20000100800 */
[----:B--2---:R-:W-:-:S03]  /*59b80*/  FMUL R3, R25, R12 ;  /* 0x0000000c19037220 */ /* 0x004fc60000400000 */
[----:B------:R1:W-:Y:S04]  /*59b90*/  STL [R1+0x294], R0 ;  /* 0x0002940001007387 */ /* 0x0003e80000100800 */
[----:B------:R-:W-:Y:S04]  /*59ba0*/  STL [R1+0x290], R3 ;  /* 0x0002900301007387 */ /* 0x000fe80000100800 */
[----:B------:R-:W2:Y:S01]  /*59bb0*/  LDL.LU.64 R16, [R1+0x2b0] ;  /* 0x0002b00001107983 */ /* 0x000ea20000300a00 */
[----:B------:R-:W-:Y:S01]  /*59bc0*/  @P0 FMUL R9, R9, 0.25 ;  /* 0x3e80000009090820 */ /* 0x000fe20000400000 */
[----:B------:R-:W-:Y:S01]  /*59bd0*/  @P0 FMUL R8, R8, 0.25 ;  /* 0x3e80000008080820 */ /* 0x000fe20000400000 */
[----:B------:R-:W-:-:S02]  /*59be0*/  FMUL R24, R5, 8388608 ;  /* 0x4b00000005187820 */ /* 0x000fc40000400000 */
[----:B------:R-:W-:Y:S01]  /*59bf0*/  @!P6 FMUL R9, R9, 16777216 ;  /* 0x4b8000000909e820 */ /* 0x000fe20000400000 */
[----:B------:R-:W-:Y:S01]  /*59c00*/  @!P6 FMUL R8, R8, 16777216 ;  /* 0x4b8000000808e820 */ /* 0x000fe20000400000 */
[----:B------:R-:W-:-:S04]  /*59c10*/  FSETP.GEU.AND P6, PT, R5, 1.175494350822287508e-38, PT ;  /* 0x008000000500780b */ /* 0x000fc80003fce000 */
[----:B------:R-:W-:-:S04]  /*59c20*/  FSEL R24, R24, R5, !P6 ;  /* 0x0000000518187208 */ /* 0x000fc80007000000 */
[----:B------:R-:W-:-:S04]  /*59c30*/  IADD3 R4, PT, PT, R24, -0x3f3504f3, RZ ;  /* 0xc0cafb0d18047810 */ /* 0x000fc80007ffe0ff */
[----:B------:R-:W-:Y:S01]  /*59c40*/  LOP3.LUT R4, R4, 0xff800000, RZ, 0xc0, !PT ;  /* 0xff80000004047812 */ /* 0x000fe200078ec0ff */
[C---:B0-----:R-:W-:Y:S01]  /*59c50*/  FMUL R2, R25.reuse, R9 ;  /* 0x0000000919027220 */ /* 0x041fe20000400000 */
[----:B-1----:R-:W-:Y:S01]  /*59c60*/  FMUL R0, R25, R8 ;  /* 0x0000000819007220 */ /* 0x002fe20000400000 */
[----:B------:R-:W-:Y:S02]  /*59c70*/  FSEL R27, RZ, -23, P6 ;  /* 0xc1b80000ff1b7808 */ /* 0x000fe40003000000 */
[----:B------:R-:W-:Y:S01]  /*59c80*/  IMAD.IADD R9, R24, 0x1, -R4 ;  /* 0x0000000118097824 */ /* 0x000fe200078e0a04 */
[----:B------:R-:W-:Y:S02]  /*59c90*/  I2FP.F32.S32 R8, R4 ;  /* 0x0000000400087245 */ /* 0x000fe40000201400 */
[----:B------:R-:W-:Y:S01]  /*59ca0*/  MOV R28, 0x3dc6b27f ;  /* 0x3dc6b27f001c7802 */ /* 0x000fe20000000f00 */
[----:B------:R-:W-:Y:S02]  /*59cb0*/  FADD R4, R9, -1 ;  /* 0xbf80000009047421 */ /* 0x000fe40000000000 */
[----:B------:R-:W-:-:S02]  /*59cc0*/  FFMA.FTZ R9, R8, 1.1920928955078125e-07, R27 ;  /* 0x3400000008097823 */ /* 0x000fc4000001001b */
[----:B------:R-:W-:-:S04]  /*59cd0*/  FFMA.FTZ R8, R4, R28, -0.16845393180847167969 ;  /* 0xbe2c7f3004087423 */ /* 0x000fc8000001001c */
[----:B------:R-:W-:-:S04]  /*59ce0*/  FFMA.FTZ R8, R4, R8, 0.1716887056827545166 ;  /* 0x3e2fcf2a04087423 */ /* 0x000fc80000010008 */
[----:B------:R-:W-:-:S04]  /*59cf0*/  FFMA.FTZ R8, R4, R8, -0.17900948226451873779 ;  /* 0xbe374e4304087423 */ /* 0x000fc80000010008 */
[----:B------:R-:W-:Y:S01]  /*59d00*/  FFMA.FTZ R8, R4, R8, 0.20512372255325317383 ;  /* 0x3e520bf404087423 */ /* 0x000fe20000010008 */
[----:B------:R-:W-:-:S03]  /*59d10*/  FSETP.GT.AND P0, PT, |R5|, 8.50705917302346158658e+37, PT ;  /* 0x7e8000000500780b */ /* 0x000fc60003f04200 */
[----:B------:R-:W-:Y:S01]  /*59d20*/  FFMA.FTZ R8, R4, R8, -0.24046532809734344482 ;  /* 0xbe763c8b04087423 */ /* 0x000fe20000010008 */
[----:B------:R-:W-:-:S03]  /*59d30*/  FSETP.GEU.AND P6, PT, |R5|, 1.175494350822287508e-38, PT ;  /* 0x008000000500780b */ /* 0x000fc60003fce200 */
[----:B------:R-:W-:-:S04]  /*59d40*/  FFMA.FTZ R8, R4, R8, 0.28857114911079406738 ;  /* 0x3e93bf9904087423 */ /* 0x000fc80000010008 */
[----:B------:R-:W-:-:S04]  /*59d50*/  FFMA.FTZ R8, R4, R8, -0.36067417263984680176 ;  /* 0xbeb8aa4904087423 */ /* 0x000fc80000010008 */
[----:B------:R-:W-:Y:S01]  /*59d60*/  FFMA.FTZ R8, R4, R8, 0.48089820146560668945 ;  /* 0x3ef6384a04087423 */ /* 0x000fe20000010008 */
        /* <DEDUP_REMOVED lines=22> */
[----:B------:R0:W-:Y:S03]  /*59ed0*/  STL [R1+0x28c], R2 ;  /* 0x00028c0201007387 */ /* 0x0001e60000100800 */
[----:B------:R-:W-:Y:S01]  /*59ee0*/  FFMA.FTZ R4, R4, 1.4426950216293334961, R8 ;  /* 0x3fb8aa3b04047823 */ /* 0x000fe20000010008 */
[----:B------:R-:W-:-:S04]  /*59ef0*/  IADD3 R8, PT, PT, R20, -0x3f3504f3, RZ ;  /* 0xc0cafb0d14087810 */ /* 0x000fc80007ffe0ff */
        /* <DEDUP_REMOVED lines=9> */
[----:B------:R-:W-:-:S04]  /*59f90*/  FFMA.FTZ R9, R4, R9, -0.17900948226451873779 ;  /* 0xbe374e4304097423 */ /* 0x000fc80000010009 */
[C---:B------:R-:W-:Y:S01]  /*59fa0*/  FFMA.FTZ R9, R4.reuse, R9, 0.20512372255325317383 ;  /* 0x3e520bf404097423 */ /* 0x040fe20000010009 */
[----:B------:R1:W-:Y:S03]  /*59fb0*/  STL [R1+0x288], R0 ;  /* 0x0002880001007387 */ /* 0x0003e60000100800 */
[----:B------:R-:W-:-:S04]  /*59fc0*/  FFMA.FTZ R9, R4, R9, -0.24046532809734344482 ;  /* 0xbe763c8b04097423 */ /* 0x000fc80000010009 */
[----:B------:R-:W-:Y:S01]  /*59fd0*/  FFMA.FTZ R9, R4, R9, 0.28857114911079406738 ;  /* 0x3e93bf9904097423 */ /* 0x000fe20000010009 */
[----:B-1----:R-:W-:-:S03]  /*59fe0*/  FSEL R0, R26, -INF , P3 ;  /* 0xff8000001a007808 */ /* 0x002fc60001800000 */
[C---:B------:R-:W-:Y:S01]  /*59ff0*/  FFMA.FTZ R9, R4.reuse, R9, -0.36067417263984680176 ;  /* 0xbeb8aa4904097423 */ /* 0x040fe20000010009 */
[C---:B0-----:R-:W-:Y:S01]  /*5a000*/  FMUL R3, R5.reuse, R23 ;  /* 0x0000001705037220 */ /* 0x041fe20000400000 */
[----:B------:R0:W-:Y:S02]  /*5a010*/  STL [R1+0x470], R0 ;  /* 0x0004700001007387 */ /* 0x0001e40000100800 */
[C---:B------:R-:W-:Y:S01]  /*5a020*/  FFMA.FTZ R9, R4.reuse, R9, 0.48089820146560668945 ;  /* 0x3ef6384a04097423 */ /* 0x040fe20000010009 */
[C---:B------:R-:W-:Y:S01]  /*5a030*/  FMUL R12, R5.reuse, R21 ;  /* 0x00000015050c7220 */ /* 0x040fe20000400000 */
[----:B------:R1:W-:Y:S01]  /*5a040*/  STL [R1+0x2fc], R3 ;  /* 0x0002fc0301007387 */ /* 0x0003e20000100800 */
[C---:B0-----:R-:W-:Y:S01]  /*5a050*/  FMUL R0, R5.reuse, R22 ;  /* 0x0000001605007220 */ /* 0x041fe20000400000 */
[----:B------:R-:W-:Y:S01]  /*5a060*/  FFMA.FTZ R9, R4, R9, -0.72134751081466674805 ;  /* 0xbf38aa3b04097423 */ /* 0x000fe20000010009 */
[C---:B------:R-:W-:Y:S01]  /*5a070*/  FMUL R10, R5.reuse, R10 ;  /* 0x0000000a050a7220 */ /* 0x040fe20000400000 */
[----:B-1----:R-:W-:-:S02]  /*5a080*/  FMUL R3, R5, R14 ;  /* 0x0000000e05037220 */ /* 0x002fc40000400000 */
[----:B------:R0:W-:Y:S01]  /*5a090*/  STL [R1+0x2f8], R0 ;  /* 0x0002f80001007387 */ /* 0x0001e20000100800 */
[----:B------:R-:W-:Y:S01]  /*5a0a0*/  ISETP.GE.U32.AND P6, PT, R20, 0x7f800000, PT ;  /* 0x7f8000001400780c */ /* 0x000fe20003fc6070 */
[----:B------:R-:W-:Y:S02]  /*5a0b0*/  FMUL R9, R4, R9 ;  /* 0x0000000904097220 */ /* 0x000fe40000400000 */
[----:B------:R-:W-:Y:S01]  /*5a0c0*/  STL [R1+0x2f4], R12 ;  /* 0x0002f40c01007387 */ /* 0x000fe20000100800 */
[----:B0-----:R-:W-:-:S03]  /*5a0d0*/  FMUL R0, R5, R11 ;  /* 0x0000000b05007220 */ /* 0x001fc60000400000 */
[----:B------:R0:W-:Y:S01]  /*5a0e0*/  STL [R1+0x2f0], R3 ;  /* 0x0002f00301007387 */ /* 0x0001e20000100800 */
[----:B------:R-:W-:-:S03]  /*5a0f0*/  I2FP.F32.S32 R8, R8 ;  /* 0x0000000800087245 */ /* 0x000fc60000201400 */
[----:B------:R1:W-:Y:S01]  /*5a100*/  STL [R1+0x274], R0 ;  /* 0x0002740001007387 */ /* 0x0003e20000100800 */
[----:B------:R-:W-:-:S03]  /*5a110*/  FMUL R9, R4, R9 ;  /* 0x0000000904097220 */ /* 0x000fc60000400000 */
[----:B------:R3:W-:Y:S01]  /*5a120*/  STL [R1+0x270], R10 ;  /* 0x0002700a01007387 */ /* 0x0007e20000100800 */
[C---:B0-----:R-:W-:Y:S01]  /*5a130*/  FMUL R3, R5.reuse, R7 ;  /* 0x0000000705037220 */ /* 0x041fe20000400000 */
[----:B-1----:R-:W-:Y:S01]  /*5a140*/  FMUL R0, R5, R6 ;  /* 0x0000000605007220 */ /* 0x002fe20000400000 */
[----:B---3--:R-:W-:-:S03]  /*5a150*/  FSEL R10, RZ, -23, P4 ;  /* 0xc1b80000ff0a7808 */ /* 0x008fc60002000000 */
[----:B------:R-:W-:Y:S01]  /*5a160*/  STL [R1+0x26c], R3 ;  /* 0x00026c0301007387 */ /* 0x000fe20000100800 */
[----:B------:R-:W-:Y:S01]  /*5a170*/  FFMA.FTZ R11, R4, 1.4426950216293334961, R9 ;  /* 0x3fb8aa3b040b7823 */ /* 0x000fe20000010009 */
[----:B------:R-:W-:Y:S02]  /*5a180*/  FFMA.FTZ R10, R8, 1.1920928955078125e-07, R10 ;  /* 0x34000000080a7823 */ /* 0x000fe4000001000a */
[----:B------:R0:W-:Y:S01]  /*5a190*/  STL [R1+0x268], R0 ;  /* 0x0002680001007387 */ /* 0x0001e20000100800 */
[----:B------:R-:W-:-:S03]  /*5a1a0*/  @P6 MOV R14, 0x7f800000 ;  /* 0x7f800000000e6802 */ /* 0x000fc60000000f00 */
[----:B------:R-:W3:Y:S04]  /*5a1b0*/  LDL.LU R6, [R1+0x4c0] ;  /* 0x0004c00001067983 */ /* 0x000ee80000300800 */
[----:B------:R-:W4:Y:S01]  /*5a1c0*/  LDL.LU R7, [R1+0x4c4] ;  /* 0x0004c40001077983 */ /* 0x000f220000300800 */
[----:B0-----:R-:W-:-:S03]  /*5a1d0*/  FADD R0, R10, R11 ;  /* 0x0000000b0a007221 */ /* 0x001fc60000000000 */
[----:B------:R-:W5:Y:S04]  /*5a1e0*/  LDL.LU R8, [R1+0x4c8] ;  /* 0x0004c80001087983 */ /* 0x000f680000300800 */
[----:B------:R-:W3:Y:S01]  /*5a1f0*/  LDL.LU R9, [R1+0x4cc] ;  /* 0x0004cc0001097983 */ /* 0x000ee20000300800 */
[----:B------:R-:W-:-:S03]  /*5a200*/  @P6 FFMA.FTZ R0, R20, R14, +INF ;  /* 0x7f80000014006423 */ /* 0x000fc6000001000e */
[----:B------:R-:W4:Y:S01]  /*5a210*/  LDL.LU R10, [R1+0x4b0] ;  /* 0x0004b000010a7983 */ /* 0x000f220000300800 */
[----:B------:R-:W-:-:S03]  /*5a220*/  FSEL R3, R29, -INF , P5 ;  /* 0xff8000001d037808 */ /* 0x000fc60002800000 */
[----:B------:R-:W4:Y:S04]  /*5a230*/  LDL.LU R11, [R1+0x4b4] ;  /* 0x0004b400010b7983 */ /* 0x000f280000300800 */
[----:B------:R-:W4:Y:S04]  /*5a240*/  LDL.LU R12, [R1+0x4b8] ;  /* 0x0004b800010c7983 */ /* 0x000f280000300800 */
[----:B------:R-:W4:Y:S04]  /*5a250*/  LDL.LU R13, [R1+0x4bc] ;  /* 0x0004bc00010d7983 */ /* 0x000f280000300800 */
[----:B------:R-:W4:Y:S04]  /*5a260*/  LDL.LU R14, [R1+0x4a0] ;  /* 0x0004a000010e7983 */ /* 0x000f280000300800 */
[----:B------:R-:W4:Y:S01]  /*5a270*/  LDL.LU R15, [R1+0x4ac] ;  /* 0x0004ac00010f7983 */ /* 0x000f220000300800 */
[----:B--2---:R-:W-:Y:S01]  /*5a280*/  MOV R5, R16 ;  /* 0x0000001000057202 */ /* 0x004fe20000000f00 */
[----:B------:R-:W-:-:S02]  /*5a290*/  IMAD.MOV.U32 R4, RZ, RZ, R17 ;  /* 0x000000ffff047224 */ /* 0x000fc400078e0011 */
[----:B------:R-:W2:Y:S04]  /*5a2a0*/  LDL.LU R16, [R1+0x49c] ;  /* 0x00049c0001107983 */ /* 0x000ea80000300800 */
[----:B------:R-:W2:Y:S04]  /*5a2b0*/  LDL.LU R17, [R1+0x498] ;  /* 0x0004980001117983 */ /* 0x000ea80000300800 */
[----:B------:R0:W-:Y:S04]  /*5a2c0*/  STL [R1+0x46c], R3 ;  /* 0x00046c0301007387 */ /* 0x0001e80000100800 */
[----:B------:R-:W2:Y:S04]  /*5a2d0*/  LDL.LU R18, [R1+0x4a8] ;  /* 0x0004a80001127983 */ /* 0x000ea80000300800 */
[----:B------:R-:W2:Y:S04]  /*5a2e0*/  LDL.LU R21, [R1+0x4a4] ;  /* 0x0004a40001157983 */ /* 0x000ea80000300800 */
[----:B------:R-:W2:Y:S04]  /*5a2f0*/  LDL.LU R22, [R1+0x490] ;  /* 0x0004900001167983 */ /* 0x000ea80000300800 */
[----:B------:R-:W2:Y:S01]  /*5a300*/  LDL.LU R23, [R1+0x494] ;  /* 0x0004940001177983 */ /* 0x000ea20000300800 */
        /* <DEDUP_REMOVED lines=9> */
[----:B------:R-:W-:Y:S01]  /*5a3a0*/  FSETP.NEU.AND P3, PT, R24, RZ, PT ;  /* 0x000000ff1800720b */ /* 0x000fe20003f6d000 */
[----:B------:R-:W-:Y:S01]  /*5a3b0*/  FMUL R24, R5, 8388608 ;  /* 0x4b00000005187820 */ /* 0x000fe20000400000 */
[----:B-----5:R-:W-:Y:S01]  /*5a3c0*/  @P4 FMUL R8, R8, 0.25 ;  /* 0x3e80000008084820 */ /* 0x020fe20000400000 */
[----:B---3--:R-:W-:-:S03]  /*5a3d0*/  @P4 FMUL R9, R9, 0.25 ;  /* 0x3e80000009094820 */ /* 0x008fc60000400000 */
[----:B------:R-:W-:Y:S01]  /*5a3e0*/  @!P6 FMUL R8, R8, 16777216 ;  /* 0x4b8000000808e820 */ /* 0x000fe20000400000 */
[----:B------:R-:W-:Y:S01]  /*5a3f0*/  @!P6 FMUL R9, R9, 16777216 ;  /* 0x4b8000000909e820 */ /* 0x000fe20000400000 */
[----:B----4-:R-:W-:Y:S01]  /*5a400*/  @P4 FMUL R12, R12, 0.25 ;  /* 0x3e8000000c0c4820 */ /* 0x010fe20000400000 */
[----:B------:R-:W-:-:S03]  /*5a410*/  @P4 FMUL R13, R13, 0.25 ;  /* 0x3e8000000d0d4820 */ /* 0x000fc60000400000 */
[----:B------:R-:W-:Y:S01]  /*5a420*/  @!P6 FMUL R12, R12, 16777216 ;  /* 0x4b8000000c0ce820 */ /* 0x000fe20000400000 */
[----:B------:R-:W-:Y:S01]  /*5a430*/  @P4 FMUL R15, R15, 0.25 ;  /* 0x3e8000000f0f4820 */ /* 0x000fe20000400000 */
[----:B------:R-:W-:-:S03]  /*5a440*/  @!P6 FMUL R13, R13, 16777216 ;  /* 0x4b8000000d0de820 */ /* 0x000fc60000400000 */
[----:B------:R-:W-:Y:S01]  /*5a450*/  @!P6 FMUL R15, R15, 16777216 ;  /* 0x4b8000000f0fe820 */ /* 0x000fe20000400000 */
[----:B-1----:R-:W-:Y:S01]  /*5a460*/  FMUL R12, R25, R12 ;  /* 0x0000000c190c7220 */ /* 0x002fe20000400000 */
[----:B--2---:R-:W-:Y:S01]  /*5a470*/  @P4 FMUL R16, R16, 0.25 ;  /* 0x3e80000010104820 */ /* 0x004fe20000400000 */
[----:B------:R-:W-:-:S03]  /*5a480*/  @P4 FMUL R17, R17, 0.25 ;  /* 0x3e80000011114820 */ /* 0x000fc60000400000 */
[----:B------:R-:W-:Y:S01]  /*5a490*/  @!P6 FMUL R16, R16, 16777216 ;  /* 0x4b8000001010e820 */ /* 0x000fe20000400000 */
[----:B------:R-:W-:Y:S01]  /*5a4a0*/  @P4 FMUL R18, R18, 0.25 ;  /* 0x3e80000012124820 */ /* 0x000fe20000400000 */
[----:B------:R-:W-:Y:S01]  /*5a4b0*/  FSETP.GT.AND P4, PT, |R5|, 8.50705917302346158658e+37, PT ;  /* 0x7e8000000500780b */ /* 0x000fe20003f84200 */
[----:B------:R-:W-:Y:S02]  /*5a4c0*/  @!P6 FMUL R17, R17, 16777216 ;  /* 0x4b8000001111e820 */ /* 0x000fe40000400000 */
        /* <DEDUP_REMOVED lines=15> */
[C---:B------:R-:W-:Y:S01]  /*5a5c0*/  FMUL R20, R25.reuse, R16 ;  /* 0x0000001019147220 */ /* 0x040fe20000400000 */
[C---:B0-----:R-:W-:Y:S01]  /*5a5d0*/  FMUL R3, R25.reuse, R17 ;  /* 0x0000001119037220 */ /* 0x041fe20000400000 */
[----:B------:R-:W-:-:S03]  /*5a5e0*/  FMUL R16, R25, R15 ;  /* 0x0000000f19107220 */ /* 0x000fc60000400000 */
[----:B------:R-:W-:Y:S01]  /*5a5f0*/  STL [R1+0x2b4], R20 ;  /* 0x0002b41401007387 */ /* 0x000fe20000100800 */
[----:B------:R-:W-:-:S03]  /*5a600*/  FMUL R15, R25, R18 ;  /* 0x00000012190f7220 */ /* 0x000fc60000400000 */
[----:B------:R0:W-:Y:S04]  /*5a610*/  STL [R1+0x2b0], R3 ;  /* 0x0002b00301007387 */ /* 0x0001e80000100800 */
[----:B------:R-:W-:Y:S01]  /*5a620*/  STL [R1+0x2ac], R16 ;  /* 0x0002ac1001007387 */ /* 0x000fe20000100800 */
[----:B0-----:R-:W-:-:S05]  /*5a630*/  FMUL R3, R25, R13 ;  /* 0x0000000d19037220 */ /* 0x001fca0000400000 */
[----:B------:R0:W-:Y:S04]  /*5a640*/  STL [R1+0xd8c], R3 ;  /* 0x000d8c0301007387 */ /* 0x0001e80000100800 */
[----:B------:R-:W-:Y:S04]  /*5a650*/  STL [R1+0x2a8], R15 ;  /* 0x0002a80f01007387 */ /* 0x000fe80000100800 */
[----:B------:R1:W-:Y:S04]  /*5a660*/  STL [R1+0x24c], R12 ;  /* 0x00024c0c01007387 */ /* 0x0003e80000100800 */
[----:B------:R-:W2:Y:S01]  /*5a670*/  LDL.LU R27, [R1+0xc] ;  /* 0x00000c00011b7983 */ /* 0x000ea20000300800 */
[----:B------:R-:W-:Y:S01]  /*5a680*/  @!P6 FMUL R5, R5, 16777216 ;  /* 0x4b8000000505e820 */ /* 0x000fe20000400000 */
[----:B------:R-:W-:-:S05]  /*5a690*/  FMUL R9, R25, R9 ;  /* 0x0000000919097220 */ /* 0x000fca0000400000 */
[----:B------:R-:W1:Y:S01]  /*5a6a0*/  MUFU.RCP R5, R5 ;  /* 0x0000000500057308 */ /* 0x000e620000001000 */
[----:B0-----:R-:W-:Y:S01]  /*5a6b0*/  FMUL R3, R25, R8 ;  /* 0x0000000819037220 */ /* 0x001fe20000400000 */
[----:B------:R0:W-:Y:S04]  /*5a6c0*/  STL [R1+0x248], R9 ;  /* 0x0002480901007387 */ /* 0x0001e80000100800 */
[----:B------:R-:W3:Y:S01]  /*5a6d0*/  LDL.LU.64 R16, [R1+0x2b8] ;  /* 0x0002b80001107983 */ /* 0x000ee20000300a00 */
[----:B------:R-:W-:-:S03]  /*5a6e0*/  @!P6 FMUL R23, R23, 16777216 ;  /* 0x4b8000001717e820 */ /* 0x000fc60000400000 */
[----:B------:R2:W-:Y:S01]  /*5a6f0*/  STL [R1+0x244], R3 ;  /* 0x0002440301007387 */ /* 0x0005e20000100800 */
[----:B------:R-:W-:-:S04]  /*5a700*/  @!P6 FMUL R22, R22, 16777216 ;  /* 0x4b8000001616e820 */ /* 0x000fc80000400000 */
[----:B-1----:R-:W-:Y:S01]  /*5a710*/  FMUL R12, R5, R22 ;  /* 0x00000016050c7220 */ /* 0x002fe20000400000 */
[----:B------:R-:W-:-:S04]  /*5a720*/  IADD3 R4, PT, PT, R24, -0x3f3504f3, RZ ;  /* 0xc0cafb0d18047810 */ /* 0x000fc80007ffe0ff */
[----:B------:R-:W-:-:S05]  /*5a730*/  LOP3.LUT R4, R4, 0xff800000, RZ, 0xc0, !PT ;  /* 0xff80000004047812 */ /* 0x000fca00078ec0ff */
[----:B0-----:R-:W-:Y:S01]  /*5a740*/  IMAD.IADD R9, R24, 0x1, -R4 ;  /* 0x0000000118097824 */ /* 0x001fe200078e0a04 */
[----:B------:R-:W-:-:S03]  /*5a750*/  I2FP.F32.S32 R8, R4 ;  /* 0x0000000400087245 */ /* 0x000fc60000201400 */
        /* <DEDUP_REMOVED lines=10> */
[----:B--2---:R-:W-:-:S05]  /*5a800*/  FSEL R3, R27, -INF , P2 ;  /* 0xff8000001b037808 */ /* 0x004fca0001000000 */
[----:B------:R0:W-:Y:S02]  /*5a810*/  STL [R1+0x468], R3 ;  /* 0x0004680301007387 */ /* 0x0001e40000100800 */
[----:B0-----:R-:W-:-:S05]  /*5a820*/  FMUL R3, R5, R23 ;  /* 0x0000001705037220 */ /* 0x001fca0000400000 */
[----:B------:R0:W-:Y:S04]  /*5a830*/  STL [R1+0x2a4], R3 ;  /* 0x0002a40301007387 */ /* 0x0001e80000100800 */
[----:B------:R1:W-:Y:S04]  /*5a840*/  STL [R1+0x2a0], R12 ;  /* 0x0002a00c01007387 */ /* 0x0003e80000100800 */
[----:B------:R-:W2:Y:S01]  /*5a850*/  LDL.LU R27, [R1+0x8] ;  /* 0x00000800011b7983 */ /* 0x000ea20000300800 */
[----:B------:R-:W-:Y:S01]  /*5a860*/  FFMA.FTZ R8, R4, R8, -0.72134751081466674805 ;  /* 0xbf38aa3b04087423 */ /* 0x000fe20000010008 */
        /* <DEDUP_REMOVED lines=10> */
[----:B------:R-:W-:-:S03]  /*5a910*/  IADD3 R8, PT, PT, R19, -0x3f3504f3, RZ ;  /* 0xc0cafb0d13087810 */ /* 0x000fc60007ffe0ff */
[----:B------:R-:W-:Y:S01]  /*5a920*/  FADD R29, R9, R4 ;  /* 0x00000004091d7221 */ /* 0x000fe20000000000 */
[----:B------:R-:W-:Y:S02]  /*5a930*/  LOP3.LUT R8, R8, 0xff800000, RZ, 0xc0, !PT ;  /* 0xff80000008087812 */ /* 0x000fe400078ec0ff */
[----:B------:R-:W-:-:S05]  /*5a940*/  @P6 MOV R4, 0x7f800000 ;  /* 0x7f80000000046802 */ /* 0x000fca0000000f00 */
[----:B------:R-:W-:Y:S01]  /*5a950*/  @P6 FFMA.FTZ R29, R24, R4, +INF ;  /* 0x7f800000181d6423 */ /* 0x000fe20000010004 */
[----:B------:R-:W-:-:S04]  /*5a960*/  IMAD.IADD R4, R19, 0x1, -R8 ;  /* 0x0000000113047824 */ /* 0x000fc800078e0a08 */
[----:B------:R-:W-:-:S04]  /*5a970*/  FADD R4, R4, -1 ;  /* 0xbf80000004047421 */ /* 0x000fc80000000000 */
[----:B------:R-:W-:-:S04]  /*5a980*/  FFMA.FTZ R9, R4, R28, -0.16845393180847167969 ;  /* 0xbe2c7f3004097423 */ /* 0x000fc8000001001c */
[----:B------:R-:W-:-:S04]  /*5a990*/  FFMA.FTZ R9, R4, R9, 0.1716887056827545166 ;  /* 0x3e2fcf2a04097423 */ /* 0x000fc80000010009 */
[----:B------:R-:W-:-:S04]  /*5a9a0*/  FFMA.FTZ R9, R4, R9, -0.17900948226451873779 ;  /* 0xbe374e4304097423 */ /* 0x000fc80000010009 */
[----:B------:R-:W-:Y:S01]  /*5a9b0*/  FFMA.FTZ R9, R4, R9, 0.20512372255325317383 ;  /* 0x3e520bf404097423 */ /* 0x000fe20000010009 */
[----:B0-----:R-:W-:-:S03]  /*5a9c0*/  FMUL R3, R5, R21 ;  /* 0x0000001505037220 */ /* 0x001fc60000400000 */
[----:B------:R-:W-:-:S04]  /*5a9d0*/  FFMA.FTZ R9, R4, R9, -0.24046532809734344482 ;  /* 0xbe763c8b04097423 */ /* 0x000fc80000010009 */
[C---:B------:R-:W-:Y:S01]  /*5a9e0*/  FFMA.FTZ R9, R4.reuse, R9, 0.28857114911079406738 ;  /* 0x3e93bf9904097423 */ /* 0x040fe20000010009 */
[C---:B-1----:R-:W-:Y:S01]  /*5a9f0*/  FMUL R12, R5.reuse, R14 ;  /* 0x0000000e050c7220 */ /* 0x042fe20000400000 */
[----:B------:R0:W-:Y:S02]  /*5aa00*/  STL [R1+0x29c], R3 ;  /* 0x00029c0301007387 */ /* 0x0001e40000100800 */
[C---:B------:R-:W-:Y:S02]  /*5aa10*/  FFMA.FTZ R9, R4.reuse, R9, -0.36067417263984680176 ;  /* 0xbeb8aa4904097423 */ /* 0x040fe40000010009 */
[----:B------:R-:W-:Y:S02]  /*5aa20*/  STL [R1+0x298], R12 ;  /* 0x0002980c01007387 */ /* 0x000fe40000100800 */
[----:B------:R-:W-:Y:S01]  /*5aa30*/  FFMA.FTZ R9, R4, R9, 0.48089820146560668945 ;  /* 0x3ef6384a04097423 */ /* 0x000fe20000010009 */
[----:B0-----:R-:W-:-:S03]  /*5aa40*/  FMUL R3, R5, R11 ;  /* 0x0000000b05037220 */ /* 0x001fc60000400000 */
[C---:B------:R-:W-:Y:S02]  /*5aa50*/  FFMA.FTZ R9, R4.reuse, R9, -0.72134751081466674805 ;  /* 0xbf38aa3b04097423 */ /* 0x040fe40000010009 */
[----:B------:R0:W-:Y:S01]  /*5aa60*/  STL [R1+0x228], R3 ;  /* 0x0002280301007387 */ /* 0x0001e20000100800 */
[----:B------:R-:W-:Y:S01]  /*5aa70*/  ISETP.GE.U32.AND P6, PT, R19, 0x7f800000, PT ;  /* 0x7f8000001300780c */ /* 0x000fe20003fc6070 */
[----:B------:R-:W-:Y:S01]  /*5aa80*/  FMUL R9, R4, R9 ;  /* 0x0000000904097220 */ /* 0x000fe20000400000 */
[C---:B------:R-:W-:Y:S01]  /*5aa90*/  FMUL R10, R5.reuse, R10 ;  /* 0x0000000a050a7220 */ /* 0x040fe20000400000 */
[----:B0-----:R-:W-:Y:S01]  /*5aaa0*/  FMUL R3, R5, R7 ;  /* 0x0000000705037220 */ /* 0x001fe20000400000 */
[----:B------:R-:W-:-:S04]  /*5aab0*/  I2FP.F32.S32 R8, R8 ;  /* 0x0000000800087245 */ /* 0x000fc80000201400 */
[----:B------:R0:W-:Y:S01]  /*5aac0*/  STL [R1+0xd90], R3 ;  /* 0x000d900301007387 */ /* 0x0001e20000100800 */
[----:B------:R-:W-:-:S03]  /*5aad0*/  FMUL R9, R4, R9 ;  /* 0x0000000904097220 */ /* 0x000fc60000400000 */
[----:B------:R1:W-:Y:S01]  /*5aae0*/  STL [R1+0x220], R10 ;  /* 0x0002200a01007387 */ /* 0x0003e20000100800 */
[----:B0-----:R-:W-:Y:S01]  /*5aaf0*/  FMUL R3, R5, R6 ;  /* 0x0000000605037220 */ /* 0x001fe20000400000 */
[----:B------:R-:W-:Y:S01]  /*5ab00*/  FSEL R6, RZ, -23, P5 ;  /* 0xc1b80000ff067808 */ /* 0x000fe20002800000 */
[----:B------:R-:W-:-:S03]  /*5ab10*/  FFMA.FTZ R11, R4, 1.4426950216293334961, R9 ;  /* 0x3fb8aa3b040b7823 */ /* 0x000fc60000010009 */
[----:B------:R2:W-:Y:S01]  /*5ab20*/  STL [R1+0x21c], R3 ;  /* 0x00021c0301007387 */ /* 0x0005e20000100800 */
[----:B-1----:R-:W-:Y:S01]  /*5ab30*/  FFMA.FTZ R10, R8, 1.1920928955078125e-07, R6 ;  /* 0x34000000080a7823 */ /* 0x002fe20000010006 */
[----:B------:R-:W-:Y:S02]  /*5ab40*/  @P6 IMAD.MOV.U32 R14, RZ, RZ, 0x7f800000 ;  /* 0x7f800000ff0e6424 */ /* 0x000fe400078e00ff */
[----:B------:R-:W4:Y:S01]  /*5ab50*/  LDL.LU R6, [R1+0x4f0] ;  /* 0x0004f00001067983 */ /* 0x000f220000300800 */
[----:B------:R-:W-:-:S03]  /*5ab60*/  FADD R28, R10, R11 ;  /* 0x0000000b0a1c7221 */ /* 0x000fc60000000000 */
[----:B------:R-:W5:Y:S04]  /*5ab70*/  LDL.LU R7, [R1+0x4f4] ;  /* 0x0004f40001077983 */ /* 0x000f680000300800 */
[----:B------:R-:W4:Y:S04]  /*5ab80*/  LDL.LU R8, [R1+0x4f8] ;  /* 0x0004f80001087983 */ /* 0x000f280000300800 */
[----:B------:R-:W5:Y:S01]  /*5ab90*/  LDL.LU R9, [R1+0x4fc] ;  /* 0x0004fc0001097983 */ /* 0x000f620000300800 */
[----:B------:R-:W-:-:S03]  /*5aba0*/  @P6 FFMA.FTZ R28, R19, R14, +INF ;  /* 0x7f800000131c6423 */ /* 0x000fc6000001000e */
[----:B------:R-:W5:Y:S04]  /*5abb0*/  LDL.LU R10, [R1+0x4e0] ;  /* 0x0004e000010a7983 */ /* 0x000f680000300800 */
[----:B------:R-:W5:Y:S01]  /*5abc0*/  LDL.LU R11, [R1+0x4e4] ;  /* 0x0004e400010b7983 */ /* 0x000f620000300800 */
[----:B---3--:R-:W-:-:S03]  /*5abd0*/  MOV R5, R16 ;  /* 0x0000001000057202 */ /* 0x008fc60000000f00 */
[----:B------:R-:W3:Y:S01]  /*5abe0*/  LDL.LU R12, [R1+0x4e8] ;  /* 0x0004e800010c7983 */ /* 0x000ee20000300800 */
[----:B------:R-:W-:-:S03]  /*5abf0*/  MOV R4, R17 ;  /* 0x0000001100047202 */ /* 0x000fc60000000f00 */
[----:B------:R-:W3:Y:S04]  /*5ac00*/  LDL.LU R13, [R1+0x4ec] ;  /* 0x0004ec00010d7983 */ /* 0x000ee80000300800 */
[----:B------:R-:W3:Y:S04]  /*5ac10*/  LDL.LU R14, [R1+0x4d0] ;  /* 0x0004d000010e7983 */ /* 0x000ee80000300800 */
[----:B------:R-:W3:Y:S04]  /*5ac20*/  LDL.LU R15, [R1+0x4dc] ;  /* 0x0004dc00010f7983 */ /* 0x000ee80000300800 */
[----:B------:R-:W3:Y:S04]  /*5ac30*/  LDL.LU R16, [R1+0x20c] ;  /* 0x00020c0001107983 */ /* 0x000ee80000300800 */
[----:B------:R-:W3:Y:S01]  /*5ac40*/  LDL.LU R17, [R1+0x208] ;  /* 0x0002080001117983 */ /* 0x000ee20000300800 */
[----:B--2---:R-:W-:-:S05]  /*5ac50*/  FSEL R3, R27, -INF , P0 ;  /* 0xff8000001b037808 */ /* 0x004fca0000000000 */
[----:B------:R0:W-:Y:S04]  /*5ac60*/  STL [R1+0x45c], R3 ;  /* 0x00045c0301007387 */ /* 0x0001e80000100800 */
[----:B------:R-:W2:Y:S04]  /*5ac70*/  LDL.LU R18, [R1+0x4d8] ;  /* 0x0004d80001127983 */ /* 0x000ea80000300800 */
[----:B------:R-:W2:Y:S04]  /*5ac80*/  LDL.LU R21, [R1+0x4d4] ;  /* 0x0004d40001157983 */ /* 0x000ea80000300800 */
[----:B------:R-:W2:Y:S04]  /*5ac90*/  LDL.LU R22, [R1+0x200] ;  /* 0x0002000001167983 */ /* 0x000ea80000300800 */
[----:B------:R-:W2:Y:S01]  /*5aca0*/  LDL.LU R23, [R1+0x204] ;  /* 0x0002040001177983 */ /* 0x000ea20000300800 */
[----:B------:R-:W-:-:S02]  /*5acb0*/  FSETP.GT.AND P5, PT, |R4|, 8.50705917302346158658e+37, PT ;  /* 0x7e8000000400780b */ /* 0x000fc40003fa4200 */
[C---:B------:R-:W-:Y:S01]  /*5acc0*/  FSETP.GEU.AND P6, PT, |R4|.reuse, 1.175494350822287508e-38, PT ;  /* 0x008000000400780b */ /* 0x040fe20003fce200 */
[C---:B------:R-:W-:Y:S01]  /*5acd0*/  FMUL R20, R4.reuse, 8388608 ;  /* 0x4b00000004147820 */ /* 0x040fe20000400000 */
[----:B------:R-:W-:-:S04]  /*5ace0*/  FSETP.GEU.AND P0, PT, R4, 1.175494350822287508e-38, PT ;  /* 0x008000000400780b */ /* 0x000fc80003f0e000 */
[----:B------:R-:W-:-:S05]  /*5acf0*/  FSEL R20, R20, R4, !P0 ;  /* 0x0000000414147208 */ /* 0x000fca0004000000 */
[----:B------:R-:W-:-:S04]  /*5ad00*/  @P5 FMUL R4, R4, 0.25 ;  /* 0x3e80000004045820 */ /* 0x000fc80000400000 */
[----:B------:R-:W-:-:S04]  /*5ad10*/  @!P6 FMUL R4, R4, 16777216 ;  /* 0x4b8000000404e820 */ /* 0x000fc80000400000 */
[----:B------:R-:W0:Y:S01]  /*5ad20*/  MUFU.RCP R25, R4 ;  /* 0x0000000400197308 */ /* 0x000e220000001000 */
[----:B------:R-:W-:Y:S01]  /*5ad30*/  FSETP.NEU.AND P2, PT, R24, RZ, PT ;  /* 0x000000ff1800720b */ /* 0x000fe20003f4d000 */
[----:B------:R-:W-:Y:S01]  /*5ad40*/  FMUL R24, R5, 8388608 ;  /* 0x4b00000005187820 */ /* 0x000fe20000400000 */
[----:B----4-:R-:W-:Y:S01]  /*5ad50*/  @P5 FMUL R8, R8, 0.25 ;  /* 0x3e80000008085820 */ /* 0x010fe20000400000 */
[----:B-----5:R-:W-:-:S03]  /*5ad60*/  @P5 FMUL R9, R9, 0.25 ;  /* 0x3e80000009095820 */ /* 0x020fc60000400000 */
[----:B------:R-:W-:Y:S01]  /*5ad70*/  @!P6 FMUL R8, R8, 16777216 ;  /* 0x4b8000000808e820 */ /* 0x000fe20000400000 */
[----:B------:R-:W-:Y:S01]  /*5ad80*/  @!P6 FMUL R9, R9, 16777216 ;  /* 0x4b8000000909e820 */ /* 0x000fe20000400000 */
[----:B---3--:R-:W-:Y:S01]  /*5ad90*/  @P5 FMUL R12, R12, 0.25 ;  /* 0x3e8000000c0c5820 */ /* 0x008fe20000400000 */
[----:B------:R-:W-:-:S03]  /*5ada0*/  @P5 FMUL R13, R13, 0.25 ;  /* 0x3e8000000d0d5820 */ /* 0x000fc60000400000 */
[----:B------:R-:W-:Y:S01]  /*5adb0*/  @!P6 FMUL R12, R12, 16777216 ;  /* 0x4b8000000c0ce820 */ /* 0x000fe20000400000 */
[----:B------:R-:W-:Y:S01]  /*5adc0*/  @P5 FMUL R15, R15, 0.25 ;  /* 0x3e8000000f0f5820 */ /* 0x000fe20000400000 */
[----:B------:R-:W-:Y:S01]  /*5add0*/  @P5 FMUL R16, R16, 0.25 ;  /* 0x3e80000010105820 */ /* 0x000fe20000400000 */
[----:B------:R-:W-:-:S03]  /*5ade0*/  @P5 FMUL R17, R17, 0.25 ;  /* 0x3e80000011115820 */ /* 0x000fc60000400000 */
[----:B------:R-:W-:Y:S01]  /*5adf0*/  @!P6 FMUL R16, R16, 16777216 ;  /* 0x4b8000001010e820 */ /* 0x000fe20000400000 */
[----:B------:R-:W-:Y:S01]  /*5ae00*/  @!P6 FMUL R15, R15, 16777216 ;  /* 0x4b8000000f0fe820 */ /* 0x000fe20000400000 */
[----:B------:R-:W-:Y:S01]  /*5ae10*/  @!P6 FMUL R13, R13, 16777216 ;  /* 0x4b8000000d0de820 */ /* 0x000fe20000400000 */
[----:B------:R-:W-:-:S04]  /*5ae20*/  @!P6 FMUL R17, R17, 16777216 ;  /* 0x4b8000001111e820 */ /* 0x000fc80000400000 */
[C---:B0-----:R-:W-:Y:S01]  /*5ae30*/  FMUL R3, R25.reuse, R17 ;  /* 0x0000001119037220 */ /* 0x041fe20000400000 */
[----:B------:R-:W-:Y:S01]  /*5ae40*/  FMUL R12, R25, R12 ;  /* 0x0000000c190c7220 */ /* 0x000fe20000400000 */
[----:B--2---:R-:W-:Y:S01]  /*5ae50*/  @P5 FMUL R18, R18, 0.25 ;  /* 0x3e80000012125820 */ /* 0x004fe20000400000 */
[----:B------:R-:W-:-:S03]  /*5ae60*/  FSETP.GT.AND P5, PT, |R5|, 8.50705917302346158658e+37, PT ;  /* 0x7e8000000500780b */ /* 0x000fc60003fa4200 */
        /* <DEDUP_REMOVED lines=16> */
[C---:B------:R-:W-:Y:S01]  /*5af70*/  FMUL R16, R25.reuse, R15 ;  /* 0x0000000f19107220 */ /* 0x040fe20000400000 */
[----:B------:R-:W-:-:S03]  /*5af80*/  FMUL R15, R25, R18 ;  /* 0x00000012190f7220 */ /* 0x000fc60000400000 */
[----:B------:R-:W-:Y:S04]  /*5af90*/  STL [R1+0x284], R19 ;  /* 0x0002841301007387 */ /* 0x000fe80000100800 */
[----:B------:R0:W-:Y:S04]  /*5afa0*/  STL [R1+0x280], R3 ;  /* 0x0002800301007387 */ /* 0x0001e80000100800 */
[----:B------:R1:W-:Y:S01]  /*5afb0*/  STL [R1+0x27c], R16 ;  /* 0x00027c1001007387 */ /* 0x0003e20000100800 */
[----:B0-----:R-:W-:-:S03]  /*5afc0*/  FMUL R3, R25, R13 ;  /* 0x0000000d19037220 */ /* 0x001fc60000400000 */
[----:B------:R-:W-:Y:S04]  /*5afd0*/  STL [R1+0x278], R15 ;  /* 0x0002780f01007387 */ /* 0x000fe80000100800 */
[----:B------:R0:W-:Y:S04]  /*5afe0*/  STL [R1+0x204], R3 ;  /* 0x0002040301007387 */ /* 0x0001e80000100800 */
[----:B------:R-:W-:Y:S04]  /*5aff0*/  STL [R1+0x200], R12 ;  /* 0x0002000c01007387 */ /* 0x000fe80000100800 */
[----:B-1----:R-:W2:Y:S01]  /*5b000*/  LDL.LU.64 R16, [R1+0x2e8] ;  /* 0x0002e80001107983 */ /* 0x002ea20000300a00 */
[----:B------:R-:W-:Y:S01]  /*5b010*/  IADD3 R4, PT, PT, R24, -0x3f3504f3, RZ ;  /* 0xc0cafb0d18047810 */ /* 0x000fe20007ffe0ff */
[----:B------:R-:W-:-:S03]  /*5b020*/  FMUL R9, R25, R9 ;  /* 0x0000000919097220 */ /* 0x000fc60000400000 */
[----:B------:R-:W-:Y:S01]  /*5b030*/  LOP3.LUT R4, R4, 0xff800000, RZ, 0xc0, !PT ;  /* 0xff80000004047812 */ /* 0x000fe200078ec0ff */
[----:B0-----:R-:W-:Y:S01]  /*5b040*/  FMUL R3, R25, R8 ;  /* 0x0000000819037220 */ /* 0x001fe20000400000 */
[----:B------:R0:W-:Y:S02]  /*5b050*/  STL [R1+0x1fc], R9 ;  /* 0x0001fc0901007387 */ /* 0x0001e40000100800 */
[-C--:B------:R-:W-:Y:S02]  /*5b060*/  I2FP.F32.S32 R8, R4.reuse ;  /* 0x0000000400087245 */ /* 0x080fe40000201400 */
[----:B------:R1:W-:Y:S01]  /*5b070*/  STL [R1+0x1f8], R3 ;  /* 0x0001f80301007387 */ /* 0x0003e20000100800 */
[----:B0-----:R-:W-:Y:S01]  /*5b080*/  IADD3 R9, PT, PT, R24, -R4, RZ ;  /* 0x8000000418097210 */ /* 0x001fe20007ffe0ff */
[----:B-1----:R-:W-:-:S04]  /*5b090*/  IMAD.MOV.U32 R3, RZ, RZ, 0x3dc6b27f ;  /* 0x3dc6b27fff037424 */ /* 0x002fc800078e00ff */
[----:B------:R-:W-:Y:S01]  /*5b0a0*/  FADD R4, R9, -1 ;  /* 0xbf80000009047421 */ /* 0x000fe20000000000 */
[----:B------:R-:W-:-:S03]  /*5b0b0*/  FFMA.FTZ R9, R8, 1.1920928955078125e-07, R26 ;  /* 0x3400000008097823 */ /* 0x000fc6000001001a */
        /* <DEDUP_REMOVED lines=29> */
[C---:B------:R-:W-:Y:S01]  /*5b290*/  FFMA.FTZ R9, R4.reuse, R3, -0.16845393180847167969 ;  /* 0xbe2c7f3004097423 */ /* 0x040fe20000010003 */
[----:B------:R-:W0:Y:S03]  /*5b2a0*/  MUFU.RCP R5, R5 ;  /* 0x0000000500057308 */ /* 0x000e260000001000 */
[----:B------:R-:W-:-:S04]  /*5b2b0*/  FFMA.FTZ R9, R4, R9, 0.1716887056827545166 ;  /* 0x3e2fcf2a04097423 */ /* 0x000fc80000010009 */
[----:B------:R-:W-:-:S04]  /*5b2c0*/  FFMA.FTZ R9, R4, R9, -0.17900948226451873779 ;  /* 0xbe374e4304097423 */ /* 0x000fc80000010009 */
[----:B------:R-:W-:Y:S01]  /*5b2d0*/  FFMA.FTZ R9, R4, R9, 0.20512372255325317383 ;  /* 0x3e520bf404097423 */ /* 0x000fe20000010009 */
[----:B------:R-:W-:-:S03]  /*5b2e0*/  FSEL R2, R2, -INF , P3 ;  /* 0xff80000002027808 */ /* 0x000fc60001800000 */
[----:B------:R-:W-:-:S04]  /*5b2f0*/  FFMA.FTZ R9, R4, R9, -0.24046532809734344482 ;  /* 0xbe763c8b04097423 */ /* 0x000fc80000010009 */
[C---:B------:R-:W-:Y:S01]  /*5b300*/  FFMA.FTZ R9, R4.reuse, R9, 0.28857114911079406738 ;  /* 0x3e93bf9904097423 */ /* 0x040fe20000010009 */
[----:B------:R1:W-:Y:S01]  /*5b310*/  STL [R1+0x458], R2 ;  /* 0x0004580201007387 */ /* 0x0003e20000100800 */
[C---:B0-----:R-:W-:Y:S02]  /*5b320*/  FMUL R12, R5.reuse, R23 ;  /* 0x00000017050c7220 */ /* 0x041fe40000400000 */
[C---:B------:R-:W-:Y:S01]  /*5b330*/  FFMA.FTZ R9, R4.reuse, R9, -0.36067417263984680176 ;  /* 0xbeb8aa4904097423 */ /* 0x040fe20000010009 */
[C---:B------:R-:W-:Y:S02]  /*5b340*/  FMUL R13, R5.reuse, R21 ;  /* 0x00000015050d7220 */ /* 0x040fe40000400000 */
[----:B------:R0:W-:Y:S01]  /*5b350*/  STL [R1+0x264], R12 ;  /* 0x0002640c01007387 */ /* 0x0001e20000100800 */
[----:B------:R-:W-:Y:S01]  /*5b360*/  FFMA.FTZ R9, R4, R9, 0.48089820146560668945 ;  /* 0x3ef6384a04097423 */ /* 0x000fe20000010009 */
[----:B-1----:R-:W-:-:S03]  /*5b370*/  FMUL R2, R5, R22 ;  /* 0x0000001605027220 */ /* 0x002fc60000400000 */
[----:B------:R-:W-:Y:S02]  /*5b380*/  FFMA.FTZ R9, R4, R9, -0.72134751081466674805 ;  /* 0xbf38aa3b04097423 */ /* 0x000fe40000010009 */
[----:B------:R1:W-:Y:S01]  /*5b390*/  STL [R1+0x260], R2 ;  /* 0x0002600201007387 */ /* 0x0003e20000100800 */
[C---:B0-----:R-:W-:Y:S01]  /*5b3a0*/  FMUL R12, R5.reuse, R14 ;  /* 0x0000000e050c7220 */ /* 0x041fe20000400000 */
[----:B------:R-:W-:Y:S02]  /*5b3b0*/  ISETP.GE.U32.AND P6, PT, R20, 0x7f800000, PT ;  /* 0x7f8000001400780c */ /* 0x000fe40003fc6070 */
[----:B------:R-:W-:Y:S01]  /*5b3c0*/  STL [R1+0x25c], R13 ;  /* 0x00025c0d01007387 */ /* 0x000fe20000100800 */
[----:B------:R-:W-:Y:S01]  /*5b3d0*/  FMUL R9, R4, R9 ;  /* 0x0000000904097220 */ /* 0x000fe20000400000 */
[C---:B-1----:R-:W-:Y:S02]  /*5b3e0*/  FMUL R2, R5.reuse, R11 ;  /* 0x0000000b05027220 */ /* 0x042fe40000400000 */
[----:B------:R-:W-:Y:S01]  /*5b3f0*/  STL [R1+0x258], R12 ;  /* 0x0002580c01007387 */ /* 0x000fe20000100800 */
[C---:B------:R-:W-:Y:S01]  /*5b400*/  FMUL R10, R5.reuse, R10 ;  /* 0x0000000a050a7220 */ /* 0x040fe20000400000 */
[----:B------:R-:W-:-:S02]  /*5b410*/  FMUL R7, R5, R7 ;  /* 0x0000000705077220 */ /* 0x000fc40000400000 */
[----:B------:R0:W-:Y:S01]  /*5b420*/  STL [R1+0x1e4], R2 ;  /* 0x0001e40201007387 */ /* 0x0001e20000100800 */
[----:B------:R-:W-:Y:S01]  /*5b430*/  I2FP.F32.S32 R8, R8 ;  /* 0x0000000800087245 */ /* 0x000fe20000201400 */
[C---:B------:R-:W-:Y:S02]  /*5b440*/  FMUL R9, R4.reuse, R9 ;  /* 0x0000000904097220 */ /* 0x040fe40000400000 */
[----:B------:R1:W-:Y:S01]  /*5b450*/  STL [R1+0x1e0], R10 ;  /* 0x0001e00a01007387 */ /* 0x0003e20000100800 */
[----:B0-----:R-:W-:Y:S01]  /*5b460*/  FMUL R2, R5, R6 ;  /* 0x0000000605027220 */ /* 0x001fe20000400000 */
[----:B------:R-:W-:Y:S02]  /*5b470*/  FSEL R6, RZ, -23, P0 ;  /* 0xc1b80000ff067808 */ /* 0x000fe40000000000 */
[----:B------:R0:W-:Y:S01]  /*5b480*/  STL [R1+0x1dc], R7 ;  /* 0x0001dc0701007387 */ /* 0x0001e20000100800 */
[----:B------:R-:W-:Y:S02]  /*5b490*/  FFMA.FTZ R11, R4, 1.4426950216293334961, R9 ;  /* 0x3fb8aa3b040b7823 */ /* 0x000fe40000010009 */
[----:B-1----:R-:W-:Y:S01]  /*5b4a0*/  FFMA.FTZ R10, R8, 1.1920928955078125e-07, R6 ;  /* 0x34000000080a7823 */ /* 0x002fe20000010006 */
[----:B------:R1:W-:Y:S01]  /*5b4b0*/  STL [R1+0x1d8], R2 ;  /* 0x0001d80201007387 */ /* 0x0003e20000100800 */
[----:B------:R-:W-:-:S03]  /*5b4c0*/  @P6 IMAD.MOV.U32 R14, RZ, RZ, 0x7f800000 ;  /* 0x7f800000ff0e6424 */ /* 0x000fc600078e00ff */
[----:B------:R-:W3:Y:S04]  /*5b4d0*/  LDL.LU R6, [R1+0x510] ;  /* 0x0005100001067983 */ /* 0x000ee80000300800 */
[----:B0-----:R-:W4:Y:S01]  /*5b4e0*/  LDL.LU R7, [R1+0x514] ;  /* 0x0005140001077983 */ /* 0x001f220000300800 */
[----:B-1----:R-:W-:-:S03]  /*5b4f0*/  FADD R2, R10, R11 ;  /* 0x0000000b0a027221 */ /* 0x002fc60000000000 */
        /* <DEDUP_REMOVED lines=10> */
[----:B--2---:R-:W-:-:S02]  /*5b5a0*/  MOV R5, R16 ;  /* 0x0000001000057202 */ /* 0x004fc40000000f00 */
[----:B------:R-:W-:Y:S01]  /*5b5b0*/  MOV R4, R17 ;  /* 0x0000001100047202 */ /* 0x000fe20000000f00 */
        /* <DEDUP_REMOVED lines=51> */
[C---:B------:R-:W-:Y:S01]  /*5b8f0*/  FMUL R16, R25.reuse, R15 ;  /* 0x0000000f19107220 */ /* 0x040fe20000400000 */
[----:B------:R-:W-:-:S02]  /*5b900*/  FMUL R15, R25, R18 ;  /* 0x00000012190f7220 */ /* 0x000fc40000400000 */
        /* <DEDUP_REMOVED lines=10> */
[----:B------:R-:W-:Y:S02]  /*5b9b0*/  LOP3.LUT R4, R4, 0xff800000, RZ, 0xc0, !PT ;  /* 0xff80000004047812 */ /* 0x000fe400078ec0ff */
[----:B------:R1:W-:Y:S01]  /*5b9c0*/  STL [R1+0xfc], R9 ;  /* 0x0000fc0901007387 */ /* 0x0003e20000100800 */
[----:B0-----:R-:W-:Y:S01]  /*5b9d0*/  FMUL R0, R25, R8 ;  /* 0x0000000819007220 */ /* 0x001fe20000400000 */
[-C--:B------:R-:W-:Y:S02]  /*5b9e0*/  I2FP.F32.S32 R8, R4.reuse ;  /* 0x0000000400087245 */ /* 0x080fe40000201400 */
[----:B-1----:R-:W-:-:S05]  /*5b9f0*/  IADD3 R9, PT, PT, R24, -R4, RZ ;  /* 0x8000000418097210 */ /* 0x002fca0007ffe0ff */
        /* <DEDUP_REMOVED lines=25> */
[----:B------:R-:W-:-:S03]  /*5bb90*/  VIADD R8, R19, 0xc0cafb0d ;  /* 0xc0cafb0d13087836 */ /* 0x000fc60000000000 */
[----:B0-----:R-:W-:Y:S02]  /*5bba0*/  FADD R0, R9, R4 ;  /* 0x0000000409007221 */ /* 0x001fe40000000000 */
[----:B------:R-:W-:Y:S02]  /*5bbb0*/  @P6 MOV R4, 0x7f800000 ;  /* 0x7f80000000046802 */ /* 0x000fe40000000f00 */
[----:B------:R-:W-:-:S03]  /*5bbc0*/  LOP3.LUT R8, R8, 0xff800000, RZ, 0xc0, !PT ;  /* 0xff80000008087812 */ /* 0x000fc600078ec0ff */
[----:B------:R-:W-:Y:S01]  /*5bbd0*/  @P6 FFMA.FTZ R0, R24, R4, +INF ;  /* 0x7f80000018006423 */ /* 0x000fe20000010004 */
[----:B------:R-:W-:-:S05]  /*5bbe0*/  IADD3 R4, PT, PT, R19, -R8, RZ ;  /* 0x8000000813047210 */ /* 0x000fca0007ffe0ff */
[----:B------:R-:W-:-:S04]  /*5bbf0*/  FADD R4, R4, -1 ;  /* 0xbf80000004047421 */ /* 0x000fc80000000000 */
[----:B------:R-:W-:-:S04]  /*5bc00*/  FFMA.FTZ R9, R4, R3, -0.16845393180847167969 ;  /* 0xbe2c7f3004097423 */ /* 0x000fc80000010003 */
[C---:B------:R-:W-:Y:S01]  /*5bc10*/  FFMA.FTZ R9, R4.reuse, R9, 0.1716887056827545166 ;  /* 0x3e2fcf2a04097423 */ /* 0x040fe20000010009 */
[----:B------:R-:W0:Y:S03]  /*5bc20*/  MUFU.RCP R5, R5 ;  /* 0x0000000500057308 */ /* 0x000e260000001000 */
[----:B------:R-:W-:-:S04]  /*5bc30*/  FFMA.FTZ R9, R4, R9, -0.17900948226451873779 ;  /* 0xbe374e4304097423 */ /* 0x000fc80000010009 */
[----:B------:R-:W-:-:S04]  /*5bc40*/  FFMA.FTZ R9, R4, R9, 0.20512372255325317383 ;  /* 0x3e520bf404097423 */ /* 0x000fc80000010009 */
[----:B------:R-:W-:Y:S01]  /*5bc50*/  FFMA.FTZ R9, R4, R9, -0.24046532809734344482 ;  /* 0xbe763c8b04097423 */ /* 0x000fe20000010009 */
[----:B------:R-:W-:-:S03]  /*5bc60*/  FSEL R12, R29, -INF , P2 ;  /* 0xff8000001d0c7808 */ /* 0x000fc60001000000 */
[----:B------:R-:W-:-:S04]  /*5bc70*/  FFMA.FTZ R9, R4, R9, 0.28857114911079406738 ;  /* 0x3e93bf9904097423 */ /* 0x000fc80000010009 */
[C---:B------:R-:W-:Y:S01]  /*5bc80*/  FFMA.FTZ R9, R4.reuse, R9, -0.36067417263984680176 ;  /* 0xbeb8aa4904097423 */ /* 0x040fe20000010009 */
[----:B------:R1:W-:Y:S01]  /*5bc90*/  STL [R1+0x450], R12 ;  /* 0x0004500c01007387 */ /* 0x0003e20000100800 */
[----:B0-----:R-:W-:Y:S02]  /*5bca0*/  FMUL R13, R5, R23 ;  /* 0x00000017050d7220 */ /* 0x001fe40000400000 */
[C---:B------:R-:W-:Y:S01]  /*5bcb0*/  FFMA.FTZ R9, R4.reuse, R9, 0.48089820146560668945 ;  /* 0x3ef6384a04097423 */ /* 0x040fe20000010009 */
[----:B------:R-:W-:Y:S02]  /*5bcc0*/  ISETP.GE.U32.AND P6, PT, R19, 0x7f800000, PT ;  /* 0x7f8000001300780c */ /* 0x000fe40003fc6070 */
[----:B------:R0:W-:Y:S01]  /*5bcd0*/  STL [R1+0x218], R13 ;  /* 0x0002180d01007387 */ /* 0x0001e20000100800 */
[----:B------:R-:W-:Y:S01]  /*5bce0*/  FFMA.FTZ R9, R4, R9, -0.72134751081466674805 ;  /* 0xbf38aa3b04097423 */ /* 0x000fe20000010009 */
[----:B-1----:R-:W-:-:S03]  /*5bcf0*/  FMUL R12, R5, R22 ;  /* 0x00000016050c7220 */ /* 0x002fc60000400000 */
[C---:B------:R-:W-:Y:S01]  /*5bd00*/  FMUL R9, R4.reuse, R9 ;  /* 0x0000000904097220 */ /* 0x040fe20000400000 */
[C---:B------:R-:W-:Y:S01]  /*5bd10*/  FMUL R11, R5.reuse, R11 ;  /* 0x0000000b050b7220 */ /* 0x040fe20000400000 */
[C---:B------:R-:W-:Y:S01]  /*5bd20*/  FMUL R10, R5.reuse, R10 ;  /* 0x0000000a050a7220 */ /* 0x040fe20000400000 */
[----:B------:R1:W-:Y:S01]  /*5bd30*/  STL [R1+0x214], R12 ;  /* 0x0002140c01007387 */ /* 0x0003e20000100800 */
[C---:B0-----:R-:W-:Y:S01]  /*5bd40*/  FMUL R13, R5.reuse, R21 ;  /* 0x00000015050d7220 */ /* 0x041fe20000400000 */
[C---:B------:R-:W-:Y:S01]  /*5bd50*/  FMUL R7, R5.reuse, R7 ;  /* 0x0000000705077220 */ /* 0x040fe20000400000 */
[----:B------:R-:W-:Y:S01]  /*5bd60*/  I2FP.F32.S32 R8, R8 ;  /* 0x0000000800087245 */ /* 0x000fe20000201400 */
[----:B------:R-:W-:Y:S02]  /*5bd70*/  FMUL R9, R4, R9 ;  /* 0x0000000904097220 */ /* 0x000fe40000400000 */
[----:B------:R-:W-:Y:S01]  /*5bd80*/  STL [R1+0x210], R13 ;  /* 0x0002100d01007387 */ /* 0x000fe20000100800 */
[C---:B-1----:R-:W-:Y:S01]  /*5bd90*/  FMUL R12, R5.reuse, R14 ;  /* 0x0000000e050c7220 */ /* 0x042fe20000400000 */
[----:B------:R-:W-:Y:S01]  /*5bda0*/  FMUL R5, R5, R6 ;  /* 0x0000000605057220 */ /* 0x000fe20000400000 */
[----:B------:R-:W-:-:S03]  /*5bdb0*/  FSEL R6, RZ, -23, P4 ;  /* 0xc1b80000ff067808 */ /* 0x000fc60002000000 */
[----:B------:R-:W-:Y:S04]  /*5bdc0*/  STL [R1+0x20c], R12 ;  /* 0x00020c0c01007387 */ /* 0x000fe80000100800 */
[----:B------:R0:W-:Y:S04]  /*5bdd0*/  STL [R1+0xf4], R11 ;  /* 0x0000f40b01007387 */ /* 0x0001e80000100800 */
[----:B------:R1:W-:Y:S04]  /*5bde0*/  STL [R1+0xec], R10 ;  /* 0x0000ec0a01007387 */ /* 0x0003e80000100800 */
[----:B------:R3:W-:Y:S01]  /*5bdf0*/  STL [R1+0xf0], R7 ;  /* 0x0000f00701007387 */ /* 0x0007e20000100800 */
[----:B0-----:R-:W-:-:S03]  /*5be00*/  FFMA.FTZ R11, R4, 1.4426950216293334961, R9 ;  /* 0x3fb8aa3b040b7823 */ /* 0x001fc60000010009 */
[----:B------:R2:W-:Y:S01]  /*5be10*/  STL [R1+0xe8], R5 ;  /* 0x0000e80501007387 */ /* 0x0005e20000100800 */
[----:B-1----:R-:W-:-:S03]  /*5be20*/  FFMA.FTZ R10, R8, 1.1920928955078125e-07, R6 ;  /* 0x34000000080a7823 */ /* 0x002fc60000010006 */
[----:B------:R-:W4:Y:S01]  /*5be30*/  LDL.LU R6, [R1+0x3f0] ;  /* 0x0003f00001067983 */ /* 0x000f220000300800 */
[----:B------:R-:W-:Y:S01]  /*5be40*/  @P6 MOV R14, 0x7f800000 ;  /* 0x7f800000000e6802 */ /* 0x000fe20000000f00 */
[----:B------:R-:W-:Y:S02]  /*5be50*/  FADD R29, R10, R11 ;  /* 0x0000000b0a1d7221 */ /* 0x000fe40000000000 */
[----:B---3--:R-:W3:Y:S04]  /*5be60*/  LDL.LU R7, [R1+0x3f4] ;  /* 0x0003f40001077983 */ /* 0x008ee80000300800 */
        /* <DEDUP_REMOVED lines=10> */
[----:B--2---:R-:W-:Y:S01]  /*5bf10*/  IMAD.MOV.U32 R5, RZ, RZ, R16 ;  /* 0x000000ffff057224 */ /* 0x004fe200078e0010 */
[----:B------:R-:W-:-:S02]  /*5bf20*/  MOV R4, R17 ;  /* 0x0000001100047202 */ /* 0x000fc40000000f00 */
[----:B------:R-:W2:Y:S04]  /*5bf30*/  LDL.LU R16, [R1+0x38c] ;  /* 0x00038c0001107983 */ /* 0x000ea80000300800 */
[----:B------:R-:W2:Y:S04]  /*5bf40*/  LDL.LU R17, [R1+0x388] ;  /* 0x0003880001117983 */ /* 0x000ea80000300800 */
[----:B------:R0:W-:Y:S04]  /*5bf50*/  STL [R1+0x38c], R18 ;  /* 0x00038c1201007387 */ /* 0x0001e80000100800 */
[----:B0-----:R-:W2:Y:S04]  /*5bf60*/  LDL.LU R18, [R1+0x3d8] ;  /* 0x0003d80001127983 */ /* 0x001ea80000300800 */
        /* <DEDUP_REMOVED lines=23> */
[C---:B0-----:R-:W-:Y:S01]  /*5c0e0*/  FMUL R13, R25.reuse, R13 ;  /* 0x0000000d190d7220 */ /* 0x041fe20000400000 */
[----:B------:R-:W-:Y:S01]  /*5c0f0*/  FMUL R12, R25, R12 ;  /* 0x0000000c190c7220 */ /* 0x000fe20000400000 */
[----:B--2---:R-:W-:Y:S01]  /*5c100*/  @P4 FMUL R16, R16, 0.25 ;  /* 0x3e80000010104820 */ /* 0x004fe20000400000 */
[----:B------:R-:W-:-:S03]  /*5c110*/  @P4 FMUL R17, R17, 0.25 ;  /* 0x3e80000011114820 */ /* 0x000fc60000400000 */
[----:B------:R-:W-:Y:S01]  /*5c120*/  @!P6 FMUL R16, R16, 16777216 ;  /* 0x4b8000001010e820 */ /* 0x000fe20000400000 */
[----:B------:R-:W-:Y:S01]  /*5c130*/  @!P6 FMUL R17, R17, 16777216 ;  /* 0x4b8000001111e820 */ /* 0x000fe20000400000 */
[----:B------:R-:W-:Y:S01]  /*5c140*/  @P4 FMUL R18, R18, 0.25 ;  /* 0x3e80000012124820 */ /* 0x000fe20000400000 */
        /* <DEDUP_REMOVED lines=18> */
[C---:B------:R-:W-:Y:S01]  /*5c270*/  FMUL R16, R25.reuse, R15 ;  /* 0x0000000f19107220 */ /* 0x040fe20000400000 */
[----:B------:R-:W-:-:S02]  /*5c280*/  FMUL R15, R25, R18 ;  /* 0x00000012190f7220 */ /* 0x000fc40000400000 */
[----:B------:R-:W-:Y:S04]  /*5c290*/  STL [R1+0x1f4], R19 ;  /* 0x0001f41301007387 */ /* 0x000fe80000100800 */
[----:B------:R-:W-:Y:S04]  /*5c2a0*/  STL [R1+0x1f0], R17 ;  /* 0x0001f01101007387 */ /* 0x000fe80000100800 */
[----:B------:R0:W-:Y:S04]  /*5c2b0*/  STL [R1+0x1ec], R16 ;  /* 0x0001ec1001007387 */ /* 0x0001e80000100800 */
[----:B------:R-:W-:Y:S04]  /*5c2c0*/  STL [R1+0x1e8], R15 ;  /* 0x0001e80f01007387 */ /* 0x000fe80000100800 */
[----:B------:R-:W-:Y:S04]  /*5c2d0*/  STL [R1+0xe4], R13 ;  /* 0x0000e40d01007387 */ /* 0x000fe80000100800 */
[----:B------:R-:W-:Y:S04]  /*5c2e0*/  STL [R1+0xdc], R12 ;  /* 0x0000dc0c01007387 */ /* 0x000fe80000100800 */
[----:B0-----:R-:W2:Y:S01]  /*5c2f0*/  LDL.LU.64 R16, [R1+0x670] ;  /* 0x0006700001107983 */ /* 0x001ea20000300a00 */
[----:B------:R-:W-:-:S02]  /*5c300*/  VIADD R4, R24, 0xc0cafb0d ;  /* 0xc0cafb0d18047836 */ /* 0x000fc40000000000 */
[C---:B------:R-:W-:Y:S01]  /*5c310*/  FMUL R9, R25.reuse, R9 ;  /* 0x0000000919097220 */ /* 0x040fe20000400000 */
[----:B------:R-:W-:Y:S02]  /*5c320*/  FMUL R8, R25, R8 ;  /* 0x0000000819087220 */ /* 0x000fe40000400000 */
[----:B------:R-:W-:Y:S02]  /*5c330*/  LOP3.LUT R4, R4, 0xff800000, RZ, 0xc0, !PT ;  /* 0xff80000004047812 */ /* 0x000fe400078ec0ff */
[----:B------:R0:W-:Y:S04]  /*5c340*/  STL [R1+0xe0], R9 ;  /* 0x0000e00901007387 */ /* 0x0001e80000100800 */
[----:B------:R1:W-:Y:S01]  /*5c350*/  STL [R1+0xd8], R8 ;  /* 0x0000d80801007387 */ /* 0x0003e20000100800 */
[----:B0-----:R-:W-:-:S02]  /*5c360*/  IADD3 R9, PT, PT, R24, -R4, RZ ;  /* 0x8000000418097210 */ /* 0x001fc40007ffe0ff */
[----:B-1----:R-:W-:-:S03]  /*5c370*/  I2FP.F32.S32 R8, R4 ;  /* 0x0000000400087245 */ /* 0x002fc60000201400 */
        /* <DEDUP_REMOVED lines=26> */
[----:B------:R-:W-:Y:S01]  /*5c520*/  LOP3.LUT R8, R8, 0xff800000, RZ, 0xc0, !PT ;  /* 0xff80000008087812 */ /* 0x000fe200078ec0ff */
[----:B------:R-:W-:-:S04]  /*5c530*/  @P6 IMAD.MOV.U32 R4, RZ, RZ, 0x7f800000 ;  /* 0x7f800000ff046424 */ /* 0x000fc800078e00ff */
        /* <DEDUP_REMOVED lines=13> */
[C---:B0-----:R-:W-:Y:S02]  /*5c610*/  FMUL R13, R5.reuse, R23 ;  /* 0x00000017050d7220 */ /* 0x041fe40000400000 */
[----:B------:R-:W-:Y:S01]  /*5c620*/  FFMA.FTZ R9, R4, R9, 0.48089820146560668945 ;  /* 0x3ef6384a04097423 */ /* 0x000fe20000010009 */
        /* <DEDUP_REMOVED lines=37> */
[----:B------:R-:W-:-:S02]  /*5c880*/  FSETP.NEU.AND P3, PT, R24, RZ, PT ;  /* 0x000000ff1800720b */ /* 0x000fc40003f6d000 */
[----:B--2---:R-:W-:Y:S01]  /*5c890*/  MOV R5, R16 ;  /* 0x0000001000057202 */ /* 0x004fe20000000f00 */
[----:B------:R-:W-:Y:S01]  /*5c8a0*/  IMAD.MOV.U32 R4, RZ, RZ, R17 ;  /* 0x000000ffff047224 */ /* 0x000fe200078e0011 */
        /* <DEDUP_REMOVED lines=65> */
[----:B------:R-:W-:Y:S01]  /*5ccc0*/  I2FP.F32.S32 R8, R4 ;  /* 0x0000000400087245 */ /* 0x000fe20000201400 */
[----:B-1----:R-:W-:-:S04]  /*5ccd0*/  IMAD.IADD R9, R23, 0x1, -R4 ;  /* 0x0000000117097824 */ /* 0x002fc800078e0a04 */
        /* <DEDUP_REMOVED lines=11> */
[----:B------:R-:W-:Y:S01]  /*5cd90*/  @!P6 FMUL R24, R24, 16777216 ;  /* 0x4b8000001818e820 */ /* 0x000fe20000400000 */
[----:B------:R-:W-:Y:S02]  /*5cda0*/  @!P6 FMUL R22, R22, 16777216 ;  /* 0x4b8000001616e820 */ /* 0x000fe40000400000 */
[----:B------:R-:W-:Y:S01]  /*5cdb0*/  FMUL R8, R4, R8 ;  /* 0x0000000804087220 */ /* 0x000fe20000400000 */
[----:B------:R-:W-:Y:S01]  /*5cdc0*/  @!P6 FMUL R21, R21, 16777216 ;  /* 0x4b8000001515e820 */ /* 0x000fe20000400000 */
[----:B------:R-:W-:Y:S01]  /*5cdd0*/  @!P6 FMUL R14, R14, 16777216 ;  /* 0x4b8000000e0ee820 */ /* 0x000fe20000400000 */
[----:B------:R-:W-:Y:S01]  /*5cde0*/  @!P6 FMUL R11, R11, 16777216 ;  /* 0x4b8000000b0be820 */ /* 0x000fe20000400000 */
[----:B------:R-:W-:Y:S01]  /*5cdf0*/  @!P6 FMUL R10, R10, 16777216 ;  /* 0x4b8000000a0ae820 */ /* 0x000fe20000400000 */
[----:B------:R-:W-:Y:S01]  /*5ce00*/  @!P6 FMUL R7, R7, 16777216 ;  /* 0x4b8000000707e820 */ /* 0x000fe20000400000 */
[----:B------:R-:W-:Y:S01]  /*5ce10*/  @!P6 FMUL R5, R5, 16777216 ;  /* 0x4b8000000505e820 */ /* 0x000fe20000400000 */
[----:B------:R-:W-:Y:S01]  /*5ce20*/  @!P6 FMUL R6, R6, 16777216 ;  /* 0x4b8000000606e820 */ /* 0x000fe20000400000 */
[----:B------:R-:W-:Y:S01]  /*5ce30*/  ISETP.GE.U32.AND P6, PT, R23, 0x7f800000, PT ;  /* 0x7f8000001700780c */ /* 0x000fe20003fc6070 */
[----:B------:R-:W-:-:S04]  /*5ce40*/  FMUL R8, R4, R8 ;  /* 0x0000000804087220 */ /* 0x000fc80000400000 */
[----:B------:R-:W-:-:S04]  /*5ce50*/  FFMA.FTZ R4, R4, 1.4426950216293334961, R8 ;  /* 0x3fb8aa3b04047823 */ /* 0x000fc80000010008 */
[----:B------:R-:W-:Y:S01]  /*5ce60*/  FADD R26, R9, R4 ;  /* 0x00000004091a7221 */ /* 0x000fe20000000000 */
[----:B------:R-:W-:-:S03]  /*5ce70*/  IADD3 R4, PT, PT, R19, -0x3f3504f3, RZ ;  /* 0xc0cafb0d13047810 */ /* 0x000fc60007ffe0ff */
[----:B------:R-:W-:Y:S02]  /*5ce80*/  @P6 MOV R8, 0x7f800000 ;  /* 0x7f80000000086802 */ /* 0x000fe40000000f00 */
[----:B------:R-:W-:-:S03]  /*5ce90*/  LOP3.LUT R4, R4, 0xff800000, RZ, 0xc0, !PT ;  /* 0xff80000004047812 */ /* 0x000fc600078ec0ff */
[----:B------:R-:W-:Y:S02]  /*5cea0*/  @P6 FFMA.FTZ R26, R23, R8, +INF ;  /* 0x7f800000171a6423 */ /* 0x000fe40000010008 */
        /* <DEDUP_REMOVED lines=8> */
[C---:B------:R-:W-:Y:S01]  /*5cf30*/  FFMA.FTZ R9, R8.reuse, R9, -0.24046532809734344482 ;  /* 0xbe763c8b08097423 */ /* 0x040fe20000010009 */
[----:B------:R0:W-:Y:S03]  /*5cf40*/  STL [R1+0xb8], R2 ;  /* 0x0000b80201007387 */ /* 0x0001e60000100800 */
[C---:B------:R-:W-:Y:S01]  /*5cf50*/  FFMA.FTZ R9, R8.reuse, R9, 0.28857114911079406738 ;  /* 0x3e93bf9908097423 */ /* 0x040fe20000010009 */
[----:B------:R1:W-:Y:S03]  /*5cf60*/  STL [R1+0x2e8], R0 ;  /* 0x0002e80001007387 */ /* 0x0003e60000100800 */
[----:B------:R-:W-:Y:S01]  /*5cf70*/  FFMA.FTZ R9, R8, R9, -0.36067417263984680176 ;  /* 0xbeb8aa4908097423 */ /* 0x000fe20000010009 */
[----:B0-----:R-:W-:-:S03]  /*5cf80*/  FMUL R2, R5, R24 ;  /* 0x0000001805027220 */ /* 0x001fc60000400000 */
[C---:B------:R-:W-:Y:S01]  /*5cf90*/  FFMA.FTZ R9, R8.reuse, R9, 0.48089820146560668945 ;  /* 0x3ef6384a08097423 */ /* 0x040fe20000010009 */
[C---:B-1----:R-:W-:Y:S01]  /*5cfa0*/  FMUL R0, R5.reuse, R22 ;  /* 0x0000001605007220 */ /* 0x042fe20000400000 */
[----:B------:R0:W-:Y:S01]  /*5cfb0*/  STL [R1+0x1b0], R2 ;  /* 0x0001b00201007387 */ /* 0x0001e20000100800 */
[----:B------:R-:W-:Y:S01]  /*5cfc0*/  FMUL R12, R5, R21 ;  /* 0x00000015050c7220 */ /* 0x000fe20000400000 */
[----:B------:R-:W-:Y:S02]  /*5cfd0*/  FFMA.FTZ R9, R8, R9, -0.72134751081466674805 ;  /* 0xbf38aa3b08097423 */ /* 0x000fe40000010009 */
[----:B------:R1:W-:Y:S01]  /*5cfe0*/  STL [R1+0x1ac], R0 ;  /* 0x0001ac0001007387 */ /* 0x0003e20000100800 */
[----:B------:R-:W-:Y:S01]  /*5cff0*/  ISETP.GE.U32.AND P6, PT, R19, 0x7f800000, PT ;  /* 0x7f8000001300780c */ /* 0x000fe20003fc6070 */
[C---:B0-----:R-:W-:Y:S02]  /*5d000*/  FMUL R2, R5.reuse, R14 ;  /* 0x0000000e05027220 */ /* 0x041fe40000400000 */
[----:B------:R-:W-:Y:S01]  /*5d010*/  STL [R1+0x1a8], R12 ;  /* 0x0001a80c01007387 */ /* 0x000fe20000100800 */
[----:B-1----:R-:W-:-:S03]  /*5d020*/  FMUL R0, R5, R11 ;  /* 0x0000000b05007220 */ /* 0x002fc60000400000 */
[----:B------:R0:W-:Y:S01]  /*5d030*/  STL [R1+0x1a4], R2 ;  /* 0x0001a40201007387 */ /* 0x0001e20000100800 */
[C---:B------:R-:W-:Y:S01]  /*5d040*/  FMUL R9, R8.reuse, R9 ;  /* 0x0000000908097220 */ /* 0x040fe20000400000 */
[C---:B------:R-:W-:Y:S02]  /*5d050*/  FMUL R10, R5.reuse, R10 ;  /* 0x0000000a050a7220 */ /* 0x040fe40000400000 */
[----:B------:R1:W-:Y:S01]  /*5d060*/  STL [R1+0xb4], R0 ;  /* 0x0000b40001007387 */ /* 0x0003e20000100800 */
[C---:B------:R-:W-:Y:S01]  /*5d070*/  FMUL R9, R8.reuse, R9 ;  /* 0x0000000908097220 */ /* 0x040fe20000400000 */
[C---:B0-----:R-:W-:Y:S01]  /*5d080*/  FMUL R2, R5.reuse, R7 ;  /* 0x0000000705027220 */ /* 0x041fe20000400000 */
[----:B------:R-:W-:Y:S01]  /*5d090*/  FSEL R7, RZ, -23, P0 ;  /* 0xc1b80000ff077808 */ /* 0x000fe20000000000 */
[----:B-1----:R-:W-:Y:S01]  /*5d0a0*/  FMUL R0, R5, R6 ;  /* 0x0000000605007220 */ /* 0x002fe20000400000 */
[----:B------:R-:W-:Y:S01]  /*5d0b0*/  I2FP.F32.S32 R6, R4 ;  /* 0x0000000400067245 */ /* 0x000fe20000201400 */
[----:B------:R0:W-:Y:S01]  /*5d0c0*/  STL [R1+0xb0], R10 ;  /* 0x0000b00a01007387 */ /* 0x0001e20000100800 */
[----:B------:R-:W-:-:S03]  /*5d0d0*/  FFMA.FTZ R11, R8, 1.4426950216293334961, R9 ;  /* 0x3fb8aa3b080b7823 */ /* 0x000fc60000010009 */
[----:B------:R-:W-:Y:S01]  /*5d0e0*/  STL [R1+0xac], R2 ;  /* 0x0000ac0201007387 */ /* 0x000fe20000100800 */
[----:B------:R-:W-:-:S03]  /*5d0f0*/  @P6 IMAD.MOV.U32 R14, RZ, RZ, 0x7f800000 ;  /* 0x7f800000ff0e6424 */ /* 0x000fc600078e00ff */
[----:B------:R1:W-:Y:S01]  /*5d100*/  STL [R1+0xa8], R0 ;  /* 0x0000a80001007387 */ /* 0x0003e20000100800 */
[----:B0-----:R-:W-:-:S03]  /*5d110*/  FFMA.FTZ R10, R6, 1.1920928955078125e-07, R7 ;  /* 0x34000000060a7823 */ /* 0x001fc60000010007 */
[----:B------:R-:W3:Y:S04]  /*5d120*/  LDL.LU R6, [R1+0x560] ;  /* 0x0005600001067983 */ /* 0x000ee80000300800 */
[----:B------:R-:W4:Y:S01]  /*5d130*/  LDL.LU R7, [R1+0x564] ;  /* 0x0005640001077983 */ /* 0x000f220000300800 */
[----:B-1----:R-:W-:-:S03]  /*5d140*/  FADD R0, R10, R11 ;  /* 0x0000000b0a007221 */ /* 0x002fc60000000000 */
[----:B------:R-:W5:Y:S04]  /*5d150*/  LDL.LU R8, [R1+0x568] ;  /* 0x0005680001087983 */ /* 0x000f680000300800 */
[----:B------:R-:W3:Y:S01]  /*5d160*/  LDL.LU R9, [R1+0x56c] ;  /* 0x00056c0001097983 */ /* 0x000ee20000300800 */
[----:B------:R-:W-:-:S03]  /*5d170*/  @P6 FFMA.FTZ R0, R19, R14, +INF ;  /* 0x7f80000013006423 */ /* 0x000fc6000001000e */
[----:B------:R-:W3:Y:S04]  /*5d180*/  LDL.LU R10, [R1+0x550] ;  /* 0x00055000010a7983 */ /* 0x000ee80000300800 */
[----:B------:R-:W3:Y:S04]  /*5d190*/  LDL.LU R11, [R1+0x554] ;  /* 0x00055400010b7983 */ /* 0x000ee80000300800 */
[----:B------:R-:W3:Y:S01]  /*5d1a0*/  LDL.LU R12, [R1+0x558] ;  /* 0x00055800010c7983 */ /* 0x000ee20000300800 */
[----:B------:R-:W-:-:S03]  /*5d1b0*/  FSEL R2, R29, -INF , P4 ;  /* 0xff8000001d027808 */ /* 0x000fc60002000000 */
[----:B------:R-:W4:Y:S04]  /*5d1c0*/  LDL.LU R13, [R1+0x55c] ;  /* 0x00055c00010d7983 */ /* 0x000f280000300800 */
[----:B------:R-:W5:Y:S04]  /*5d1d0*/  LDL.LU R14, [R1+0x540] ;  /* 0x00054000010e7983 */ /* 0x000f680000300800 */
[----:B------:R-:W5:Y:S01]  /*5d1e0*/  LDL.LU R15, [R1+0x54c] ;  /* 0x00054c00010f7983 */ /* 0x000f620000300800 */
[----:B--2---:R-:W-:Y:S02]  /*5d1f0*/  MOV R5, R16 ;  /* 0x0000001000057202 */ /* 0x004fe40000000f00 */
[----:B------:R-:W-:Y:S01]  /*5d200*/  MOV R4, R17 ;  /* 0x0000001100047202 */ /* 0x000fe20000000f00 */
[----:B------:R-:W2:Y:S04]  /*5d210*/  LDL.LU R16, [R1+0x53c] ;  /* 0x00053c0001107983 */ /* 0x000ea80000300800 */
[----:B------:R-:W2:Y:S04]  /*5d220*/  LDL.LU R17, [R1+0x538] ;  /* 0x0005380001117983 */ /* 0x000ea80000300800 */
[----:B------:R0:W-:Y:S04]  /*5d230*/  STL [R1+0x2dc], R2 ;  /* 0x0002dc0201007387 */ /* 0x0001e80000100800 */
[----:B------:R-:W2:Y:S01]  /*5d240*/  LDL.LU R18, [R1+0x548] ;  /* 0x0005480001127983 */ /* 0x000ea20000300800 */
[----:B------:R-:W-:-:S03]  /*5d250*/  FSETP.NEU.AND P2, PT, R23, RZ, PT ;  /* 0x000000ff1700720b */ /* 0x000fc60003f4d000 */
[----:B------:R-:W2:Y:S04]  /*5d260*/  LDL.LU R21, [R1+0x544] ;  /* 0x0005440001157983 */ /* 0x000ea80000300800 */
[----:B------:R-:W2:Y:S04]  /*5d270*/  LDL.LU R22, [R1+0x530] ;  /* 0x0005300001167983 */ /* 0x000ea80000300800 */
[----:B------:R-:W2:Y:S01]  /*5d280*/  LDL.LU R23, [R1+0x534] ;  /* 0x0005340001177983 */ /* 0x000ea20000300800 */
[C---:B------:R-:W-:Y:S02]  /*5d290*/  FSETP.GT.AND P0, PT, |R4|.reuse, 8.50705917302346158658e+37, PT ;  /* 0x7e8000000400780b */ /* 0x040fe40003f04200 */
[C---:B------:R-:W-:Y:S01]  /*5d2a0*/  FSETP.GEU.AND P6, PT, |R4|.reuse, 1.175494350822287508e-38, PT ;  /* 0x008000000400780b */ /* 0x040fe20003fce200 */
[C---:B------:R-:W-:Y:S01]  /*5d2b0*/  FMUL R20, R4.reuse, 8388608 ;  /* 0x4b00000004147820 */ /* 0x040fe20000400000 */
[----:B------:R-:W-:-:S04]  /*5d2c0*/  FSETP.GEU.AND P4, PT, R4, 1.175494350822287508e-38, PT ;  /* 0x008000000400780b */ /* 0x000fc80003f8e000 */
[----:B------:R-:W-:-:S05]  /*5d2d0*/  FSEL R20, R20, R4, !P4 ;  /* 0x0000000414147208 */ /* 0x000fca0006000000 */
[----:B------:R-:W-:-:S04]  /*5d2e0*/  @P0 FMUL R4, R4, 0.25 ;  /* 0x3e80000004040820 */ /* 0x000fc80000400000 */
[----:B------:R-:W-:-:S06]  /*5d2f0*/  @!P6 FMUL R4, R4, 16777216 ;  /* 0x4b8000000404e820 */ /* 0x000fcc0000400000 */
[----:B------:R-:W1:Y:S01]  /*5d300*/  MUFU.RCP R4, R4 ;  /* 0x0000000400047308 */ /* 0x000e620000001000 */
[----:B---3--:R-:W-:Y:S01]  /*5d310*/  @P0 FMUL R12, R12, 0.25 ;  /* 0x3e8000000c0c0820 */ /* 0x008fe20000400000 */
[----:B----4-:R-:W-:-:S03]  /*5d320*/  @P0 FMUL R13, R13, 0.25 ;  /* 0x3e8000000d0d0820 */ /* 0x010fc60000400000 */
[----:B------:R-:W-:Y:S01]  /*5d330*/  @!P6 FMUL R12, R12, 16777216 ;  /* 0x4b8000000c0ce820 */ /* 0x000fe20000400000 */
[----:B-----5:R-:W-:Y:S01]  /*5d340*/  @P0 FMUL R15, R15, 0.25 ;  /* 0x3e8000000f0f0820 */ /* 0x020fe20000400000 */
[----:B------:R-:W-:-:S03]  /*5d350*/  @!P6 FMUL R13, R13, 16777216 ;  /* 0x4b8000000d0de820 */ /* 0x000fc60000400000 */
[----:B------:R-:W-:Y:S01]  /*5d360*/  @!P6 FMUL R15, R15, 16777216 ;  /* 0x4b8000000f0fe820 */ /* 0x000fe20000400000 */
[----:B-1----:R-:W-:Y:S01]  /*5d370*/  FMUL R12, R4, R12 ;  /* 0x0000000c040c7220 */ /* 0x002fe20000400000 */
[----:B--2---:R-:W-:Y:S01]  /*5d380*/  @P0 FMUL R16, R16, 0.25 ;  /* 0x3e80000010100820 */ /* 0x004fe20000400000 */
[----:B------:R-:W-:-:S03]  /*5d390*/  @P0 FMUL R17, R17, 0.25 ;  /* 0x3e80000011110820 */ /* 0x000fc60000400000 */
[----:B------:R-:W-:Y:S01]  /*5d3a0*/  @!P6 FMUL R16, R16, 16777216 ;  /* 0x4b8000001010e820 */ /* 0x000fe20000400000 */
[----:B------:R-:W-:-:S03]  /*5d3b0*/  @!P6 FMUL R17, R17, 16777216 ;  /* 0x4b8000001111e820 */ /* 0x000fc60000400000 */
[----:B------:R-:W-:Y:S01]  /*5d3c0*/  FMUL R29, R4, R16 ;  /* 0x00000010041d7220 */ /* 0x000fe20000400000 */
[----:B------:R-:W-:Y:S01]  /*5d3d0*/  @P0 FMUL R18, R18, 0.25 ;  /* 0x3e80000012120820 */ /* 0x000fe20000400000 */
[----:B0-----:R-:W-:-:S03]  /*5d3e0*/  FMUL R2, R4, R17 ;  /* 0x0000001104027220 */ /* 0x001fc60000400000 */
[----:B------:R-:W-:Y:S01]  /*5d3f0*/  @!P6 FMUL R18, R18, 16777216 ;  /* 0x4b8000001212e820 */ /* 0x000fe20000400000 */
[C---:B------:R-:W-:Y:S01]  /*5d400*/  FMUL R16, R4.reuse, R15 ;  /* 0x0000000f04107220 */ /* 0x040fe20000400000 */
[----:B------:R-:W-:Y:S02]  /*5d410*/  STL [R1+0x1a0], R29 ;  /* 0x0001a01d01007387 */ /* 0x000fe40000100800 */
[C---:B------:R-:W-:Y:S02]  /*5d420*/  FMUL R15, R4.reuse, R18 ;  /* 0x00000012040f7220 */ /* 0x040fe40000400000 */
[----:B------:R0:W-:Y:S04]  /*5d430*/  STL [R1+0x19c], R2 ;  /* 0x00019c0201007387 */ /* 0x0001e80000100800 */
[----:B------:R1:W-:Y:S01]  /*5d440*/  STL [R1+0x198], R16 ;  /* 0x0001981001007387 */ /* 0x0003e20000100800 */
[----:B0-----:R-:W-:-:S03]  /*5d450*/  FMUL R2, R4, R13 ;  /* 0x0000000d04027220 */ /* 0x001fc60000400000 */
[----:B------:R-:W-:Y:S04]  /*5d460*/  STL [R1+0x194], R15 ;  /* 0x0001940f01007387 */ /* 0x000fe80000100800 */
[----:B------:R0:W-:Y:S04]  /*5d470*/  STL [R1+0xa4], R2 ;  /* 0x0000a40201007387 */ /* 0x0001e80000100800 */
[----:B------:R-:W-:Y:S04]  /*5d480*/  STL [R1+0xa0], R12 ;  /* 0x0000a00c01007387 */ /* 0x000fe80000100800 */
[----:B-1----:R-:W2:Y:S01]  /*5d490*/  LDL.LU.64 R16, [R1+0x688] ;  /* 0x0006880001107983 */ /* 0x002ea20000300a00 */
[----:B------:R-:W-:Y:S01]  /*5d4a0*/  @P0 FMUL R9, R9, 0.25 ;  /* 0x3e80000009090820 */ /* 0x000fe20000400000 */
[----:B------:R-:W-:Y:S01]  /*5d4b0*/  @P0 FMUL R8, R8, 0.25 ;  /* 0x3e80000008080820 */ /* 0x000fe20000400000 */
[C---:B------:R-:W-:Y:S01]  /*5d4c0*/  FSETP.GT.AND P0, PT, |R5|.reuse, 8.50705917302346158658e+37, PT ;  /* 0x7e8000000500780b */ /* 0x040fe20003f04200 */
[----:B------:R-:W-:Y:S01]  /*5d4d0*/  FMUL R24, R5, 8388608 ;  /* 0x4b00000005187820 */ /* 0x000fe20000400000 */
        /* <DEDUP_REMOVED lines=15> */
[----:B------:R-:W-:-:S02]  /*5d5d0*/  FSETP.NEU.AND P0, PT, R19, RZ, PT ;  /* 0x000000ff1300720b */ /* 0x000fc40003f0d000 */
[----:B------:R-:W-:Y:S01]  /*5d5e0*/  IADD3 R19, PT, PT, R24, -0x3f3504f3, RZ ;  /* 0xc0cafb0d18137810 */ /* 0x000fe20007ffe0ff */
[----:B------:R-:W-:-:S03]  /*5d5f0*/  FMUL R9, R4, R9 ;  /* 0x0000000904097220 */ /* 0x000fc60000400000 */
[----:B------:R-:W-:Y:S01]  /*5d600*/  LOP3.LUT R19, R19, 0xff800000, RZ, 0xc0, !PT ;  /* 0xff80000013137812 */ /* 0x000fe200078ec0ff */
[----:B0-----:R-:W-:-:S03]  /*5d610*/  FMUL R2, R4, R8 ;  /* 0x0000000804027220 */ /* 0x001fc60000400000 */
[----:B------:R-:W-:-:S05]  /*5d620*/  IADD3 R4, PT, PT, R24, -R19, RZ ;  /* 0x8000001318047210 */ /* 0x000fca0007ffe0ff */
        /* <DEDUP_REMOVED lines=20> */
[----:B------:R-:W-:Y:S01]  /*5d770*/  I2FP.F32.S32 R19, R19 ;  /* 0x0000001300137245 */ /* 0x000fe20000201400 */
[----:B------:R-:W-:Y:S01]  /*5d780*/  FMUL R8, R4, R8 ;  /* 0x0000000804087220 */ /* 0x000fe20000400000 */
[----:B------:R-:W-:-:S03]  /*5d790*/  ISETP.GE.U32.AND P6, PT, R24, 0x7f800000, PT ;  /* 0x7f8000001800780c */ /* 0x000fc60003fc6070 */
[----:B------:R-:W-:Y:S01]  /*5d7a0*/  FFMA.FTZ R19, R19, 1.1920928955078125e-07, R25 ;  /* 0x3400000013137823 */ /* 0x000fe20000010019 */
[----:B------:R-:W-:-:S04]  /*5d7b0*/  FFMA.FTZ R4, R4, 1.4426950216293334961, R8 ;  /* 0x3fb8aa3b04047823 */ /* 0x000fc80000010008 */
[----:B------:R-:W-:Y:S01]  /*5d7c0*/  FADD R29, R19, R4 ;  /* 0x00000004131d7221 */ /* 0x000fe20000000000 */
[----:B------:R-:W-:-:S04]  /*5d7d0*/  VIADD R4, R20, 0xc0cafb0d ;  /* 0xc0cafb0d14047836 */ /* 0x000fc80000000000 */
[----:B------:R-:W-:Y:S02]  /*5d7e0*/  @P6 MOV R8, 0x7f800000 ;  /* 0x7f80000000086802 */ /* 0x000fe40000000f00 */
[----:B------:R-:W-:-:S03]  /*5d7f0*/  LOP3.LUT R4, R4, 0xff800000, RZ, 0xc0, !PT ;  /* 0xff80000004047812 */ /* 0x000fc600078ec0ff */
[----:B------:R-:W-:Y:S01]  /*5d800*/  @P6 FFMA.FTZ R29, R24, R8, +INF ;  /* 0x7f800000181d6423 */ /* 0x000fe20000010008 */
[----:B------:R-:W-:Y:S01]  /*5d810*/  IADD3 R8, PT, PT, R20, -R4, RZ ;  /* 0x8000000414087210 */ /* 0x000fe20007ffe0ff */
[----:B------:R0:W-:Y:S04]  /*5d820*/  STL [R1+0x9c], R9 ;  /* 0x00009c0901007387 */ /* 0x0001e80000100800 */
[----:B------:R-:W-:-:S04]  /*5d830*/  FADD R8, R8, -1 ;  /* 0xbf80000008087421 */ /* 0x000fc80000000000 */
[C---:B0-----:R-:W-:Y:S01]  /*5d840*/  FFMA.FTZ R9, R8.reuse, R3, -0.16845393180847167969 ;  /* 0xbe2c7f3008097423 */ /* 0x041fe20000010003 */
[----:B------:R-:W0:Y:S03]  /*5d850*/  MUFU.RCP R5, R5 ;  /* 0x0000000500057308 */ /* 0x000e260000001000 */
[----:B------:R-:W-:-:S04]  /*5d860*/  FFMA.FTZ R9, R8, R9, 0.1716887056827545166 ;  /* 0x3e2fcf2a08097423 */ /* 0x000fc80000010009 */
[----:B------:R-:W-:-:S04]  /*5d870*/  FFMA.FTZ R9, R8, R9, -0.17900948226451873779 ;  /* 0xbe374e4308097423 */ /* 0x000fc80000010009 */
[C---:B------:R-:W-:Y:S01]  /*5d880*/  FFMA.FTZ R9, R8.reuse, R9, 0.20512372255325317383 ;  /* 0x3e520bf408097423 */ /* 0x040fe20000010009 */
[----:B------:R1:W-:Y:S03]  /*5d890*/  STL [R1+0x98], R2 ;  /* 0x0000980201007387 */ /* 0x0003e60000100800 */
[----:B------:R-:W-:-:S04]  /*5d8a0*/  FFMA.FTZ R9, R8, R9, -0.24046532809734344482 ;  /* 0xbe763c8b08097423 */ /* 0x000fc80000010009 */
[----:B------:R-:W-:Y:S01]  /*5d8b0*/  FFMA.FTZ R9, R8, R9, 0.28857114911079406738 ;  /* 0x3e93bf9908097423 */ /* 0x000fe20000010009 */
[----:B-1----:R-:W-:Y:S01]  /*5d8c0*/  FSEL R2, R28, -INF , P3 ;  /* 0xff8000001c027808 */ /* 0x002fe20001800000 */
[C---:B0-----:R-:W-:Y:S02]  /*5d8d0*/  FMUL R12, R5.reuse, R23 ;  /* 0x00000017050c7220 */ /* 0x041fe40000400000 */
[C---:B------:R-:W-:Y:S02]  /*5d8e0*/  FFMA.FTZ R9, R8.reuse, R9, -0.36067417263984680176 ;  /* 0xbeb8aa4908097423 */ /* 0x040fe40000010009 */
[----:B------:R0:W-:Y:S02]  /*5d8f0*/  STL [R1+0x2d8], R2 ;  /* 0x0002d80201007387 */ /* 0x0001e40000100800 */
[----:B------:R-:W-:Y:S01]  /*5d900*/  FFMA.FTZ R9, R8, R9, 0.48089820146560668945 ;  /* 0x3ef6384a08097423 */ /* 0x000fe20000010009 */
[C---:B------:R-:W-:Y:S01]  /*5d910*/  FMUL R13, R5.reuse, R21 ;  /* 0x00000015050d7220 */ /* 0x040fe20000400000 */
[----:B------:R1:W-:Y:S01]  /*5d920*/  STL [R1+0x190], R12 ;  /* 0x0001900c01007387 */ /* 0x0003e20000100800 */
[C---:B0-----:R-:W-:Y:S01]  /*5d930*/  FMUL R2, R5.reuse, R22 ;  /* 0x0000001605027220 */ /* 0x041fe20000400000 */
[C---:B------:R-:W-:Y:S01]  /*5d940*/  FMUL R10, R5.reuse, R10 ;  /* 0x0000000a050a7220 */ /* 0x040fe20000400000 */
[----:B-1----:R-:W-:-:S03]  /*5d950*/  FMUL R12, R5, R14 ;  /* 0x0000000e050c7220 */ /* 0x002fc60000400000 */
[----:B------:R0:W-:Y:S01]  /*5d960*/  STL [R1+0x18c], R2 ;  /* 0x00018c0201007387 */ /* 0x0001e20000100800 */
[----:B------:R-:W-:Y:S01]  /*5d970*/  FFMA.FTZ R9, R8, R9, -0.72134751081466674805 ;  /* 0xbf38aa3b08097423 */ /* 0x000fe20000010009 */
[C---:B------:R-:W-:Y:S01]  /*5d980*/  FMUL R7, R5.reuse, R7 ;  /* 0x0000000705077220 */ /* 0x040fe20000400000 */
[----:B------:R-:W-:Y:S01]  /*5d990*/  ISETP.GE.U32.AND P6, PT, R20, 0x7f800000, PT ;  /* 0x7f8000001400780c */ /* 0x000fe20003fc6070 */
[----:B------:R-:W-:Y:S01]  /*5d9a0*/  STL [R1+0x188], R13 ;  /* 0x0001880d01007387 */ /* 0x000fe20000100800 */
[----:B0-----:R-:W-:-:S03]  /*5d9b0*/  FMUL R2, R5, R11 ;  /* 0x0000000b05027220 */ /* 0x001fc60000400000 */
[----:B------:R-:W-:Y:S01]  /*5d9c0*/  STL [R1+0x184], R12 ;  /* 0x0001840c01007387 */ /* 0x000fe20000100800 */
[----:B------:R-:W-:-:S03]  /*5d9d0*/  FMUL R9, R8, R9 ;  /* 0x0000000908097220 */ /* 0x000fc60000400000 */
[----:B------:R0:W-:Y:S04]  /*5d9e0*/  STL [R1+0x94], R2 ;  /* 0x0000940201007387 */ /* 0x0001e80000100800 */
[----:B------:R-:W-:Y:S01]  /*5d9f0*/  STL [R1+0x90], R10 ;  /* 0x0000900a01007387 */ /* 0x000fe20000100800 */
[----:B------:R-:W-:-:S03]  /*5da00*/  FMUL R9, R8, R9 ;  /* 0x0000000908097220 */ /* 0x000fc60000400000 */
[----:B------:R1:W-:Y:S01]  /*5da10*/  STL [R1+0x8c], R7 ;  /* 0x00008c0701007387 */ /* 0x0003e20000100800 */
[----:B0-----:R-:W-:Y:S01]  /*5da20*/  FMUL R2, R5, R6 ;  /* 0x0000000605027220 */ /* 0x001fe20000400000 */
[----:B------:R-:W-:Y:S01]  /*5da30*/  I2FP.F32.S32 R6, R4 ;  /* 0x0000000400067245 */ /* 0x000fe20000201400 */
[----:B------:R-:W-:Y:S01]  /*5da40*/  FFMA.FTZ R11, R8, 1.4426950216293334961, R9 ;  /* 0x3fb8aa3b080b7823 */ /* 0x000fe20000010009 */
[----:B-1----:R-:W-:Y:S02]  /*5da50*/  FSEL R7, RZ, -23, P4 ;  /* 0xc1b80000ff077808 */ /* 0x002fe40002000000 */
[----:B------:R0:W-:Y:S03]  /*5da60*/  STL [R1+0x88], R2 ;  /* 0x0000880201007387 */ /* 0x0001e60000100800 */
[----:B------:R-:W-:Y:S02]  /*5da70*/  FFMA.FTZ R10, R6, 1.1920928955078125e-07, R7 ;  /* 0x34000000060a7823 */ /* 0x000fe40000010007 */
[----:B------:R-:W3:Y:S01]  /*5da80*/  LDL.LU R6, [R1+0x5a0] ;  /* 0x0005a00001067983 */ /* 0x000ee20000300800 */
[----:B------:R-:W-:Y:S01]  /*5da90*/  @P6 MOV R14, 0x7f800000 ;  /* 0x7f800000000e6802 */ /* 0x000fe20000000f00 */
[----:B------:R-:W-:-:S02]  /*5daa0*/  FADD R28, R10, R11 ;  /* 0x0000000b0a1c7221 */ /* 0x000fc40000000000 */
[----:B------:R-:W4:Y:S04]  /*5dab0*/  LDL.LU R7, [R1+0x5a4] ;  /* 0x0005a40001077983 */ /* 0x000f280000300800 */
[----:B------:R-:W5:Y:S04]  /*5dac0*/  LDL.LU R8, [R1+0x5a8] ;  /* 0x0005a80001087983 */ /* 0x000f680000300800 */
[----:B------:R-:W3:Y:S01]  /*5dad0*/  LDL.LU R9, [R1+0x5ac] ;  /* 0x0005ac0001097983 */ /* 0x000ee20000300800 */
[----:B------:R-:W-:-:S03]  /*5dae0*/  @P6 FFMA.FTZ R28, R20, R14, +INF ;  /* 0x7f800000141c6423 */ /* 0x000fc6000001000e */
[----:B------:R-:W3:Y:S04]  /*5daf0*/  LDL.LU R10, [R1+0x590] ;  /* 0x00059000010a7983 */ /* 0x000ee80000300800 */
[----:B------:R-:W3:Y:S04]  /*5db00*/  LDL.LU R11, [R1+0x594] ;  /* 0x00059400010b7983 */ /* 0x000ee80000300800 */
[----:B------:R-:W3:Y:S01]  /*5db10*/  LDL.LU R12, [R1+0x598] ;  /* 0x00059800010c7983 */ /* 0x000ee20000300800 */
[----:B0-----:R-:W-:-:S03]  /*5db20*/  FSEL R2, R27, -INF , P5 ;  /* 0xff8000001b027808 */ /* 0x001fc60002800000 */
[----:B------:R-:W4:Y:S04]  /*5db30*/  LDL.LU R13, [R1+0x59c] ;  /* 0x00059c00010d7983 */ /* 0x000f280000300800 */
[----:B------:R-:W5:Y:S04]  /*5db40*/  LDL.LU R14, [R1+0x580] ;  /* 0x00058000010e7983 */ /* 0x000f680000300800 */
[----:B------:R-:W5:Y:S01]  /*5db50*/  LDL.LU R15, [R1+0x58c] ;  /* 0x00058c00010f7983 */ /* 0x000f620000300800 */
[----:B--2---:R-:W-:Y:S01]  /*5db60*/  IMAD.MOV.U32 R5, RZ, RZ, R16 ;  /* 0x000000ffff057224 */ /* 0x004fe200078e0010 */
[----:B------:R-:W-:-:S02]  /*5db70*/  MOV R4, R17 ;  /* 0x0000001100047202 */ /* 0x000fc40000000f00 */
        /* <DEDUP_REMOVED lines=16> */
[----:B------:R-:W-:Y:S01]  /*5dc80*/  FMUL R23, R5, 8388608 ;  /* 0x4b00000005177820 */ /* 0x000fe20000400000 */
        /* <DEDUP_REMOVED lines=27> */
[----:B------:R-:W-:-:S02]  /*5de40*/  FSETP.GT.AND P4, PT, |R5|, 8.50705917302346158658e+37, PT ;  /* 0x7e8000000500780b */ /* 0x000fc40003f84200 */
        /* <DEDUP_REMOVED lines=16> */
[----:B------:R-:W-:-:S02]  /*5df50*/  VIADD R20, R23, 0xc0cafb0d ;  /* 0xc0cafb0d17147836 */ /* 0x000fc40000000000 */
[C---:B------:R-:W-:Y:S01]  /*5df60*/  FMUL R9, R4.reuse, R9 ;  /* 0x0000000904097220 */ /* 0x040fe20000400000 */
[----:B0-----:R-:W-:Y:S02]  /*5df70*/  FMUL R2, R4, R8 ;  /* 0x0000000804027220 */ /* 0x001fe40000400000 */
[----:B------:R-:W-:-:S04]  /*5df80*/  LOP3.LUT R20, R20, 0xff800000, RZ, 0xc0, !PT ;  /* 0xff80000014147812 */ /* 0x000fc800078ec0ff */
[-C--:B------:R-:W-:Y:S02]  /*5df90*/  IADD3 R4, PT, PT, R23, -R20.reuse, RZ ;  /* 0x8000001417047210 */ /* 0x080fe40007ffe0ff */
[----:B------:R-:W-:Y:S01]  /*5dfa0*/  I2FP.F32.S32 R8, R20 ;  /* 0x0000001400087245 */ /* 0x000fe20000201400 */
[----:B------:R0:W-:Y:S02]  /*5dfb0*/  STL [R1+0x7c], R9 ;  /* 0x00007c0901007387 */ /* 0x0001e40000100800 */
[----:B------:R-:W-:Y:S02]  /*5dfc0*/  FADD R4, R4, -1 ;  /* 0xbf80000004047421 */ /* 0x000fe40000000000 */
[----:B0-----:R-:W-:Y:S02]  /*5dfd0*/  FFMA.FTZ R9, R8, 1.1920928955078125e-07, R25 ;  /* 0x3400000008097823 */ /* 0x001fe40000010019 */
        /* <DEDUP_REMOVED lines=24> */
[----:B------:R-:W-:Y:S01]  /*5e160*/  @P6 IMAD.MOV.U32 R8, RZ, RZ, 0x7f800000 ;  /* 0x7f800000ff086424 */ /* 0x000fe200078e00ff */
        /* <DEDUP_REMOVED lines=8> */
[----:B------:R-:W-:-:S04]  /*5e1f0*/  FFMA.FTZ R9, R8, R9, 0.20512372255325317383 ;  /* 0x3e520bf408097423 */ /* 0x000fc80000010009 */
        /* <DEDUP_REMOVED lines=12> */
[C---:B0-----:R-:W-:Y:S01]  /*5e2c0*/  FMUL R2, R5.reuse, R22 ;  /* 0x0000001605027220 */ /* 0x041fe20000400000 */
[----:B-1----:R-:W-:-:S04]  /*5e2d0*/  FMUL R12, R5, R14 ;  /* 0x0000000e050c7220 */ /* 0x002fc80000400000 */
[----:B------:R0:W-:Y:S01]  /*5e2e0*/  STL [R1+0x16c], R2 ;  /* 0x00016c0201007387 */ /* 0x0001e20000100800 */
[----:B------:R-:W-:Y:S01]  /*5e2f0*/  FMUL R9, R8, R9 ;  /* 0x0000000908097220 */ /* 0x000fe20000400000 */
[----:B------:R-:W-:Y:S02]  /*5e300*/  ISETP.GE.U32.AND P6, PT, R19, 0x7f800000, PT ;  /* 0x7f8000001300780c */ /* 0x000fe40003fc6070 */
[----:B------:R-:W-:Y:S01]  /*5e310*/  STL [R1+0x168], R13 ;  /* 0x0001680d01007387 */ /* 0x000fe20000100800 */
[----:B0-----:R-:W-:-:S03]  /*5e320*/  FMUL R2, R5, R11 ;  /* 0x0000000b05027220 */ /* 0x001fc60000400000 */
[----:B------:R-:W-:Y:S01]  /*5e330*/  STL [R1+0x164], R12 ;  /* 0x0001640c01007387 */ /* 0x000fe20000100800 */
[C---:B------:R-:W-:Y:S01]  /*5e340*/  FMUL R10, R5.reuse, R10 ;  /* 0x0000000a050a7220 */ /* 0x040fe20000400000 */
[C---:B------:R-:W-:Y:S02]  /*5e350*/  FMUL R7, R5.reuse, R7 ;  /* 0x0000000705077220 */ /* 0x040fe40000400000 */
[----:B------:R0:W-:Y:S02]  /*5e360*/  STL [R1+0x74], R2 ;  /* 0x0000740201007387 */ /* 0x0001e40000100800 */
[----:B0-----:R-:W-:Y:S01]  /*5e370*/  FMUL R2, R5, R6 ;  /* 0x0000000605027220 */ /* 0x001fe20000400000 */
[----:B------:R-:W-:Y:S01]  /*5e380*/  FFMA.FTZ R5, R8, 1.4426950216293334961, R9 ;  /* 0x3fb8aa3b08057823 */ /* 0x000fe20000010009 */
[----:B------:R-:W-:Y:S02]  /*5e390*/  FSEL R6, RZ, -23, P5 ;  /* 0xc1b80000ff067808 */ /* 0x000fe40002800000 */
[----:B------:R-:W-:Y:S01]  /*5e3a0*/  I2FP.F32.S32 R8, R4 ;  /* 0x0000000400087245 */ /* 0x000fe20000201400 */
[----:B------:R0:W-:Y:S04]  /*5e3b0*/  STL [R1+0x70], R10 ;  /* 0x0000700a01007387 */ /* 0x0001e80000100800 */
[----:B------:R-:W-:Y:S01]  /*5e3c0*/  FFMA.FTZ R6, R8, 1.1920928955078125e-07, R6 ;  /* 0x3400000008067823 */ /* 0x000fe20000010006 */
[----:B------:R2:W-:Y:S04]  /*5e3d0*/  STL [R1+0x6c], R7 ;  /* 0x00006c0701007387 */ /* 0x0005e80000100800 */
[----:B------:R1:W-:Y:S01]  /*5e3e0*/  STL [R1+0x68], R2 ;  /* 0x0000680201007387 */ /* 0x0003e20000100800 */
[----:B------:R-:W-:Y:S01]  /*5e3f0*/  FADD R26, R6, R5 ;  /* 0x00000005061a7221 */ /* 0x000fe20000000000 */
[----:B------:R-:W-:-:S02]  /*5e400*/  @P6 MOV R6, 0x7f800000 ;  /* 0x7f80000000066802 */ /* 0x000fc40000000f00 */
[----:B------:R-:W3:Y:S04]  /*5e410*/  LDL.LU R8, [R1+0x5e0] ;  /* 0x0005e00001087983 */ /* 0x000ee80000300800 */
[----:B------:R-:W4:Y:S04]  /*5e420*/  LDL.LU R9, [R1+0x5e4] ;  /* 0x0005e40001097983 */ /* 0x000f280000300800 */
[----:B0-----:R-:W5:Y:S04]  /*5e430*/  LDL.LU R10, [R1+0x5e8] ;  /* 0x0005e800010a7983 */ /* 0x001f680000300800 */
[----:B------:R-:W3:Y:S01]  /*5e440*/  LDL.LU R11, [R1+0x5ec] ;  /* 0x0005ec00010b7983 */ /* 0x000ee20000300800 */
[----:B------:R-:W-:-:S03]  /*5e450*/  @P6 FFMA.FTZ R26, R19, R6, +INF ;  /* 0x7f800000131a6423 */ /* 0x000fc60000010006 */
[----:B------:R-:W3:Y:S04]  /*5e460*/  LDL.LU R5, [R1+0x5f0] ;  /* 0x0005f00001057983 */ /* 0x000ee80000300800 */
[----:B------:R-:W3:Y:S04]  /*5e470*/  LDL.LU R12, [R1+0x5f4] ;  /* 0x0005f400010c7983 */ /* 0x000ee80000300800 */
[----:B------:R-:W3:Y:S04]  /*5e480*/  LDL.LU R13, [R1+0x5f8] ;  /* 0x0005f800010d7983 */ /* 0x000ee80000300800 */
[----:B------:R-:W4:Y:S01]  /*5e490*/  LDL.LU R14, [R1+0x5fc] ;  /* 0x0005fc00010e7983 */ /* 0x000f220000300800 */
[----:B------:R-:W-:-:S03]  /*5e4a0*/  FSEL R0, R0, -INF , P0 ;  /* 0xff80000000007808 */ /* 0x000fc60000000000 */
[----:B------:R-:W5:Y:S04]  /*5e4b0*/  LDL.LU R6, [R1+0x610] ;  /* 0x0006100001067983 */ /* 0x000f680000300800 */
[----:B------:R-:W5:Y:S01]  /*5e4c0*/  LDL.LU R15, [R1+0x61c] ;  /* 0x00061c00010f7983 */ /* 0x000f620000300800 */
[----:B--2---:R-:W-:Y:S01]  /*5e4d0*/  MOV R7, R16 ;  /* 0x0000001000077202 */ /* 0x004fe20000000f00 */
[----:B------:R-:W-:Y:S02]  /*5e4e0*/  IMAD.MOV.U32 R4, RZ, RZ, R17 ;  /* 0x000000ffff047224 */ /* 0x000fe400078e0011 */
        /* <DEDUP_REMOVED lines=17> */
[----:B---3--:R-:W-:Y:S01]  /*5e600*/  @P5 FMUL R13, R13, 0.25 ;  /* 0x3e8000000d0d5820 */ /* 0x008fe20000400000 */
[----:B----4-:R-:W-:Y:S01]  /*5e610*/  @P5 FMUL R14, R14, 0.25 ;  /* 0x3e8000000e0e5820 */ /* 0x010fe20000400000 */
[----:B-----5:R-:W-:-:S04]  /*5e620*/  @P5 FMUL R15, R15, 0.25 ;  /* 0x3e8000000f0f5820 */ /* 0x020fc80000400000 */
[----:B------:R-:W-:Y:S01]  /*5e630*/  @!P6 FMUL R15, R15, 16777216 ;  /* 0x4b8000000f0fe820 */ /* 0x000fe20000400000 */
[----:B------:R-:W-:-:S03]  /*5e640*/  @!P6 FMUL R14, R14, 16777216 ;  /* 0x4b8000000e0ee820 */ /* 0x000fc60000400000 */
[----:B-1----:R-:W-:Y:S01]  /*5e650*/  FMUL R2, R25, R15 ;  /* 0x0000000f19027220 */ /* 0x002fe20000400000 */
[----:B------:R-:W-:-:S04]  /*5e660*/  @!P6 FMUL R13, R13, 16777216 ;  /* 0x4b8000000d0de820 */ /* 0x000fc80000400000 */
[----:B------:R-:W-:Y:S01]  /*5e670*/  FMUL R13, R25, R13 ;  /* 0x0000000d190d7220 */ /* 0x000fe20000400000 */
[----:B--2---:R-:W-:Y:S01]  /*5e680*/  @P5 FMUL R16, R16, 0.25 ;  /* 0x3e80000010105820 */ /* 0x004fe20000400000 */
[----:B------:R-:W-:-:S03]  /*5e690*/  @P5 FMUL R17, R17, 0.25 ;  /* 0x3e80000011115820 */ /* 0x000fc60000400000 */
[----:B------:R-:W-:Y:S01]  /*5e6a0*/  @!P6 FMUL R16, R16, 16777216 ;  /* 0x4b8000001010e820 */ /* 0x000fe20000400000 */
[----:B------:R-:W-:-:S03]  /*5e6b0*/  @!P6 FMUL R17, R17, 16777216 ;  /* 0x4b8000001111e820 */ /* 0x000fc60000400000 */
[C---:B------:R-:W-:Y:S01]  /*5e6c0*/  FMUL R16, R25.reuse, R16 ;  /* 0x0000001019107220 */ /* 0x040fe20000400000 */
[----:B------:R-:W-:Y:S01]  /*5e6d0*/  @P5 FMUL R18, R18, 0.25 ;  /* 0x3e80000012125820 */ /* 0x000fe20000400000 */
[----:B0-----:R-:W-:-:S03]  /*5e6e0*/  FMUL R0, R25, R17 ;  /* 0x0000001119007220 */ /* 0x001fc60000400000 */
[----:B------:R-:W-:Y:S01]  /*5e6f0*/  STL [R1+0x160], R16 ;  /* 0x0001601001007387 */ /* 0x000fe20000100800 */
[----:B------:R-:W-:-:S03]  /*5e700*/  @!P6 FMUL R18, R18, 16777216 ;  /* 0x4b8000001212e820 */ /* 0x000fc60000400000 */
[----:B------:R0:W-:Y:S04]  /*5e710*/  STL [R1+0xce0], R2 ;  /* 0x000ce00201007387 */ /* 0x0001e80000100800 */
[----:B------:R1:W-:Y:S01]  /*5e720*/  STL [R1+0x15c], R0 ;  /* 0x00015c0001007387 */ /* 0x0003e20000100800 */
[C---:B0-----:R-:W-:Y:S01]  /*5e730*/  FMUL R2, R25.reuse, R18 ;  /* 0x0000001219027220 */ /* 0x041fe20000400000 */
[----:B-1----:R-:W-:-:S04]  /*5e740*/  FMUL R0, R25, R14 ;  /* 0x0000000e19007220 */ /* 0x002fc80000400000 */
[----:B------:R-:W-:Y:S04]  /*5e750*/  STL [R1+0x154], R2 ;  /* 0x0001540201007387 */ /* 0x000fe80000100800 */
[----:B------:R0:W-:Y:S04]  /*5e760*/  STL [R1+0x64], R0 ;  /* 0x0000640001007387 */ /* 0x0001e80000100800 */
[----:B------:R-:W-:Y:S04]  /*5e770*/  STL [R1+0x60], R13 ;  /* 0x0000600d01007387 */ /* 0x000fe80000100800 */
[----:B------:R-:W2:Y:S01]  /*5e780*/  LDL.LU.64 R16, [R1+0x678] ;  /* 0x0006780001107983 */ /* 0x000ea20000300a00 */
        /* <DEDUP_REMOVED lines=19> */
[----:B------:R-:W-:-:S04]  /*5e8c0*/  IADD3 R19, PT, PT, R21, -0x3f3504f3, RZ ;  /* 0xc0cafb0d15137810 */ /* 0x000fc80007ffe0ff */
[----:B------:R-:W-:Y:S01]  /*5e8d0*/  LOP3.LUT R19, R19, 0xff800000, RZ, 0xc0, !PT ;  /* 0xff80000013137812 */ /* 0x000fe200078ec0ff */
[C---:B0-----:R-:W-:Y:S01]  /*5e8e0*/  FMUL R0, R25.reuse, R10 ;  /* 0x0000000a19007220 */ /* 0x041fe20000400000 */
[----:B------:R-:W-:-:S03]  /*5e8f0*/  FMUL R2, R25, R11 ;  /* 0x0000000b19027220 */ /* 0x000fc60000400000 */
[----:B------:R-:W-:Y:S01]  /*5e900*/  IMAD.IADD R10, R21, 0x1, -R19 ;  /* 0x00000001150a7824 */ /* 0x000fe200078e0a13 */
        /* <DEDUP_REMOVED lines=23> */
[C---:B------:R-:W-:Y:S01]  /*5ea80*/  FMUL R11, R10.reuse, R11 ;  /* 0x0000000b0a0b7220 */ /* 0x040fe20000400000 */
[----:B------:R-:W-:Y:S03]  /*5ea90*/  STL [R1+0x5c], R2 ;  /* 0x00005c0201007387 */ /* 0x000fe60000100800 */
[----:B------:R-:W-:Y:S01]  /*5eaa0*/  FFMA.FTZ R11, R10, 1.4426950216293334961, R11 ;  /* 0x3fb8aa3b0a0b7823 */ /* 0x000fe2000001000b */
[----:B------:R0:W-:Y:S03]  /*5eab0*/  STL [R1+0x58], R0 ;  /* 0x0000580001007387 */ /* 0x0001e60000100800 */
[----:B0-----:R-:W-:Y:S01]  /*5eac0*/  FADD R0, R4, R11 ;  /* 0x0000000b04007221 */ /* 0x001fe20000000000 */
[----:B------:R-:W-:-:S03]  /*5ead0*/  IADD3 R4, PT, PT, R20, -0x3f3504f3, RZ ;  /* 0xc0cafb0d14047810 */ /* 0x000fc60007ffe0ff */
[----:B------:R-:W-:Y:S02]  /*5eae0*/  @P6 MOV R10, 0x7f800000 ;  /* 0x7f800000000a6802 */ /* 0x000fe40000000f00 */
[----:B------:R-:W-:-:S03]  /*5eaf0*/  LOP3.LUT R4, R4, 0xff800000, RZ, 0xc0, !PT ;  /* 0xff80000004047812 */ /* 0x000fc600078ec0ff */
[----:B------:R-:W-:Y:S02]  /*5eb00*/  @P6 FFMA.FTZ R0, R21, R10, +INF ;  /* 0x7f80000015006423 */ /* 0x000fe4000001000a */
[----:B------:R-:W-:-:S04]  /*5eb10*/  IMAD.IADD R10, R20, 0x1, -R4 ;  /* 0x00000001140a7824 */ /* 0x000fc800078e0a04 */
        /* <DEDUP_REMOVED lines=9> */
[----:B------:R-:W-:-:S04]  /*5ebb0*/  FFMA.FTZ R11, R10, R11, -0.36067417263984680176 ;  /* 0xbeb8aa490a0b7423 */ /* 0x000fc8000001000b */
[C---:B------:R-:W-:Y:S01]  /*5ebc0*/  FFMA.FTZ R11, R10.reuse, R11, 0.48089820146560668945 ;  /* 0x3ef6384a0a0b7423 */ /* 0x040fe2000001000b */
[----:B-1----:R-:W-:Y:S01]  /*5ebd0*/  FSEL R0, R29, -INF , P3 ;  /* 0xff8000001d007808 */ /* 0x002fe20001800000 */
[C---:B0-----:R-:W-:Y:S02]  /*5ebe0*/  FMUL R2, R7.reuse, R24 ;  /* 0x0000001807027220 */ /* 0x041fe40000400000 */
[C---:B------:R-:W-:Y:S02]  /*5ebf0*/  FFMA.FTZ R11, R10.reuse, R11, -0.72134751081466674805 ;  /* 0xbf38aa3b0a0b7423 */ /* 0x040fe4000001000b */
[----:B------:R0:W-:Y:S02]  /*5ec00*/  STL [R1+0x2c8], R0 ;  /* 0x0002c80001007387 */ /* 0x0001e40000100800 */
[----:B------:R-:W-:Y:S01]  /*5ec10*/  FMUL R11, R10, R11 ;  /* 0x0000000b0a0b7220 */ /* 0x000fe20000400000 */
[C---:B------:R-:W-:Y:S01]  /*5ec20*/  FMUL R13, R7.reuse, R22 ;  /* 0x00000016070d7220 */ /* 0x040fe20000400000 */
        /* <DEDUP_REMOVED lines=8> */
[----:B------:R0:W-:Y:S01]  /*5ecb0*/  STL [R1+0x144], R2 ;  /* 0x0001440201007387 */ /* 0x0001e20000100800 */
[C---:B------:R-:W-:Y:S01]  /*5ecc0*/  FMUL R5, R7.reuse, R5 ;  /* 0x0000000507057220 */ /* 0x040fe20000400000 */
[----:B------:R-:W-:Y:S02]  /*5ecd0*/  FFMA.FTZ R10, R10, 1.4426950216293334961, R6 ;  /* 0x3fb8aa3b0a0a7823 */ /* 0x000fe40000010006 */
[----:B------:R1:W-:Y:S01]  /*5ece0*/  STL [R1+0x54], R0 ;  /* 0x0000540001007387 */ /* 0x0003e20000100800 */
[----:B------:R-:W-:Y:S01]  /*5ecf0*/  FSEL R6, RZ, -23, P0 ;  /* 0xc1b80000ff067808 */ /* 0x000fe20000000000 */
[C---:B0-----:R-:W-:Y:S01]  /*5ed00*/  FMUL R2, R7.reuse, R9 ;  /* 0x0000000907027220 */ /* 0x041fe20000400000 */
[----:B-1----:R-:W-:Y:S01]  /*5ed10*/  FMUL R0, R7, R8 ;  /* 0x0000000807007220 */ /* 0x002fe20000400000 */
[----:B------:R-:W-:Y:S01]  /*5ed20*/  I2FP.F32.S32 R7, R4 ;  /* 0x0000000400077245 */ /* 0x000fe20000201400 */
[----:B------:R-:W-:Y:S04]  /*5ed30*/  STL [R1+0x50], R5 ;  /* 0x0000500501007387 */ /* 0x000fe80000100800 */
[----:B------:R-:W-:Y:S01]  /*5ed40*/  FFMA.FTZ R8, R7, 1.1920928955078125e-07, R6 ;  /* 0x3400000007087823 */ /* 0x000fe20000010006 */
[----:B------:R-:W-:Y:S04]  /*5ed50*/  STL [R1+0x4c], R2 ;  /* 0x00004c0201007387 */ /* 0x000fe80000100800 */
[----:B------:R0:W-:Y:S04]  /*5ed60*/  STL [R1+0x48], R0 ;  /* 0x0000480001007387 */ /* 0x0001e80000100800 */
[----:B------:R-:W3:Y:S04]  /*5ed70*/  LDL.LU R6, [R1+0x620] ;  /* 0x0006200001067983 */ /* 0x000ee80000300800 */
[----:B------:R-:W4:Y:S01]  /*5ed80*/  LDL.LU R7, [R1+0x624] ;  /* 0x0006240001077983 */ /* 0x000f220000300800 */
[----:B0-----:R-:W-:Y:S01]  /*5ed90*/  FADD R0, R8, R10 ;  /* 0x0000000a08007221 */ /* 0x001fe20000000000 */
[----:B------:R-:W-:-:S02]  /*5eda0*/  @P6 IMAD.MOV.U32 R8, RZ, RZ, 0x7f800000 ;  /* 0x7f800000ff086424 */ /* 0x000fc400078e00ff */
[----:B------:R-:W5:Y:S01]  /*5edb0*/  LDL.LU R9, [R1+0x628] ;  /* 0x0006280001097983 */ /* 0x000f620000300800 */
[----:B------:R-:W-:-:S03]  /*5edc0*/  FSETP.NEU.AND P3, PT, R21, RZ, PT ;  /* 0x000000ff1500720b */ /* 0x000fc60003f6d000 */
[----:B------:R-:W3:Y:S01]  /*5edd0*/  LDL.LU R22, [R1+0x62c] ;  /* 0x00062c0001167983 */ /* 0x000ee20000300800 */
[----:B------:R-:W-:-:S03]  /*5ede0*/  @P6 FFMA.FTZ R0, R20, R8, +INF ;  /* 0x7f80000014006423 */ /* 0x000fc60000010008 */
[----:B------:R-:W3:Y:S04]  /*5edf0*/  LDL.LU R10, [R1+0x630] ;  /* 0x00063000010a7983 */ /* 0x000ee80000300800 */
[----:B------:R-:W3:Y:S04]  /*5ee00*/  LDL.LU R11, [R1+0x634] ;  /* 0x00063400010b7983 */ /* 0x000ee80000300800 */
[----:B------:R-:W3:Y:S04]  /*5ee10*/  LDL.LU R23, [R1+0x638] ;  /* 0x0006380001177983 */ /* 0x000ee80000300800 */
[----:B------:R-:W4:Y:S04]  /*5ee20*/  LDL.LU R21, [R1+0x63c] ;  /* 0x00063c0001157983 */ /* 0x000f280000300800 */
[----:B------:R-:W5:Y:S04]  /*5ee30*/  LDL.LU R12, [R1+0x640] ;  /* 0x00064000010c7983 */ /* 0x000f680000300800 */
[----:B------:R-:W5:Y:S04]  /*5ee40*/  LDL.LU R19, [R1+0x64c] ;  /* 0x00064c0001137983 */ /* 0x000f680000300800 */
[----:B------:R0:W-:Y:S04]  /*5ee50*/  STL [R1+0x254], R0 ;  /* 0x0002540001007387 */ /* 0x0001e80000100800 */
[----:B------:R-:W5:Y:S01]  /*5ee60*/  LDL.LU R24, [R1+0x65c] ;  /* 0x00065c0001187983 */ /* 0x000f620000300800 */
[----:B0-----:R-:W-:-:S02]  /*5ee70*/  FSEL R0, R28, -INF , P4 ;  /* 0xff8000001c007808 */ /* 0x001fc40002000000 */
[----:B--2---:R-:W-:Y:S02]  /*5ee80*/  MOV R4, R17 ;  /* 0x0000001100047202 */ /* 0x004fe40000000f00 */
        /* <DEDUP_REMOVED lines=14> */
[----:B------:R-:W-:-:S05]  /*5ef70*/  MOV R5, R16 ;  /* 0x0000001000057202 */ /* 0x000fca0000000f00 */
[----:B------:R-:W-:Y:S01]  /*5ef80*/  FMUL R16, R5, 8388608 ;  /* 0x4b00000005107820 */ /* 0x000fe20000400000 */
[----:B---3--:R-:W-:Y:S01]  /*5ef90*/  @P0 FMUL R23, R23, 0.25 ;  /* 0x3e80000017170820 */ /* 0x008fe20000400000 */
[----:B----4-:R-:W-:Y:S01]  /*5efa0*/  @P0 FMUL R21, R21, 0.25 ;  /* 0x3e80000015150820 */ /* 0x010fe20000400000 */
[----:B-----5:R-:W-:Y:S01]  /*5efb0*/  @P0 FMUL R19, R19, 0.25 ;  /* 0x3e80000013130820 */ /* 0x020fe20000400000 */
[----:B------:R-:W-:-:S03]  /*5efc0*/  @P0 FMUL R24, R24, 0.25 ;  /* 0x3e80000018180820 */ /* 0x000fc60000400000 */
[----:B------:R-:W-:Y:S01]  /*5efd0*/  @!P6 FMUL R19, R19, 16777216 ;  /* 0x4b8000001313e820 */ /* 0x000fe20000400000 */
[----:B------:R-:W-:Y:S01]  /*5efe0*/  @!P6 FMUL R24, R24, 16777216 ;  /* 0x4b8000001818e820 */ /* 0x000fe20000400000 */
[----:B------:R-:W-:-:S03]  /*5eff0*/  @!P6 FMUL R21, R21, 16777216 ;  /* 0x4b8000001515e820 */ /* 0x000fc60000400000 */
[----:B-1----:R-:W-:Y:S01]  /*5f000*/  FMUL R2, R25, R24 ;  /* 0x0000001819027220 */ /* 0x002fe20000400000 */
[----:B------:R-:W-:-:S04]  /*5f010*/  @!P6 FMUL R23, R23, 16777216 ;  /* 0x4b8000001717e820 */ /* 0x000fc80000400000 */
[----:B------:R1:W-:Y:S01]  /*5f020*/  STL [R1+0x13c], R2 ;  /* 0x00013c0201007387 */ /* 0x0003e20000100800 */
[----:B--2---:R-:W-:-:S04]  /*5f030*/  @P0 FMUL R17, R17, 0.25 ;  /* 0x3e80000011110820 */ /* 0x004fc80000400000 */
[----:B------:R-:W-:Y:S01]  /*5f040*/  @!P6 FMUL R17, R17, 16777216 ;  /* 0x4b8000001111e820 */ /* 0x000fe20000400000 */
[----:B------:R-:W-:-:S03]  /*5f050*/  @P0 FMUL R18, R18, 0.25 ;  /* 0x3e80000012120820 */ /* 0x000fc60000400000 */
[C---:B0-----:R-:W-:Y:S01]  /*5f060*/  FMUL R0, R25.reuse, R17 ;  /* 0x0000001119007220 */ /* 0x041fe20000400000 */
[----:B------:R-:W-:Y:S01]  /*5f070*/  FMUL R17, R25, R19 ;  /* 0x0000001319117220 */ /* 0x000fe20000400000 */
[----:B------:R-:W-:-:S03]  /*5f080*/  @!P6 FMUL R18, R18, 16777216 ;  /* 0x4b8000001212e820 */ /* 0x000fc60000400000 */
[----:B------:R0:W-:Y:S01]  /*5f090*/  STL [R1+0x134], R0 ;  /* 0x0001340001007387 */ /* 0x0001e20000100800 */
[----:B-1----:R-:W-:-:S03]  /*5f0a0*/  FMUL R2, R25, R18 ;  /* 0x0000001219027220 */ /* 0x002fc60000400000 */
[----:B------:R1:W-:Y:S01]  /*5f0b0*/  STL [R1+0x138], R17 ;  /* 0x0001381101007387 */ /* 0x0003e20000100800 */
[----:B0-----:R-:W-:-:S03]  /*5f0c0*/  FMUL R0, R25, R21 ;  /* 0x0000001519007220 */ /* 0x001fc60000400000 */
[----:B------:R-:W-:Y:S01]  /*5f0d0*/  STL [R1+0x130], R2 ;  /* 0x0001300201007387 */ /* 0x000fe20000100800 */
[----:B-1----:R-:W-:-:S03]  /*5f0e0*/  FMUL R17, R25, R23 ;  /* 0x0000001719117220 */ /* 0x002fc60000400000 */
[----:B------:R0:W-:Y:S04]  /*5f0f0*/  STL [R1+0x44], R0 ;  /* 0x0000440001007387 */ /* 0x0001e80000100800 */
[----:B------:R1:W-:Y:S04]  /*5f100*/  STL [R1+0x40], R17 ;  /* 0x0000401101007387 */ /* 0x0003e80000100800 */
        /* <DEDUP_REMOVED lines=21> */
[----:B0-----:R-:W-:-:S03]  /*5f260*/  FMUL R0, R25, R9 ;  /* 0x0000000919007220 */ /* 0x001fc60000400000 */
[----:B------:R-:W-:-:S04]  /*5f270*/  LOP3.LUT R20, R20, 0xff800000, RZ, 0xc0, !PT ;  /* 0xff80000014147812 */ /* 0x000fc800078ec0ff */
[-C--:B------:R-:W-:Y:S02]  /*5f280*/  IADD3 R9, PT, PT, R16, -R20.reuse, RZ ;  /* 0x8000001410097210 */ /* 0x080fe40007ffe0ff */
        /* <DEDUP_REMOVED lines=23> */
[----:B------:R-:W-:Y:S01]  /*5f400*/  FMUL R17, R9, R17 ;  /* 0x0000001109117220 */ /* 0x000fe20000400000 */
[----:B------:R-:W-:-:S03]  /*5f410*/  FMUL R2, R25, R22 ;  /* 0x0000001619027220 */ /* 0x000fc60000400000 */
[----:B------:R-:W-:Y:S02]  /*5f420*/  FFMA.FTZ R9, R9, 1.4426950216293334961, R17 ;  /* 0x3fb8aa3b09097823 */ /* 0x000fe40000010011 */
[----:B------:R-:W-:Y:S04]  /*5f430*/  STL [R1+0x3c], R2 ;  /* 0x00003c0201007387 */ /* 0x000fe80000100800 */
[----:B------:R0:W-:Y:S02]  /*5f440*/  STL [R1+0x38], R0 ;  /* 0x0000380001007387 */ /* 0x0001e40000100800 */
[----:B0-----:R-:W-:Y:S01]  /*5f450*/  FADD R0, R4, R9 ;  /* 0x0000000904007221 */ /* 0x001fe20000000000 */
[----:B------:R-:W-:Y:S01]  /*5f460*/  VIADD R4, R8, 0xc0cafb0d ;  /* 0xc0cafb0d08047836 */ /* 0x000fe20000000000 */
[----:B------:R-:W-:-:S04]  /*5f470*/  @P6 MOV R9, 0x7f800000 ;  /* 0x7f80000000096802 */ /* 0x000fc80000000f00 */
[----:B------:R-:W-:Y:S01]  /*5f480*/  LOP3.LUT R4, R4, 0xff800000, RZ, 0xc0, !PT ;  /* 0xff80000004047812 */ /* 0x000fe200078ec0ff */
[----:B------:R-:W-:-:S03]  /*5f490*/  @P6 FFMA.FTZ R0, R16, R9, +INF ;  /* 0x7f80000010006423 */ /* 0x000fc60000010009 */
[----:B------:R-:W-:Y:S02]  /*5f4a0*/  IADD3 R9, PT, PT, R8, -R4, RZ ;  /* 0x8000000408097210 */ /* 0x000fe40007ffe0ff */
[----:B------:R0:W-:Y:S03]  /*5f4b0*/  STL [R1+0x240], R0 ;  /* 0x0002400001007387 */ /* 0x0001e60000100800 */
[----:B------:R-:W-:Y:S01]  /*5f4c0*/  FADD R9, R9, -1 ;  /* 0xbf80000009097421 */ /* 0x000fe20000000000 */
[----:B------:R-:W1:Y:S01]  /*5f4d0*/  MUFU.RCP R5, R5 ;  /* 0x0000000500057308 */ /* 0x000e620000001000 */
[----:B0-----:R-:W-:Y:S02]  /*5f4e0*/  FSEL R0, R27, -INF , P2 ;  /* 0xff8000001b007808 */ /* 0x001fe40001000000 */
[----:B------:R-:W-:Y:S01]  /*5f4f0*/  FSETP.NEU.AND P2, PT, R16, RZ, PT ;  /* 0x000000ff1000720b */ /* 0x000fe20003f4d000 */
[----:B------:R-:W-:-:S04]  /*5f500*/  FFMA.FTZ R16, R9, R3, -0.16845393180847167969 ;  /* 0xbe2c7f3009107423 */ /* 0x000fc80000010003 */
[----:B------:R-:W-:-:S04]  /*5f510*/  FFMA.FTZ R16, R9, R16, 0.1716887056827545166 ;  /* 0x3e2fcf2a09107423 */ /* 0x000fc80000010010 */
[----:B------:R-:W-:-:S04]  /*5f520*/  FFMA.FTZ R16, R9, R16, -0.17900948226451873779 ;  /* 0xbe374e4309107423 */ /* 0x000fc80000010010 */
[C---:B------:R-:W-:Y:S01]  /*5f530*/  FFMA.FTZ R16, R9.reuse, R16, 0.20512372255325317383 ;  /* 0x3e520bf409107423 */ /* 0x040fe20000010010 */
[----:B------:R1:W-:Y:S03]  /*5f540*/  STL [R1+0x2c0], R0 ;  /* 0x0002c00001007387 */ /* 0x0003e60000100800 */
[----:B------:R-:W-:-:S04]  /*5f550*/  FFMA.FTZ R16, R9, R16, -0.24046532809734344482 ;  /* 0xbe763c8b09107423 */ /* 0x000fc80000010010 */
[----:B------:R-:W-:Y:S01]  /*5f560*/  FFMA.FTZ R16, R9, R16, 0.28857114911079406738 ;  /* 0x3e93bf9909107423 */ /* 0x000fe20000010010 */
[----:B-1----:R-:W-:-:S03]  /*5f570*/  FMUL R0, R5, R15 ;  /* 0x0000000f05007220 */ /* 0x002fc60000400000 */
[----:B------:R-:W-:Y:S01]  /*5f580*/  FFMA.FTZ R16, R9, R16, -0.36067417263984680176 ;  /* 0xbeb8aa4909107423 */ /* 0x000fe20000010010 */
[----:B------:R-:W-:Y:S01]  /*5f590*/  FMUL R2, R5, R14 ;  /* 0x0000000e05027220 */ /* 0x000fe20000400000 */
[----:B------:R0:W-:Y:S02]  /*5f5a0*/  STL [R1+0x12c], R0 ;  /* 0x00012c0001007387 */ /* 0x0001e40000100800 */
[----:B------:R-:W-:Y:S02]  /*5f5b0*/  FFMA.FTZ R16, R9, R16, 0.48089820146560668945 ;  /* 0x3ef6384a09107423 */ /* 0x000fe40000010010 */
[----:B------:R1:W-:Y:S01]  /*5f5c0*/  STL [R1+0x128], R2 ;  /* 0x0001280201007387 */ /* 0x0003e20000100800 */
[----:B0-----:R-:W-:Y:S01]  /*5f5d0*/  FMUL R0, R5, R13 ;  /* 0x0000000d05007220 */ /* 0x001fe20000400000 */
[----:B------:R-:W-:Y:S01]  /*5f5e0*/  FFMA.FTZ R16, R9, R16, -0.72134751081466674805 ;  /* 0xbf38aa3b09107423 */ /* 0x000fe20000010010 */
[----:B-1----:R-:W-:-:S03]  /*5f5f0*/  FMUL R2, R5, R12 ;  /* 0x0000000c05027220 */ /* 0x002fc60000400000 */
[----:B------:R0:W-:Y:S01]  /*5f600*/  STL [R1+0xce4], R0 ;  /* 0x000ce40001007387 */ /* 0x0001e20000100800 */
[----:B------:R-:W-:Y:S01]  /*5f610*/  FMUL R14, R9, R16 ;  /* 0x00000010090e7220 */ /* 0x000fe20000400000 */
[----:B------:R-:W-:Y:S02]  /*5f620*/  ISETP.GE.U32.AND P6, PT, R8, 0x7f800000, PT ;  /* 0x7f8000000800780c */ /* 0x000fe40003fc6070 */
[----:B------:R1:W-:Y:S01]  /*5f630*/  STL [R1+0x120], R2 ;  /* 0x0001200201007387 */ /* 0x0003e20000100800 */
[----:B0-----:R-:W-:Y:S01]  /*5f640*/  FMUL R0, R5, R11 ;  /* 0x0000000b05007220 */ /* 0x001fe20000400000 */
[----:B------:R-:W-:Y:S01]  /*5f650*/  I2FP.F32.S32 R4, R4 ;  /* 0x0000000400047245 */ /* 0x000fe20000201400 */
[----:B------:R-:W-:-:S03]  /*5f660*/  FMUL R11, R9, R14 ;  /* 0x0000000e090b7220 */ /* 0x000fc60000400000 */
[----:B------:R0:W-:Y:S01]  /*5f670*/  STL [R1+0x30], R0 ;  /* 0x0000300001007387 */ /* 0x0001e20000100800 */
[C---:B------:R-:W-:Y:S01]  /*5f680*/  FMUL R10, R5.reuse, R10 ;  /* 0x0000000a050a7220 */ /* 0x040fe20000400000 */
[C---:B-1----:R-:W-:Y:S01]  /*5f690*/  FMUL R2, R5.reuse, R7 ;  /* 0x0000000705027220 */ /* 0x042fe20000400000 */
[----:B0-----:R-:W-:Y:S01]  /*5f6a0*/  FMUL R0, R5, R6 ;  /* 0x0000000605007220 */ /* 0x001fe20000400000 */
[----:B------:R-:W-:Y:S01]  /*5f6b0*/  FSEL R6, RZ, -23, P4 ;  /* 0xc1b80000ff067808 */ /* 0x000fe20002000000 */
[----:B------:R-:W-:Y:S01]  /*5f6c0*/  FFMA.FTZ R5, R9, 1.4426950216293334961, R11 ;  /* 0x3fb8aa3b09057823 */ /* 0x000fe2000001000b */
[----:B------:R-:W-:Y:S03]  /*5f6d0*/  STL [R1+0x2c], R10 ;  /* 0x00002c0a01007387 */ /* 0x000fe60000100800 */
[----:B------:R-:W-:Y:S01]  /*5f6e0*/  FFMA.FTZ R4, R4, 1.1920928955078125e-07, R6 ;  /* 0x3400000004047823 */ /* 0x000fe20000010006 */
[----:B------:R-:W-:Y:S04]  /*5f6f0*/  STL [R1+0x28], R2 ;  /* 0x0000280201007387 */ /* 0x000fe80000100800 */
[----:B------:R0:W-:Y:S04]  /*5f700*/  STL [R1+0x24], R0 ;  /* 0x0000240001007387 */ /* 0x0001e80000100800 */
[----:B------:R-:W3:Y:S04]  /*5f710*/  LDL.LU R13, [R1+0x710] ;  /* 0x00071000010d7983 */ /* 0x000ee80000300800 */
[----:B------:R-:W4:Y:S01]  /*5f720*/  LDL.LU R17, [R1+0x714] ;  /* 0x0007140001117983 */ /* 0x000f220000300800 */
[----:B0-----:R-:W-:Y:S01]  /*5f730*/  FADD R0, R4, R5 ;  /* 0x0000000504007221 */ /* 0x001fe20000000000 */
[----:B------:R-:W-:-:S02]  /*5f740*/  @P6 MOV R4, 0x7f800000 ;  /* 0x7f80000000046802 */ /* 0x000fc40000000f00 */
[----:B------:R-:W5:Y:S04]  /*5f750*/  LDL.LU R18, [R1+0x718] ;  /* 0x0007180001127983 */ /* 0x000f680000300800 */
[----:B------:R-:W3:Y:S01]  /*5f760*/  LDL.LU R14, [R1+0x71c] ;  /* 0x00071c00010e7983 */ /* 0x000ee20000300800 */
[----:B------:R-:W-:-:S03]  /*5f770*/  @P6 FFMA.FTZ R0, R8, R4, +INF ;  /* 0x7f80000008006423 */ /* 0x000fc60000010004 */
[----:B------:R-:W4:Y:S04]  /*5f780*/  LDL.LU R16, [R1+0x720] ;  /* 0x0007200001107983 */ /* 0x000f280000300800 */
[----:B------:R-:W4:Y:S04]  /*5f790*/  LDL.LU R12, [R1+0x724] ;  /* 0x00072400010c7983 */ /* 0x000f280000300800 */
[----:B------:R-:W4:Y:S04]  /*5f7a0*/  LDL.LU R15, [R1+0x728] ;  /* 0x00072800010f7983 */ /* 0x000f280000300800 */
[----:B------:R-:W4:Y:S04]  /*5f7b0*/  LDL.LU R10, [R1+0x72c] ;  /* 0x00072c00010a7983 */ /* 0x000f280000300800 */
[----:B------:R-:W4:Y:S04]  /*5f7c0*/  LDL.LU R11, [R1+0x730] ;  /* 0x00073000010b7983 */ /* 0x000f280000300800 */
[----:B------:R-:W4:Y:S04]  /*5f7d0*/  LDL.LU R6, [R1+0x73c] ;  /* 0x00073c0001067983 */ /* 0x000f280000300800 */
[----:B------:R0:W-:Y:S04]  /*5f7e0*/  STL [R1+0x22c], R0 ;  /* 0x00022c0001007387 */ /* 0x0001e80000100800 */
[----:B------:R-:W4:Y:S04]  /*5f7f0*/  LDL.LU R19, [R1+0x74c] ;  /* 0x00074c0001137983 */ /* 0x000f280000300800 */
[----:B------:R-:W4:Y:S01]  /*5f800*/  LDL.LU R4, [R1+0x748] ;  /* 0x0007480001047983 */ /* 0x000f220000300800 */
[----:B0-----:R-:W-:-:S05]  /*5f810*/  FSEL R0, R26, -INF , P5 ;  /* 0xff8000001a007808 */ /* 0x001fca0002800000 */
[----:B------:R0:W-:Y:S04]  /*5f820*/  STL [R1+0x2bc], R0 ;  /* 0x0002bc0001007387 */ /* 0x0001e80000100800 */
[----:B------:R-:W4:Y:S01]  /*5f830*/  LDL.LU R7, [R1+0x738] ;  /* 0x0007380001077983 */ /* 0x000f220000300800 */
[----:B--2---:R-:W-:Y:S01]  /*5f840*/  MOV R22, R29 ;  /* 0x0000001d00167202 */ /* 0x004fe20000000f00 */
[----:B------:R-:W-:-:S03]  /*5f850*/  IMAD.MOV.U32 R23, RZ, RZ, R28 ;  /* 0x000000ffff177224 */ /* 0x000fc600078e001c */
[C---:B------:R-:W-:Y:S01]  /*5f860*/  FSETP.GEU.AND P5, PT, R22.reuse, 1.175494350822287508e-38, PT ;  /* 0x008000001600780b */ /* 0x040fe20003fae000 */
[----:B------:R-:W-:-:S05]  /*5f870*/  FMUL R5, R22, 8388608 ;  /* 0x4b00000016057820 */ /* 0x000fca0000400000 */
[----:B------:R-:W-:Y:S02]  /*5f880*/  FSEL R28, R5, R22, !P5 ;  /* 0x00000016051c7208 */ /* 0x000fe40006800000 */
[----:B------:R-:W2:Y:S04]  /*5f890*/  LDL.LU R5, [R1+0x734] ;  /* 0x0007340001057983 */ /* 0x000ea80000300800 */
[----:B------:R-:W2:Y:S04]  /*5f8a0*/  LDL.LU R9, [R1+0x740] ;  /* 0x0007400001097983 */ /* 0x000ea80000300800 */
[----:B------:R-:W2:Y:S01]  /*5f8b0*/  LDL.LU R20, [R1+0x744] ;  /* 0x0007440001147983 */ /* 0x000ea20000300800 */
[----:B------:R-:W-:-:S02]  /*5f8c0*/  FSETP.GT.AND P4, PT, |R22|, 8.50705917302346158658e+37, PT ;  /* 0x7e8000001600780b */ /* 0x000fc40003f84200 */
[----:B------:R-:W-:Y:S01]  /*5f8d0*/  FSETP.GEU.AND P6, PT, |R22|, 1.175494350822287508e-38, PT ;  /* 0x008000001600780b */ /* 0x000fe20003fce200 */
[----:B------:R-:W-:-:S10]  /*5f8e0*/  FMUL R21, R23, 8388608 ;  /* 0x4b00000017157820 */ /* 0x000fd40000400000 */
[----:B------:R-:W-:-:S04]  /*5f8f0*/  @P4 FMUL R22, R22, 0.25 ;  /* 0x3e80000016164820 */ /* 0x000fc80000400000 */
[----:B------:R-:W-:-:S04]  /*5f900*/  @!P6 FMUL R22, R22, 16777216 ;  /* 0x4b8000001616e820 */ /* 0x000fc80000400000 */
[----:B------:R1:W0:Y:S01]  /*5f910*/  MUFU.RCP R24, R22 ;  /* 0x0000001600187308 */ /* 0x0002220000001000 */
[----:B-----5:R-:W-:Y:S01]  /*5f920*/  @P4 FMUL R18, R18, 0.25 ;  /* 0x3e80000012124820 */ /* 0x020fe20000400000 */
[----:B---3--:R-:W-:-:S03]  /*5f930*/  @P4 FMUL R14, R14, 0.25 ;  /* 0x3e8000000e0e4820 */ /* 0x008fc60000400000 */
[----:B------:R-:W-:Y:S01]  /*5f940*/  @!P6 FMUL R18, R18, 16777216 ;  /* 0x4b8000001212e820 */ /* 0x000fe20000400000 */
[----:B------:R-:W-:Y:S01]  /*5f950*/  @!P6 FMUL R14, R14, 16777216 ;  /* 0x4b8000000e0ee820 */ /* 0x000fe20000400000 */
[----:B----4-:R-:W-:Y:S01]  /*5f960*/  @P4 FMUL R15, R15, 0.25 ;  /* 0x3e8000000f0f4820 */ /* 0x010fe20000400000 */
[----:B------:R-:W-:-:S03]  /*5f970*/  @P4 FMUL R10, R10, 0.25 ;  /* 0x3e8000000a0a4820 */ /* 0x000fc60000400000 */
[----:B------:R-:W-:Y:S01]  /*5f980*/  @!P6 FMUL R15, R15, 16777216 ;  /* 0x4b8000000f0fe820 */ /* 0x000fe20000400000 */
[----:B------:R-:W-:Y:S01]  /*5f990*/  @!P6 FMUL R10, R10, 16777216 ;  /* 0x4b8000000a0ae820 */ /* 0x000fe20000400000 */
[----:B------:R-:W-:-:S04]  /*5f9a0*/  @P4 FMUL R6, R6, 0.25 ;  /* 0x3e80000006064820 */ /* 0x000fc80000400000 */
[----:B------:R-:W-:Y:S01]  /*5f9b0*/  @!P6 FMUL R6, R6, 16777216 ;  /* 0x4b8000000606e820 */ /* 0x000fe20000400000 */
[----:B------:R-:W-:Y:S01]  /*5f9c0*/  @P4 FMUL R19, R19, 0.25 ;  /* 0x3e80000013134820 */ /* 0x000fe20000400000 */
        /* <DEDUP_REMOVED lines=8> */
[----:B-1----:R-:W-:Y:S02]  /*5fa50*/  FSEL R22, RZ, -23, P6 ;  /* 0xc1b80000ff167808 */ /* 0x002fe40003000000 */
[C---:B------:R-:W-:Y:S01]  /*5fa60*/  FSETP.GEU.AND P6, PT, |R23|.reuse, 1.175494350822287508e-38, PT ;  /* 0x008000001700780b */ /* 0x040fe20003fce200 */
[----:B------:R-:W-:Y:S01]  /*5fa70*/  @P4 FMUL R23, R23, 0.25 ;  /* 0x3e80000017174820 */ /* 0x000fe20000400000 */
[C---:B0-----:R-:W-:Y:S01]  /*5fa80*/  FMUL R2, R24.reuse, R19 ;  /* 0x0000001318027220 */ /* 0x041fe20000400000 */
[C---:B------:R-:W-:Y:S01]  /*5fa90*/  FMUL R0, R24.reuse, R4 ;  /* 0x0000000418007220 */ /* 0x040fe20000400000 */
[----:B------:R-:W-:Y:S01]  /*5faa0*/  FMUL R4, R24, R6 ;  /* 0x0000000618047220 */ /* 0x000fe20000400000 */
[----:B------:R-:W-:-:S08]  /*5fab0*/  @P4 FMUL R11, R11, 0.25 ;  /* 0x3e8000000b0b4820 */ /* 0x000fd00000400000 */
[----:B------:R-:W-:Y:S01]  /*5fac0*/  @!P6 FMUL R23, R23, 16777216 ;  /* 0x4b8000001717e820 */ /* 0x000fe20000400000 */
[----:B------:R-:W-:Y:S01]  /*5fad0*/  @P4 FMUL R12, R12, 0.25 ;  /* 0x3e8000000c0c4820 */ /* 0x000fe20000400000 */
[----:B------:R-:W-:Y:S01]  /*5fae0*/  @P4 FMUL R16, R16, 0.25 ;  /* 0x3e80000010104820 */ /* 0x000fe20000400000 */
[----:B------:R-:W-:Y:S01]  /*5faf0*/  @P4 FMUL R17, R17, 0.25 ;  /* 0x3e80000011114820 */ /* 0x000fe20000400000 */
[----:B------:R-:W-:Y:S02]  /*5fb00*/  @P4 FMUL R13, R13, 0.25 ;  /* 0x3e8000000d0d4820 */ /* 0x000fe40000400000 */
[----:B------:R-:W0:Y:S01]  /*5fb10*/  MUFU.RCP R23, R23 ;  /* 0x0000001700177308 */ /* 0x000e220000001000 */
[----:B------:R1:W-:Y:S01]  /*5fb20*/  STL [R1+0x11c], R2 ;  /* 0x00011c0201007387 */ /* 0x0003e20000100800 */
[----:B--2---:R-:W-:-:S03]  /*5fb30*/  @P4 FMUL R5, R5, 0.25 ;  /* 0x3e80000005054820 */ /* 0x004fc60000400000 */
[----:B------:R2:W-:Y:S01]  /*5fb40*/  STL [R1+0x114], R0 ;  /* 0x0001140001007387 */ /* 0x0005e20000100800 */
[----:B------:R-:W-:Y:S01]  /*5fb50*/  @P4 FMUL R9, R9, 0.25 ;  /* 0x3e80000009094820 */ /* 0x000fe20000400000 */
[----:B------:R-:W-:Y:S01]  /*5fb60*/  @P4 FMUL R20, R20, 0.25 ;  /* 0x3e80000014144820 */ /* 0x000fe20000400000 */
[----:B------:R-:W-:Y:S01]  /*5fb70*/  FSETP.NEU.AND P4, PT, R8, RZ, PT ;  /* 0x000000ff0800720b */ /* 0x000fe20003f8d000 */
[----:B------:R-:W-:Y:S02]  /*5fb80*/  VIADD R8, R21, 0xc0cafb0d ;  /* 0xc0cafb0d15087836 */ /* 0x000fe40000000000 */
[C---:B-1----:R-:W-:Y:S01]  /*5fb90*/  FMUL R2, R24.reuse, R7 ;  /* 0x0000000718027220 */ /* 0x042fe20000400000 */
[----:B--2---:R-:W-:Y:S01]  /*5fba0*/  FMUL R0, R24, R10 ;  /* 0x0000000a18007220 */ /* 0x004fe20000400000 */
[----:B------:R1:W-:Y:S01]  /*5fbb0*/  STL [R1+0x118], R4 ;  /* 0x0001180401007387 */ /* 0x0003e20000100800 */
[----:B------:R-:W-:-:S03]  /*5fbc0*/  LOP3.LUT R8, R8, 0xff800000, RZ, 0xc0, !PT ;  /* 0xff80000008087812 */ /* 0x000fc600078ec0ff */
[----:B------:R2:W-:Y:S01]  /*5fbd0*/  STL [R1+0x110], R2 ;  /* 0x0001100201007387 */ /* 0x0005e20000100800 */
[----:B-1----:R-:W-:-:S03]  /*5fbe0*/  FMUL R4, R24, R15 ;  /* 0x0000000f18047220 */ /* 0x002fc60000400000 */
[----:B------:R1:W-:Y:S01]  /*5fbf0*/  STL [R1+0x20], R0 ;  /* 0x0000200001007387 */ /* 0x0003e20000100800 */
[----:B--2---:R-:W-:-:S03]  /*5fc00*/  FMUL R2, R24, R14 ;  /* 0x0000000e18027220 */ /* 0x004fc60000400000 */
[----:B------:R2:W-:Y:S01]  /*5fc10*/  STL [R1+0x1c], R4 ;  /* 0x00001c0401007387 */ /* 0x0005e20000100800 */
[----:B------:R-:W-:Y:S01]  /*5fc20*/  @!P6 FMUL R20, R20, 16777216 ;  /* 0x4b8000001414e820 */ /* 0x000fe20000400000 */
[----:B------:R-:W-:Y:S01]  /*5fc30*/  @!P6 FMUL R9, R9, 16777216 ;  /* 0x4b8000000909e820 */ /* 0x000fe20000400000 */
[----:B-1----:R-:W-:Y:S01]  /*5fc40*/  FMUL R0, R24, R18 ;  /* 0x0000001218007220 */ /* 0x002fe20000400000 */
[----:B------:R0:W-:Y:S01]  /*5fc50*/  STL [R1+0x18], R2 ;  /* 0x0000180201007387 */ /* 0x0001e20000100800 */
[----:B--2---:R-:W-:-:S03]  /*5fc60*/  IADD3 R4, PT, PT, R21, -R8, RZ ;  /* 0x8000000815047210 */ /* 0x004fc60007ffe0ff */
[----:B------:R1:W-:Y:S01]  /*5fc70*/  STL [R1+0x14], R0 ;  /* 0x0000140001007387 */ /* 0x0003e20000100800 */
[----:B------:R-:W-:Y:S01]  /*5fc80*/  @!P6 FMUL R5, R5, 16777216 ;  /* 0x4b8000000505e820 */ /* 0x000fe20000400000 */
[----:B------:R-:W-:Y:S01]  /*5fc90*/  @!P6 FMUL R12, R12, 16777216 ;  /* 0x4b8000000c0ce820 */ /* 0x000fe20000400000 */
[----:B------:R-:W-:Y:S01]  /*5fca0*/  FADD R4, R4, -1 ;  /* 0xbf80000004047421 */ /* 0x000fe20000000000 */
[C---:B0-----:R-:W-:Y:S01]  /*5fcb0*/  FMUL R2, R23.reuse, R9 ;  /* 0x0000000917027220 */ /* 0x041fe20000400000 */
[----:B-1----:R-:W-:Y:S01]  /*5fcc0*/  FMUL R0, R23, R20 ;  /* 0x0000001417007220 */ /* 0x002fe20000400000 */
[----:B------:R-:W-:Y:S01]  /*5fcd0*/  @!P6 FMUL R11, R11, 16777216 ;  /* 0x4b8000000b0be820 */ /* 0x000fe20000400000 */
[----:B------:R-:W-:Y:S01]  /*5fce0*/  FFMA.FTZ R6, R4, R3, -0.16845393180847167969 ;  /* 0xbe2c7f3004067423 */ /* 0x000fe20000010003 */
[----:B------:R-:W-:Y:S02]  /*5fcf0*/  FMUL R3, R23, R5 ;  /* 0x0000000517037220 */ /* 0x000fe40000400000 */
[----:B------:R0:W-:Y:S01]  /*5fd00*/  STL [R1+0x10c], R0 ;  /* 0x00010c0001007387 */ /* 0x0001e20000100800 */
[----:B------:R-:W-:-:S03]  /*5fd10*/  @!P6 FMUL R16, R16, 16777216 ;  /* 0x4b8000001010e820 */ /* 0x000fc60000400000 */
[----:B------:R1:W-:Y:S01]  /*5fd20*/  STL [R1+0x108], R2 ;  /* 0x0001080201007387 */ /* 0x0003e20000100800 */
[----:B------:R-:W-:Y:S01]  /*5fd30*/  @!P6 FMUL R17, R17, 16777216 ;  /* 0x4b8000001111e820 */ /* 0x000fe20000400000 */
[C---:B0-----:R-:W-:Y:S01]  /*5fd40*/  FMUL R0, R23.reuse, R11 ;  /* 0x0000000b17007220 */ /* 0x041fe20000400000 */
[----:B-1----:R-:W-:Y:S01]  /*5fd50*/  FMUL R2, R23, R12 ;  /* 0x0000000c17027220 */ /* 0x002fe20000400000 */
[----:B------:R-:W-:Y:S04]  /*5fd60*/  STL [R1+0x104], R3 ;  /* 0x0001040301007387 */ /* 0x000fe80000100800 */
[----:B------:R0:W-:Y:S01]  /*5fd70*/  STL [R1+0xd60], R2 ;  /* 0x000d600201007387 */ /* 0x0001e20000100800 */
[----:B------:R-:W-:-:S03]  /*5fd80*/  @!P6 FMUL R13, R13, 16777216 ;  /* 0x4b8000000d0de820 */ /* 0x000fc60000400000 */
[----:B------:R1:W-:Y:S01]  /*5fd90*/  STL [R1+0x100], R0 ;  /* 0x0001000001007387 */ /* 0x0003e20000100800 */
[C---:B0-----:R-:W-:Y:S01]  /*5fda0*/  FMUL R2, R23.reuse, R16 ;  /* 0x0000001017027220 */ /* 0x041fe20000400000 */
[----:B-1----:R-:W-:-:S04]  /*5fdb0*/  FMUL R0, R23, R17 ;  /* 0x0000001117007220 */ /* 0x002fc80000400000 */
[----:B------:R-:W-:Y:S04]  /*5fdc0*/  STL [R1+0x8], R2 ;  /* 0x0000080201007387 */ /* 0x000fe80000100800 */
[----:B------:R0:W-:Y:S02]  /*5fdd0*/  STL [R1+0xd64], R0 ;  /* 0x000d640001007387 */ /* 0x0001e40000100800 */
[----:B0-----:R-:W-:-:S05]  /*5fde0*/  FMUL R0, R23, R13 ;  /* 0x0000000d17007220 */ /* 0x001fca0000400000 */
[----:B------:R0:W-:Y:S04]  /*5fdf0*/  STL [R1+0x4], R0 ;  /* 0x0000040001007387 */ /* 0x0001e80000100800 */
[----:B------:R-:W2:Y:S04]  /*5fe00*/  LDL.LU R27, [R1+0x31c] ;  /* 0x00031c00011b7983 */ /* 0x000ea80000300800 */
[----:B------:R-:W2:Y:S01]  /*5fe10*/  LDL.LU R25, [R1+0x318] ;  /* 0x0003180001197983 */ /* 0x000ea20000300800 */
[C---:B------:R-:W-:Y:S01]  /*5fe20*/  FFMA.FTZ R6, R4.reuse, R6, 0.1716887056827545166 ;  /* 0x3e2fcf2a04067423 */ /* 0x040fe20000010006 */
[----:B------:R-:W0:Y:S03]  /*5fe30*/  S2R R29, SR_TID.X ;  /* 0x00000000001d7919 */ /* 0x000e260000002100 */
[----:B------:R-:W-:Y:S01]  /*5fe40*/  FFMA.FTZ R6, R4, R6, -0.17900948226451873779 ;  /* 0xbe374e4304067423 */ /* 0x000fe20000010006 */
[----:B------:R-:W-:-:S02]  /*5fe50*/  I2FP.F32.S32 R8, R8 ;  /* 0x0000000800087245 */ /* 0x000fc40000201400 */
[----:B------:R-:W-:Y:S01]  /*5fe60*/  ISETP.GE.U32.AND P6, PT, R21, 0x7f800000, PT ;  /* 0x7f8000001500780c */ /* 0x000fe20003fc6070 */
[C---:B------:R-:W-:Y:S01]  /*5fe70*/  FFMA.FTZ R6, R4.reuse, R6, 0.20512372255325317383 ;  /* 0x3e520bf404067423 */ /* 0x040fe20000010006 */
[----:B------:R-:W3:Y:S03]  /*5fe80*/  LDL.LU R3, [R1+0x328] ;  /* 0x0003280001037983 */ /* 0x000ee60000300800 */
[----:B------:R-:W-:Y:S01]  /*5fe90*/  FFMA.FTZ R6, R4, R6, -0.24046532809734344482 ;  /* 0xbe763c8b04067423 */ /* 0x000fe20000010006 */
[----:B------:R-:W-:Y:S01]  /*5fea0*/  FFMA.FTZ R8, R8, 1.1920928955078125e-07, R22 ;  /* 0x3400000008087823 */ /* 0x000fe20000010016 */
[----:B------:R-:W4:Y:S02]  /*5feb0*/  LDL.LU R19, [R1+0x378] ;  /* 0x0003780001137983 */ /* 0x000f240000300800 */
[C---:B------:R-:W-:Y:S02]  /*5fec0*/  FFMA.FTZ R6, R4.reuse, R6, 0.28857114911079406738 ;  /* 0x3e93bf9904067423 */ /* 0x040fe40000010006 */
[----:B------:R-:W5:Y:S02]  /*5fed0*/  LDL.LU R20, [R1+0x394] ;  /* 0x0003940001147983 */ /* 0x000f640000300800 */
[----:B------:R-:W-:-:S02]  /*5fee0*/  FFMA.FTZ R6, R4, R6, -0.36067417263984680176 ;  /* 0xbeb8aa4904067423 */ /* 0x000fc40000010006 */
[----:B------:R-:W5:Y:S02]  /*5fef0*/  LDL.LU R7, [R1+0x37c] ;  /* 0x00037c0001077983 */ /* 0x000f640000300800 */
[----:B------:R-:W-:-:S04]  /*5ff00*/  FFMA.FTZ R6, R4, R6, 0.48089820146560668945 ;  /* 0x3ef6384a04067423 */ /* 0x000fc80000010006 */
[----:B------:R-:W-:-:S04]  /*5ff10*/  FFMA.FTZ R6, R4, R6, -0.72134751081466674805 ;  /* 0xbf38aa3b04067423 */ /* 0x000fc80000010006 */
[----:B------:R-:W-:-:S04]  /*5ff20*/  FMUL R6, R4, R6 ;  /* 0x0000000604067220 */ /* 0x000fc80000400000 */
[----:B------:R-:W-:-:S04]  /*5ff30*/  FMUL R6, R4, R6 ;  /* 0x0000000604067220 */ /* 0x000fc80000400000 */
[----:B------:R-:W-:Y:S01]  /*5ff40*/  FFMA.FTZ R6, R4, 1.4426950216293334961, R6 ;  /* 0x3fb8aa3b04067823 */ /* 0x000fe20000010006 */
[----:B0-----:R-:W-:-:S03]  /*5ff50*/  SHF.L.U32 R0, R29, 0x2, RZ ;  /* 0x000000021d007819 */ /* 0x001fc600000006ff */
[----:B------:R-:W-:Y:S02]  /*5ff60*/  FADD R2, R8, R6 ;  /* 0x0000000608027221 */ /* 0x000fe40000000000 */
[----:B------:R-:W3:Y:S04]  /*5ff70*/  LDL.LU R8, [R1+0x2e0] ;  /* 0x0002e00001087983 */ /* 0x000ee80000300800 */
[----:B------:R-:W3:Y:S01]  /*5ff80*/  LDL.LU R9, [R1+0x2e4] ;  /* 0x0002e40001097983 */ /* 0x000ee20000300800 */
[----:B------:R-:W-:-:S03]  /*5ff90*/  SHF.R.U32.HI R4, RZ, 0x1, R29 ;  /* 0x00000001ff047819 */ /* 0x000fc6000001161d */
[----:B------:R-:W3:Y:S01]  /*5ffa0*/  LDL.LU R10, [R1+0x308] ;  /* 0x00030800010a7983 */ /* 0x000ee20000300800 */
[----:B------:R-:W-:-:S03]  /*5ffb0*/  LOP3.LUT R6, R0, 0x380, RZ, 0xc0, !PT ;  /* 0x0000038000067812 */ /* 0x000fc600078ec0ff */
[----:B------:R-:W3:Y:S01]  /*5ffc0*/  LDL.LU R23, [R1+0x314] ;  /* 0x0003140001177983 */ /* 0x000ee20000300800 */
[----:B------:R-:W-:-:S03]  /*5ffd0*/  @P6 IMAD.MOV.U32 R5, RZ, RZ, 0x7f800000 ;  /* 0x7f800000ff056424 */ /* 0x000fc600078e00ff */
[----:B------:R-:W3:Y:S04]  /*5ffe0*/  LDL.LU R11, [R1+0x310] ;  /* 0x00031000010b7983 */ /* 0x000ee80000300800 */
[----:B------:R-:W3:Y:S01]  /*5fff0*/  LDL.LU R13, [R1+0x270] ;  /* 0x00027000010d7983 */ /* 0x000ee20000300800 */
[----:B------:R-:W-:-:S03]  /*60000*/  LOP3.LUT R4, R4, 0xc, RZ, 0xc0, !PT ;  /* 0x0000000c04047812 */ /* 0x000fc600078ec0ff */
[----:B------:R-:W3:Y:S01]  /*60010*/  LDL.LU R12, [R1+0x268] ;  /* 0x00026800010c7983 */ /* 0x000ee20000300800 */
[----:B------:R-:W-:-:S03]  /*60020*/  SHF.L.U32 R29, R29, 0x4, RZ ;  /* 0x000000041d1d7819 */ /* 0x000fc600000006ff */
[----:B------:R-:W3:Y:S01]  /*60030*/  LDL.LU R0, [R1+0x274] ;  /* 0x0002740001007983 */ /* 0x000ee20000300800 */
[----:B------:R-:W-:-:S03]  /*60040*/  @P6 FFMA.FTZ R2, R21, R5, +INF ;  /* 0x7f80000015026423 */ /* 0x000fc60000010005 */
[----:B------:R-:W3:Y:S04]  /*60050*/  LDL.LU R17, [R1+0x26c] ;  /* 0x00026c0001117983 */ /* 0x000ee80000300800 */
[----:B------:R-:W3:Y:S01]  /*60060*/  LDL.LU R16, [R1+0x290] ;  /* 0x0002900001107983 */ /* 0x000ee20000300800 */
[----:B------:R-:W-:-:S03]  /*60070*/  IADD3 R4, PT, PT, R4, UR7, R6 ;  /* 0x0000000704047c10 */ /* 0x000fc6000fffe006 */
[----:B------:R-:W3:Y:S01]  /*60080*/  LDL.LU R14, [R1+0x288] ;  /* 0x00028800010e7983 */ /* 0x000ee20000300800 */
[----:B------:R-:W-:-:S03]  /*60090*/  LOP3.LUT R29, R29, 0x70, RZ, 0xc0, !PT ;  /* 0x000000701d1d7812 */ /* 0x000fc600078ec0ff */
[----:B------:R-:W3:Y:S04]  /*600a0*/  LDL.LU R22, [R1+0x294] ;  /* 0x0002940001167983 */ /* 0x000ee80000300800 */
[----:B------:R-:W3:Y:S04]  /*600b0*/  LDL.LU R15, [R1+0x28c] ;  /* 0x00028c00010f7983 */ /* 0x000ee80000300800 */
[----:B------:R-:W3:Y:S04]  /*600c0*/  LDL.LU R24, [R1+0x220] ;  /* 0x0002200001187983 */ /* 0x000ee80000300800 */
[----:B------:R-:W3:Y:S04]  /*600d0*/  LDL.LU R18, [R1+0x21c] ;  /* 0x00021c0001127983 */ /* 0x000ee80000300800 */
[----:B------:R-:W3:Y:S04]  /*600e0*/  LDL.LU R26, [R1+0x228] ;  /* 0x00022800011a7983 */ /* 0x000ee80000300800 */
[----:B------:R0:W-:Y:S01]  /*600f0*/  STL [R1+0x208], R2 ;  /* 0x0002080201007387 */ /* 0x0001e20000100800 */
[----:B------:R-:W-:-:S02]  /*60100*/  FSEL R5, RZ, -23, P5 ;  /* 0xc1b80000ff057808 */ /* 0x000fc40002800000 */
[----:B0-----:R-:W-:Y:S01]  /*60110*/  IADD3 R2, PT, PT, R29, R4, RZ ;  /* 0x000000041d027210 */ /* 0x001fe20007ffe0ff */
[----:B------:R-:W-:Y:S01]  /*60120*/  VIADD R29, R28, 0xc0cafb0d ;  /* 0xc0cafb0d1c1d7836 */ /* 0x000fe20000000000 */
[----:B------:R-:W-:Y:S02]  /*60130*/  FSETP.NEU.AND P5, PT, R21, RZ, PT ;  /* 0x000000ff1500720b */ /* 0x000fe40003fad000 */
[----:B------:R-:W3:Y:S02]  /*60140*/  LDL.LU R21, [R1+0x30c] ;  /* 0x00030c0001157983 */ /* 0x000ee40000300800 */
[----:B------:R-:W-:Y:S02]  /*60150*/  LOP3.LUT R29, R29, 0xff800000, RZ, 0xc0, !PT ;  /* 0xff8000001d1d7812 */ /* 0x000fe400078ec0ff */
[----:B------:R0:W-:Y:S02]  /*60160*/  STL [R1+0x2b8], R2 ;  /* 0x0002b80201007387 */ /* 0x0001e40000100800 */
[----:B------:R-:W-:-:S02]  /*60170*/  I2FP.F32.S32 R6, R29 ;  /* 0x0000001d00067245 */ /* 0x000fc40000201400 */
[----:B------:R-:W-:-:S03]  /*60180*/  IADD3 R29, PT, PT, R28, -R29, RZ ;  /* 0x8000001d1c1d7210 */ /* 0x000fc60007ffe0ff */
[----:B0-----:R-:W-:Y:S01]  /*60190*/  FFMA.FTZ R2, R6, 1.1920928955078125e-07, R5 ;  /* 0x3400000006027823 */ /* 0x001fe20000010005 */
[----:B--2---:R-:W-:Y:S02]  /*601a0*/  F2FP.F16.F32.PACK_AB R4, R27, R25 ;  /* 0x000000191b04723e */ /* 0x004fe400000000ff */
[----:B------:R-:W2:Y:S04]  /*601b0*/  LDL.LU R27, [R1+0x24c] ;  /* 0x00024c00011b7983 */ /* 0x000ea80000300800 */
[----:B------:R-:W2:Y:S04]  /*601c0*/  LDL.LU R25, [R1+0x244] ;  /* 0x0002440001197983 */ /* 0x000ea80000300800 */
[----:B------:R0:W-:Y:S04]  /*601d0*/  STL [R1+0xd68], R28 ;  /* 0x000d681c01007387 */ /* 0x0001e80000100800 */
[----:B0-----:R-:W2:Y:S04]  /*601e0*/  LDL.LU R28, [R1+0x304] ;  /* 0x00030400011c7983 */ /* 0x001ea80000300800 */
[----:B------:R-:W3:Y:S04]  /*601f0*/  LDL.LU R5, [R1+0x320] ;  /* 0x0003200001057983 */ /* 0x000ee80000300800 */
[----:B------:R-:W4:Y:S04]  /*60200*/  LDL.LU R6, [R1+0x390] ;  /* 0x0003900001067983 */ /* 0x000f280000300800 */
[----:B------:R0:W-:Y:S04]  /*60210*/  STL [R1+0xd6c], R2 ;  /* 0x000d6c0201007387 */ /* 0x0001e80000100800 */
[----:B0-----:R-:W2:Y:S01]  /*60220*/  LDL.LU R2, [R1+0x300] ;  /* 0x0003000001027983 */ /* 0x001ea20000300800 */
[----:B---3--:R-:W-:-:S03]  /*60230*/  F2FP.F16.F32.PACK_AB R5, R3, R5 ;  /* 0x000000050305723e */ /* 0x008fc600000000ff */
[----:B------:R-:W3:Y:S01]  /*60240*/  LDL.LU R3, [R1+0xd90] ;  /* 0x000d900001037983 */ /* 0x000ee20000300800 */
[----:B------:R-:W-:Y:S02]  /*60250*/  F2FP.F16.F32.PACK_AB R12, R13, R12 ;  /* 0x0000000c0d0c723e */ /* 0x000fe400000000ff */
[----:B----4-:R-:W-:Y:S02]  /*60260*/  F2FP.F16.F32.PACK_AB R6, R6, R19 ;  /* 0x000000130606723e */ /* 0x010fe400000000ff */
[----:B------:R-:W-:Y:S01]  /*60270*/  F2FP.F16.F32.PACK_AB R13, R0, R17 ;  /* 0x00000011000d723e */ /* 0x000fe200000000ff */
[----:B------:R-:W4:Y:S01]  /*60280*/  LDL.LU R19, [R1+0x248] ;  /* 0x0002480001137983 */ /* 0x000f220000300800 */
[----:B------:R-:W-:Y:S02]  /*60290*/  F2FP.F16.F32.PACK_AB R10, R21, R10 ;  /* 0x0000000a150a723e */ /* 0x000fe400000000ff */
[----:B---3--:R-:W-:Y:S02]  /*602a0*/  F2FP.F16.F32.PACK_AB R17, R26, R3 ;  /* 0x000000031a11723e */ /* 0x008fe400000000ff */
[----:B------:R-:W4:Y:S04]  /*602b0*/  LDL.LU R3, [R1+0xd8c] ;  /* 0x000d8c0001037983 */ /* 0x000f280000300800 */
[----:B------:R-:W3:Y:S01]  /*602c0*/  LDL.LU R21, [R1+0x1dc] ;  /* 0x0001dc0001157983 */ /* 0x000ee20000300800 */
[----:B------:R-:W-:-:S03]  /*602d0*/  F2FP.F16.F32.PACK_AB R15, R22, R15 ;  /* 0x0000000f160f723e */ /* 0x000fc600000000ff */
[----:B---3--:R0:W-:Y:S04]  /*602e0*/  STL [R1+0xd84], R21 ;  /* 0x000d841501007387 */ /* 0x0081e80000100800 */
[----:B0-----:R-:W3:Y:S04]  /*602f0*/  LDL.LU R21, [R1+0x1e0] ;  /* 0x0001e00001157983 */ /* 0x001ee80000300800 */
[----:B------:R-:W3:Y:S01]  /*60300*/  LDL.LU R22, [R1+0x1f8] ;  /* 0x0001f80001167983 */ /* 0x000ee20000300800 */
[----:B------:R-:W-:Y:S02]  /*60310*/  F2FP.F16.F32.PACK_AB R11, R23, R11 ;  /* 0x0000000b170b723e */ /* 0x000fe400000000ff */
[----:B------:R-:W-:-:S02]  /*60320*/  F2FP.F16.F32.PACK_AB R14, R16, R14 ;  /* 0x0000000e100e723e */ /* 0x000fc400000000ff */
[----:B------:R-:W-:Y:S02]  /*60330*/  F2FP.F16.F32.PACK_AB R16, R24, R18 ;  /* 0x000000121810723e */ /* 0x000fe400000000ff */
[----:B--2---:R-:W-:Y:S02]  /*60340*/  F2FP.F16.F32.PACK_AB R8, R2, R8 ;  /* 0x000000080208723e */ /* 0x004fe400000000ff */
[----:B------:R-:W-:Y:S02]  /*60350*/  F2FP.F16.F32.PACK_AB R9, R28, R9 ;  /* 0x000000091c09723e */ /* 0x000fe400000000ff */
[----:B------:R-:W-:Y:S02]  /*60360*/  F2FP.F16.F32.PACK_AB R18, R27, R25 ;  /* 0x000000191b12723e */ /* 0x000fe400000000ff */
[----:B----4-:R-:W-:Y:S01]  /*60370*/  F2FP.F16.F32.PACK_AB R19, R3, R19 ;  /* 0x000000130313723e */ /* 0x010fe200000000ff */
[----:B---3--:R0:W-:Y:S04]  /*60380*/  STL [R1+0xd80], R22 ;  /* 0x000d801601007387 */ /* 0x0081e80000100800 */
        /* <DEDUP_REMOVED lines=9> */
[----:B------:R-:W2:Y:S01]  /*60420*/  LDL.LU R3, [R1+0xd88] ;  /* 0x000d880001037983 */ /* 0x000ea20000300800 */
[----:B-----5:R-:W-:Y:S01]  /*60430*/  F2FP.F16.F32.PACK_AB R7, R20, R7 ;  /* 0x000000071407723e */ /* 0x020fe200000000ff */
[----:B------:R-:W-:Y:S01]  /*60440*/  FADD R29, R29, -1 ;  /* 0xbf8000001d1d7421 */ /* 0x000fe20000000000 */
[----:B------:R-:W-:-:S05]  /*60450*/  MOV R20, 0x3dc6b27f ;  /* 0x3dc6b27f00147802 */ /* 0x000fca0000000f00 */
[----:B------:R-:W-:-:S04]  /*60460*/  FFMA.FTZ R20, R29, R20, -0.16845393180847167969 ;  /* 0xbe2c7f301d147423 */ /* 0x000fc80000010014 */
[----:B------:R-:W-:-:S04]  /*60470*/  FFMA.FTZ R20, R29, R20, 0.1716887056827545166 ;  /* 0x3e2fcf2a1d147423 */ /* 0x000fc80000010014 */
[----:B------:R-:W-:-:S04]  /*60480*/  FFMA.FTZ R20, R29, R20, -0.17900948226451873779 ;  /* 0xbe374e431d147423 */ /* 0x000fc80000010014 */
[C---:B------:R-:W-:Y:S01]  /*60490*/  FFMA.FTZ R20, R29.reuse, R20, 0.20512372255325317383 ;  /* 0x3e520bf41d147423 */ /* 0x040fe20000010014 */
[----:B--2---:R0:W-:Y:S04]  /*604a0*/  STSM.16.M88.4 [R3+0x300], R4 ;  /* 0x0003000403007844 */ /* 0x0041e80000000200 */
[----:B------:R1:W-:Y:S04]  /*604b0*/  STSM.16.M88.4 [R3+0x400], R8 ;  /* 0x0004000803007844 */ /* 0x0003e80000000200 */
[----:B------:R2:W-:Y:S04]  /*604c0*/  STSM.16.M88.4 [R3+0x500], R12 ;  /* 0x0005000c03007844 */ /* 0x0005e80000000200 */
[----:B0-----:R-:W5:Y:S04]  /*604d0*/  LDL.LU R5, [R1+0xcc] ;  /* 0x0000cc0001057983 */ /* 0x001f680000300800 */
[----:B------:R-:W3:Y:S04]  /*604e0*/  LDL.LU R6, [R1+0xd8] ;  /* 0x0000d80001067983 */ /* 0x000ee80000300800 */
[----:B------:R-:W3:Y:S04]  /*604f0*/  LDL.LU R7, [R1+0xe0] ;  /* 0x0000e00001077983 */ /* 0x000ee80000300800 */
[----:B-1----:R-:W4:Y:S04]  /*60500*/  LDL.LU R11, [R1+0xec] ;  /* 0x0000ec00010b7983 */ /* 0x002f280000300800 */
[----:B------:R-:W3:Y:S04]  /*60510*/  LDL.LU R8, [R1+0xb0] ;  /* 0x0000b00001087983 */ /* 0x000ee80000300800 */
[----:B------:R-:W3:Y:S04]  /*60520*/  LDL.LU R9, [R1+0xa8] ;  /* 0x0000a80001097983 */ /* 0x000ee80000300800 */
[----:B------:R-:W3:Y:S01]  /*60530*/  LDL.LU R10, [R1+0xb4] ;  /* 0x0000b400010a7983 */ /* 0x000ee20000300800 */
[----:B------:R-:W-:-:S03]  /*60540*/  FFMA.FTZ R4, R29, R20, -0.24046532809734344482 ;  /* 0xbe763c8b1d047423 */ /* 0x000fc60000010014 */
[----:B--2---:R-:W3:Y:S04]  /*60550*/  LDL.LU R12, [R1+0x204] ;  /* 0x00020400010c7983 */ /* 0x004ee80000300800 */
[----:B------:R-:W5:Y:S04]  /*60560*/  LDL.LU R13, [R1+0xd4] ;  /* 0x0000d400010d7983 */ /* 0x000f680000300800 */
[----:B------:R-:W2:Y:S04]  /*60570*/  LDL.LU R14, [R1+0xdc] ;  /* 0x0000dc00010e7983 */ /* 0x000ea80000300800 */
[----:B------:R-:W2:Y:S04]  /*60580*/  LDL.LU R15, [R1+0xe4] ;  /* 0x0000e400010f7983 */ /* 0x000ea80000300800 */
[----:B------:R-:W2:Y:S04]  /*60590*/  LDL.LU R20, [R1+0x1d8] ;  /* 0x0001d80001147983 */ /* 0x000ea80000300800 */
[----:B------:R0:W-:Y:S04]  /*605a0*/  STSM.16.M88.4 [R3+0x600], R16 ;  /* 0x0006001003007844 */ /* 0x0001e80000000200 */
[----:B0-----:R-:W3:Y:S04]  /*605b0*/  LDL.LU R16, [R1+0x140] ;  /* 0x0001400001107983 */ /* 0x001ee80000300800 */
[----:B------:R-:W3:Y:S04]  /*605c0*/  LDL.LU R17, [R1+0x1c4] ;  /* 0x0001c40001117983 */ /* 0x000ee80000300800 */
[----:B------:R-:W3:Y:S04]  /*605d0*/  LDL.LU R18, [R1+0xd0] ;  /* 0x0000d00001127983 */ /* 0x000ee80000300800 */
[----:B------:R-:W3:Y:S04]  /*605e0*/  LDL.LU R19, [R1+0xc8] ;  /* 0x0000c80001137983 */ /* 0x000ee80000300800 */
[----:B------:R0:W-:Y:S04]  /*605f0*/  STL [R1+0xd7c], R3 ;  /* 0x000d7c0301007387 */ /* 0x0001e80000100800 */
[----:B0-----:R-:W3:Y:S01]  /*60600*/  LDL.LU R3, [R1+0x200] ;  /* 0x0002000001037983 */ /* 0x001ee20000300800 */
[----:B--2---:R-:W-:-:S03]  /*60610*/  F2FP.F16.F32.PACK_AB R20, R21, R20 ;  /* 0x000000141514723e */ /* 0x004fc600000000ff */
[----:B------:R-:W2:Y:S01]  /*60620*/  LDL.LU R21, [R1+0xd84] ;  /* 0x000d840001157983 */ /* 0x000ea20000300800 */
[C---:B------:R-:W-:Y:S01]  /*60630*/  FFMA.FTZ R4, R29.reuse, R4, 0.28857114911079406738 ;  /* 0x3e93bf991d047423 */ /* 0x040fe20000010004 */
[----:B--2---:R-:W-:Y:S02]  /*60640*/  F2FP.F16.F32.PACK_AB R21, R22, R21 ;  /* 0x000000151615723e */ /* 0x004fe400000000ff */
[----:B------:R-:W2:Y:S01]  /*60650*/  LDL.LU R22, [R1+0xd80] ;  /* 0x000d800001167983 */ /* 0x000ea20000300800 */
[----:B---3--:R-:W-:Y:S01]  /*60660*/  F2FP.F16.F32.PACK_AB R23, R12, R23 ;  /* 0x000000170c17723e */ /* 0x008fe200000000ff */
[----:B------:R-:W-:Y:S01]  /*60670*/  FFMA.FTZ R12, R29, R4, -0.36067417263984680176 ;  /* 0xbeb8aa491d0c7423 */ /* 0x000fe20000010004 */
[----:B----4-:R-:W-:Y:S02]  /*60680*/  F2FP.F16.F32.PACK_AB R24, R11, R24 ;  /* 0x000000180b18723e */ /* 0x010fe400000000ff */
[----:B-----5:R-:W-:Y:S02]  /*60690*/  F2FP.F16.F32.PACK_AB R5, R13, R5 ;  /* 0x000000050d05723e */ /* 0x020fe400000000ff */
[----:B------:R-:W-:-:S02]  /*606a0*/  F2FP.F16.F32.PACK_AB R6, R14, R6 ;  /* 0x000000060e06723e */ /* 0x000fc400000000ff */
[----:B------:R-:W-:Y:S02]  /*606b0*/  F2FP.F16.F32.PACK_AB R7, R15, R7 ;  /* 0x000000070f07723e */ /* 0x000fe400000000ff */
[----:B--2---:R-:W-:Y:S02]  /*606c0*/  F2FP.F16.F32.PACK_AB R22, R3, R22 ;  /* 0x000000160316723e */ /* 0x004fe400000000ff */
[----:B------:R-:W2:Y:S04]  /*606d0*/  LDL.LU R3, [R1+0xc4] ;  /* 0x0000c40001037983 */ /* 0x000ea80000300800 */
[----:B------:R-:W2:Y:S04]  /*606e0*/  LDL.LU R11, [R1+0xbc] ;  /* 0x0000bc00010b7983 */ /* 0x000ea80000300800 */
[----:B------:R-:W3:Y:S04]  /*606f0*/  LDL.LU R4, [R1+0xf4] ;  /* 0x0000f40001047983 */ /* 0x000ee80000300800 */
[----:B------:R-:W4:Y:S04]  /*60700*/  LDL.LU R13, [R1+0x8c] ;  /* 0x00008c00010d7983 */ /* 0x000f280000300800 */
[----:B------:R-:W5:Y:S04]  /*60710*/  LDL.LU R14, [R1+0x98] ;  /* 0x00009800010e7983 */ /* 0x000f680000300800 */
[----:B------:R-:W2:Y:S01]  /*60720*/  LDL.LU R15, [R1+0x9c] ;  /* 0x00009c00010f7983 */ /* 0x000ea20000300800 */
[----:B------:R-:W-:-:S03]  /*60730*/  F2FP.F16.F32.PACK_AB R26, R16, R26 ;  /* 0x0000001a101a723e */ /* 0x000fc600000000ff */
[----:B--2---:R0:W-:Y:S04]  /*60740*/  STL [R1+0xd78], R15 ;  /* 0x000d780f01007387 */ /* 0x0041e80000100800 */
[----:B0-----:R-:W5:Y:S04]  /*60750*/  LDL.LU R15, [R1+0xa0] ;  /* 0x0000a000010f7983 */ /* 0x001f680000300800 */
[----:B------:R-:W2:Y:S01]  /*60760*/  LDL.LU R16, [R1+0x68] ;  /* 0x0000680001107983 */ /* 0x000ea20000300800 */
[----:B------:R-:W-:Y:S02]  /*60770*/  F2FP.F16.F32.PACK_AB R8, R8, R9 ;  /* 0x000000090808723e */ /* 0x000fe400000000ff */
[----:B------:R-:W-:Y:S01]  /*60780*/  F2FP.F16.F32.PACK_AB R9, R10, R2 ;  /* 0x000000020a09723e */ /* 0x000fe200000000ff */
[----:B--2---:R0:W-:Y:S04]  /*60790*/  STL [R1+0xd74], R16 ;  /* 0x000d741001007387 */ /* 0x0041e80000100800 */
[----:B0-----:R-:W2:Y:S04]  /*607a0*/  LDL.LU R16, [R1+0xa4] ;  /* 0x0000a40001107983 */ /* 0x001ea80000300800 */
[----:B------:R-:W2:Y:S01]  /*607b0*/  LDL.LU R2, [R1+0x74] ;  /* 0x0000740001027983 */ /* 0x000ea20000300800 */
[----:B------:R-:W-:-:S02]  /*607c0*/  F2FP.F16.F32.PACK_AB R27, R17, R27 ;  /* 0x0000001b111b723e */ /* 0x000fc400000000ff */
[----:B---3--:R-:W-:Y:S02]  /*607d0*/  F2FP.F16.F32.PACK_AB R25, R4, R25 ;  /* 0x000000190419723e */ /* 0x008fe400000000ff */
[----:B------:R-:W-:Y:S02]  /*607e0*/  F2FP.F16.F32.PACK_AB R10, R28, R0 ;  /* 0x000000001c0a723e */ /* 0x000fe400000000ff */
[----:B------:R-:W-:Y:S02]  /*607f0*/  F2FP.F16.F32.PACK_AB R4, R18, R19 ;  /* 0x000000131204723e */ /* 0x000fe400000000ff */
[----:B------:R-:W-:Y:S01]  /*60800*/  F2FP.F16.F32.PACK_AB R11, R3, R11 ;  /* 0x0000000b030b723e */ /* 0x000fe200000000ff */
[----:B--2---:R0:W-:Y:S04]  /*60810*/  STL [R1+0xd70], R2 ;  /* 0x000d700201007387 */ /* 0x0041e80000100800 */
[----:B0-----:R-:W2:Y:S04]  /*60820*/  LDL.LU R2, [R1+0x70] ;  /* 0x0000700001027983 */ /* 0x001ea80000300800 */
[----:B------:R-:W3:Y:S04]  /*60830*/  LDL.LU R17, [R1+0x6c] ;  /* 0x00006c0001117983 */ /* 0x000ee80000300800 */
[----:B------:R-:W2:Y:S04]  /*60840*/  LDL.LU R28, [R1+0x80] ;  /* 0x00008000011c7983 */ /* 0x000ea80000300800 */
[----:B------:R-:W2:Y:S04]  /*60850*/  LDL.LU R18, [R1+0x78] ;  /* 0x0000780001127983 */ /* 0x000ea80000300800 */
[----:B------:R-:W2:Y:S04]  /*60860*/  LDL.LU R0, [R1+0x84] ;  /* 0x0000840001007983 */ /* 0x000ea80000300800 */
[----:B------:R-:W2:Y:S04]  /*60870*/  LDL.LU R19, [R1+0x7c] ;  /* 0x00007c0001137983 */ /* 0x000ea80000300800 */
[----:B------:R-:W2:Y:S01]  /*60880*/  LDL.LU R3, [R1+0xd7c] ;  /* 0x000d7c0001037983 */ /* 0x000ea20000300800 */
[----:B------:R-:W-:-:S03]  /*60890*/  FFMA.FTZ R12, R29, R12, 0.48089820146560668945 ;  /* 0x3ef6384a1d0c7423 */ /* 0x000fc6000001000c */
[----:B--2---:R0:W-:Y:S04]  /*608a0*/  STSM.16.M88.4 [R3+0x700], R20 ;  /* 0x0007001403007844 */ /* 0x0041e80000000200 */
[----:B------:R1:W-:Y:S04]  /*608b0*/  STSM.16.M88.4 [R3+0x800], R24 ;  /* 0x0008001803007844 */ /* 0x0003e80000000200 */
[----:B------:R2:W-:Y:S04]  /*608c0*/  STSM.16.M88.4 [R3+0x900], R4 ;  /* 0x0009000403007844 */ /* 0x0005e80000000200 */
[----:B0-----:R-:W3:Y:S04]  /*608d0*/  LDL.LU R20, [R1+0x24] ;  /* 0x0000240001147983 */ /* 0x001ee80000300800 */
[----:B------:R-:W3:Y:S04]  /*608e0*/  LDL.LU R21, [R1+0x28] ;  /* 0x0000280001157983 */ /* 0x000ee80000300800 */
[----:B------:R-:W3:Y:S04]  /*608f0*/  LDL.LU R22, [R1+0x38] ;  /* 0x0000380001167983 */ /* 0x000ee80000300800 */
[----:B------:R-:W3:Y:S04]  /*60900*/  LDL.LU R23, [R1+0x3c] ;  /* 0x00003c0001177983 */ /* 0x000ee80000300800 */
[----:B-1----:R-:W3:Y:S04]  /*60910*/  LDL.LU R26, [R1+0x88] ;  /* 0x00008800011a7983 */ /* 0x002ee80000300800 */
[----:B------:R-:W4:Y:S04]  /*60920*/  LDL.LU R27, [R1+0x94] ;  /* 0x00009400011b7983 */ /* 0x000f280000300800 */
[----:B------:R-:W3:Y:S04]  /*60930*/  LDL.LU R24, [R1+0x8] ;  /* 0x0000080001187983 */ /* 0x000ee80000300800 */
[----:B------:R-:W3:Y:S04]  /*60940*/  LDL.LU R25, [R1+0x4] ;  /* 0x0000040001197983 */ /* 0x000ee80000300800 */
[----:B--2---:R-:W2:Y:S04]  /*60950*/  LDL.LU R4, [R1+0x48] ;  /* 0x0000480001047983 */ /* 0x004ea80000300800 */
[----:B------:R-:W2:Y:S04]  /*60960*/  LDL.LU R5, [R1+0x4c] ;  /* 0x00004c0001057983 */ /* 0x000ea80000300800 */
[----:B------:R-:W2:Y:S04]  /*60970*/  LDL.LU R6, [R1+0x58] ;  /* 0x0000580001067983 */ /* 0x000ea80000300800 */
[----:B------:R-:W2:Y:S04]  /*60980*/  LDL.LU R7, [R1+0x5c] ;  /* 0x00005c0001077983 */ /* 0x000ea80000300800 */
[----:B------:R0:W-:Y:S04]  /*60990*/  STSM.16.M88.4 [R3+0xa00], R8 ;  /* 0x000a000803007844 */ /* 0x0001e80000000200 */
[----:B0-----:R-:W3:Y:S01]  /*609a0*/  LDL.LU R11, [R1+0x90] ;  /* 0x00009000010b7983 */ /* 0x001ee20000300800 */
[----:B------:R-:W-:-:S03]  /*609b0*/  FFMA.FTZ R12, R29, R12, -0.72134751081466674805 ;  /* 0xbf38aa3b1d0c7423 */ /* 0x000fc6000001000c */
[----:B------:R-:W2:Y:S01]  /*609c0*/  LDL.LU R9, [R1+0x34] ;  /* 0x0000340001097983 */ /* 0x000ea20000300800 */
[----:B------:R-:W-:-:S03]  /*609d0*/  FMUL R12, R29, R12 ;  /* 0x0000000c1d0c7220 */ /* 0x000fc60000400000 */
[----:B------:R-:W2:Y:S01]  /*609e0*/  LDL.LU R8, [R1+0x44] ;  /* 0x0000440001087983 */ /* 0x000ea20000300800 */
[----:B------:R-:W-:-:S03]  /*609f0*/  FMUL R12, R29, R12 ;  /* 0x0000000c1d0c7220 */ /* 0x000fc60000400000 */
[----:B------:R-:W2:Y:S01]  /*60a00*/  LDL.LU R10, [R1+0x1c] ;  /* 0x00001c00010a7983 */ /* 0x000ea20000300800 */
[----:B------:R-:W-:Y:S01]  /*60a10*/  FFMA.FTZ R29, R29, 1.4426950216293334961, R12 ;  /* 0x3fb8aa3b1d1d7823 */ /* 0x000fe2000001000c */
[----:B-----5:R-:W-:Y:S02]  /*60a20*/  F2FP.F16.F32.PACK_AB R14, R15, R14 ;  /* 0x0000000e0f0e723e */ /* 0x020fe400000000ff */
[----:B----4-:R-:W-:Y:S02]  /*60a30*/  F2FP.F16.F32.PACK_AB R13, R27, R13 ;  /* 0x0000000d1b0d723e */ /* 0x010fe400000000ff */
[----:B---3--:R-:W-:Y:S02]  /*60a40*/  F2FP.F16.F32.PACK_AB R12, R11, R26 ;  /* 0x0000001a0b0c723e */ /* 0x008fe400000000ff */
[----:B------:R-:W3:Y:S04]  /*60a50*/  LDL.LU R26, [R1+0x14] ;  /* 0x00001400011a7983 */ /* 0x000ee80000300800 */
[----:B------:R-:W4:Y:S04]  /*60a60*/  LDL.LU R11, [R1+0x20] ;  /* 0x00002000010b7983 */ /* 0x000f280000300800 */
[----:B------:R-:W4:Y:S04]  /*60a70*/  LDL.LU R27, [R1+0x18] ;  /* 0x00001800011b7983 */ /* 0x000f280000300800 */
[----:B------:R-:W5:Y:S02]  /*60a80*/  LDL.LU R15, [R1+0xd78] ;  /* 0x000d7800010f7983 */ /* 0x000f640000300800 */
[----:B-----5:R-:W-:-:S02]  /*60a90*/  F2FP.F16.F32.PACK_AB R15, R16, R15 ;  /* 0x0000000f100f723e */ /* 0x020fc400000000ff */
[----:B------:R-:W5:Y:S02]  /*60aa0*/  LDL.LU R16, [R1+0xd74] ;  /* 0x000d740001107983 */ /* 0x000f640000300800 */
[----:B-----5:R-:W-:Y:S02]  /*60ab0*/  F2FP.F16.F32.PACK_AB R16, R2, R16 ;  /* 0x000000100210723e */ /* 0x020fe400000000ff */
[----:B------:R-:W5:Y:S01]  /*60ac0*/  LDL.LU R2, [R1+0xd70] ;  /* 0x000d700001027983 */ /* 0x000f620000300800 */
[----:B--2---:R-:W-:Y:S02]  /*60ad0*/  FSEL R9, R9, -INF , P3 ;  /* 0xff80000009097808 */ /* 0x004fe40001800000 */
[----:B------:R-:W-:Y:S02]  /*60ae0*/  F2FP.F16.F32.PACK_AB R18, R28, R18 ;  /* 0x000000121c12723e */ /* 0x000fe400000000ff */
[----:B------:R-:W-:Y:S02]  /*60af0*/  F2FP.F16.F32.PACK_AB R19, R0, R19 ;  /* 0x000000130013723e */ /* 0x000fe400000000ff */
[----:B-----5:R-:W-:-:S02]  /*60b00*/  F2FP.F16.F32.PACK_AB R17, R2, R17 ;  /* 0x000000110211723e */ /* 0x020fc400000000ff */
[----:B------:R-:W2:Y:S04]  /*60b10*/  LDL.LU R2, [R1+0xd6c] ;  /* 0x000d6c0001027983 */ /* 0x000ea80000300800 */
[----:B------:R-:W5:Y:S04]  /*60b20*/  LDL.LU R28, [R1+0xd68] ;  /* 0x000d6800011c7983 */ /* 0x000f680000300800 */
[----:B------:R-:W3:Y:S04]  /*60b30*/  LDL.LU R0, [R1+0xd64] ;  /* 0x000d640001007983 */ /* 0x000ee80000300800 */
[----:B------:R0:W-:Y:S04]  /*60b40*/  STSM.16.M88.4 [R3+0xb00], R12 ;  /* 0x000b000c03007844 */ /* 0x0001e80000000200 */
[----:B------:R2:W-:Y:S04]  /*60b50*/  STL [R1+0x1d8], R9 ;  /* 0x0001d80901007387 */ /* 0x0005e80000100800 */
[----:B0-----:R-:W3:Y:S04]  /*60b60*/  LDL.LU R12, [R1+0x64] ;  /* 0x00006400010c7983 */ /* 0x001ee80000300800 */
[----:B------:R-:W3:Y:S04]  /*60b70*/  LDL.LU R13, [R1+0x2c] ;  /* 0x00002c00010d7983 */ /* 0x000ee80000300800 */
[----:B------:R-:W3:Y:S04]  /*60b80*/  LDL.LU R14, [R1+0x30] ;  /* 0x00003000010e7983 */ /* 0x000ee80000300800 */
[----:B------:R-:W3:Y:S01]  /*60b90*/  LDL.LU R15, [R1+0x40] ;  /* 0x00004000010f7983 */ /* 0x000ee20000300800 */
[----:B--2---:R-:W-:-:S03]  /*60ba0*/  FADD R9, R2, R29 ;  /* 0x0000001d02097221 */ /* 0x004fc60000000000 */
[----:B------:R-:W3:Y:S04]  /*60bb0*/  LDL.LU R2, [R1+0xd60] ;  /* 0x000d600001027983 */ /* 0x000ee80000300800 */
[----:B------:R0:W-:Y:S04]  /*60bc0*/  STL [R1+0xcd4], R29 ;  /* 0x000cd41d01007387 */ /* 0x0001e80000100800 */
[----:B0-----:R-:W2:Y:S04]  /*60bd0*/  LDL.LU R29, [R1+0x60] ;  /* 0x00006000011d7983 */ /* 0x001ea80000300800 */
[----:B------:R0:W-:Y:S04]  /*60be0*/  STSM.16.M88.4 [R3+0xc00], R16 ;  /* 0x000c001003007844 */ /* 0x0001e80000000200 */
[----:B0-----:R-:W4:Y:S04]  /*60bf0*/  LDL.LU R18, [R1+0x50] ;  /* 0x0000500001127983 */ /* 0x001f280000300800 */
[----:B------:R-:W4:Y:S01]  /*60c00*/  LDL.LU R19, [R1+0x54] ;  /* 0x0000540001137983 */ /* 0x000f220000300800 */
[----:B--2---:R-:W-:-:S03]  /*60c10*/  F2FP.F16.F32.PACK_AB R6, R29, R6 ;  /* 0x000000061d06723e */ /* 0x004fc600000000ff */
[----:B------:R-:W2:Y:S01]  /*60c20*/  LDL.LU R29, [R1+0x398] ;  /* 0x00039800011d7983 */ /* 0x000ea20000300800 */
[----:B------:R-:W-:Y:S02]  /*60c30*/  F2FP.F16.F32.PACK_AB R24, R24, R25 ;  /* 0x000000191818723e */ /* 0x000fe400000000ff */
[----:B---3--:R-:W-:Y:S01]  /*60c40*/  F2FP.F16.F32.PACK_AB R25, R2, R0 ;  /* 0x000000000219723e */ /* 0x008fe200000000ff */
[----:B--2---:R-:W-:Y:S04]  /*60c50*/  STL [R1+0xd40], R29 ;  /* 0x000d401d01007387 */ /* 0x004fe80000100800 */
[----:B------:R-:W2:Y:S01]  /*60c60*/  LDL.LU R0, [R1+0x3a4] ;  /* 0x0003a40001007983 */ /* 0x000ea20000300800 */
[----:B-----5:R-:W-:Y:S02]  /*60c70*/  ISETP.GE.U32.AND P6, PT, R28, 0x7f800000, PT ;  /* 0x7f8000001c00780c */ /* 0x020fe40003fc6070 */
[----:B------:R-:W-:Y:S01]  /*60c80*/  F2FP.F16.F32.PACK_AB R23, R8, R23 ;  /* 0x000000170817723e */ /* 0x000fe200000000ff */
[----:B--2---:R-:W-:Y:S04]  /*60c90*/  STL [R1+0xd44], R0 ;  /* 0x000d440001007387 */ /* 0x004fe80000100800 */
[----:B------:R-:W2:Y:S06]  /*60ca0*/  LDL.LU R2, [R1+0x39c] ;  /* 0x00039c0001027983 */ /* 0x000eac0000300800 */
[----:B------:R-:W-:-:S04]  /*60cb0*/  @P6 IMAD.MOV.U32 R8, RZ, RZ, 0x7f800000 ;  /* 0x7f800000ff086424 */ /* 0x000fc800078e00ff */
[----:B------:R-:W-:Y:S01]  /*60cc0*/  @P6 FFMA.FTZ R9, R28, R8, +INF ;  /* 0x7f8000001c096423 */ /* 0x000fe20000010008 */
[----:B--2---:R-:W-:Y:S04]  /*60cd0*/  STL [R1+0xd48], R2 ;  /* 0x000d480201007387 */ /* 0x004fe80000100800 */
[----:B------:R-:W2:Y:S04]  /*60ce0*/  LDL.LU R8, [R1+0x438] ;  /* 0x0004380001087983 */ /* 0x000ea80000300800 */
[----:B------:R0:W-:Y:S04]  /*60cf0*/  STL [R1+0x1c4], R9 ;  /* 0x0001c40901007387 */ /* 0x0001e80000100800 */
[----:B0-----:R-:W3:Y:S01]  /*60d00*/  LDL.LU R9, [R1+0x43c] ;  /* 0x00043c0001097983 */ /* 0x001ee20000300800 */
[----:B------:R-:W-:-:S03]  /*60d10*/  F2FP.F16.F32.PACK_AB R26, R10, R26 ;  /* 0x0000001a0a1a723e */ /* 0x000fc600000000ff */
[----:B---3--:R0:W-:Y:S04]  /*60d20*/  STL [R1+0xd5c], R9 ;  /* 0x000d5c0901007387 */ /* 0x0081e80000100800 */
[----:B0-----:R-:W2:Y:S04]  /*60d30*/  LDL.LU R9, [R1+0x440] ;  /* 0x0004400001097983 */ /* 0x001ea80000300800 */
[----:B------:R-:W3:Y:S01]  /*60d40*/  LDL.LU R10, [R1+0x448] ;  /* 0x00044800010a7983 */ /* 0x000ee20000300800 */
[----:B----4-:R-:W-:-:S03]  /*60d50*/  F2FP.F16.F32.PACK_AB R27, R11, R27 ;  /* 0x0000001b0b1b723e */ /* 0x010fc600000000ff */
[----:B---3--:R0:W-:Y:S04]  /*60d60*/  STL [R1+0xd58], R10 ;  /* 0x000d580a01007387 */ /* 0x0081e80000100800 */
[----:B0-----:R-:W3:Y:S04]  /*60d70*/  LDL.LU R10, [R1+0x444] ;  /* 0x00044400010a7983 */ /* 0x001ee80000300800 */
[----:B------:R-:W4:Y:S01]  /*60d80*/  LDL.LU R11, [R1+0x44c] ;  /* 0x00044c00010b7983 */ /* 0x000f220000300800 */
[----:B------:R-:W-:-:S03]  /*60d90*/  F2FP.F16.F32.PACK_AB R7, R12, R7 ;  /* 0x000000070c07723e */ /* 0x000fc600000000ff */
[----:B----4-:R0:W-:Y:S04]  /*60da0*/  STL [R1+0xd54], R11 ;  /* 0x000d540b01007387 */ /* 0x0101e80000100800 */
[----:B0-----:R-:W4:Y:S04]  /*60db0*/  LDL.LU R11, [R1+0x460] ;  /* 0x00046000010b7983 */ /* 0x001f280000300800 */
[----:B------:R-:W5:Y:S04]  /*60dc0*/  LDL.LU R12, [R1+0x418] ;  /* 0x00041800010c7983 */ /* 0x000f680000300800 */
[----:B-----5:R0:W-:Y:S04]  /*60dd0*/  STL [R1+0xd50], R12 ;  /* 0x000d500c01007387 */ /* 0x0201e80000100800 */
[----:B0-----:R-:W5:Y:S04]  /*60de0*/  LDL.LU R12, [R1+0x464] ;  /* 0x00046400010c7983 */ /* 0x001f680000300800 */
[----:B------:R-:W3:Y:S01]  /*60df0*/  LDL.LU R2, [R1+0x424] ;  /* 0x0004240001027983 */ /* 0x000ee20000300800 */
[----:B------:R-:W-:-:S02]  /*60e00*/  F2FP.F16.F32.PACK_AB R20, R13, R20 ;  /* 0x000000140d14723e */ /* 0x000fc400000000ff */
[----:B------:R-:W-:Y:S02]  /*60e10*/  F2FP.F16.F32.PACK_AB R21, R14, R21 ;  /* 0x000000150e15723e */ /* 0x000fe400000000ff */
[----:B------:R-:W-:Y:S02]  /*60e20*/  F2FP.F16.F32.PACK_AB R22, R15, R22 ;  /* 0x000000160f16723e */ /* 0x000fe400000000ff */
[----:B------:R-:W-:Y:S02]  /*60e30*/  F2FP.F16.F32.PACK_AB R4, R18, R4 ;  /* 0x000000041204723e */ /* 0x000fe400000000ff */
[----:B------:R-:W-:Y:S02]  /*60e40*/  F2FP.F16.F32.PACK_AB R5, R19, R5 ;  /* 0x000000051305723e */ /* 0x000fe400000000ff */
[----:B------:R-:W-:-:S03]  /*60e50*/  FSETP.NEU.AND P3, PT, R28, RZ, PT ;  /* 0x000000ff1c00720b */ /* 0x000fc60003f6d000 */
[----:B------:R-:W-:Y:S04]  /*60e60*/  STSM.16.M88.4 [R3+0xd00], R4 ;  /* 0x000d000403007844 */ /* 0x000fe80000000200 */
[----:B------:R-:W-:Y:S04]  /*60e70*/  STSM.16.M88.4 [R3+0xe00], R20 ;  /* 0x000e001403007844 */ /* 0x000fe80000000200 */
[----:B------:R-:W-:Y:S01]  /*60e80*/  STSM.16.M88.4 [R3+0xf00], R24 ;  /* 0x000f001803007844 */ /* 0x000fe20000000200 */
[----:B--2---:R-:W-:Y:S01]  /*60e90*/  F2FP.F16.F32.PACK_AB R8, R9, R8 ;  /* 0x000000080908723e */ /* 0x004fe200000000ff */
[----:B------:R-:W-:Y:S06]  /*60ea0*/  BAR.SYNC.DEFER_BLOCKING 0x0 ;  /* 0x0000000000007b1d */ /* 0x000fec0000010000 */
[----:B---3--:R0:W-:Y:S04]  /*60eb0*/  STL [R1+0xd4c], R2 ;  /* 0x000d4c0201007387 */ /* 0x0081e80000100800 */
[----:B0-----:R-:W2:Y:S04]  /*60ec0*/  LDL.LU R2, [R1+0x420] ;  /* 0x0004200001027983 */ /* 0x001ea80000300800 */
[----:B------:R-:W3:Y:S04]  /*60ed0*/  LDL.LU R13, [R1+0x41c] ;  /* 0x00041c00010d7983 */ /* 0x000ee80000300800 */
        /* <DEDUP_REMOVED lines=21> */
[----:B------:R-:W2:Y:S02]  /*61030*/  LDL.LU R9, [R1+0xd5c] ;  /* 0x000d5c0001097983 */ /* 0x000ea40000300800 */
[----:B--2---:R-:W-:-:S02]  /*61040*/  F2FP.F16.F32.PACK_AB R9, R10, R9 ;  /* 0x000000090a09723e */ /* 0x004fc400000000ff */
[----:B------:R-:W4:Y:S02]  /*61050*/  LDL.LU R10, [R1+0xd58] ;  /* 0x000d5800010a7983 */ /* 0x000f240000300800 */
[----:B----4-:R-:W-:Y:S02]  /*61060*/  F2FP.F16.F32.PACK_AB R10, R11, R10 ;  /* 0x0000000a0b0a723e */ /* 0x010fe400000000ff */
[----:B------:R-:W5:Y:S02]  /*61070*/  LDL.LU R11, [R1+0xd54] ;  /* 0x000d5400010b7983 */ /* 0x000f640000300800 */
[----:B-----5:R-:W-:Y:S02]  /*61080*/  F2FP.F16.F32.PACK_AB R11, R12, R11 ;  /* 0x0000000b0c0b723e */ /* 0x020fe400000000ff */
[----:B------:R-:W2:Y:S04]  /*61090*/  LDL.LU R12, [R1+0xd50] ;  /* 0x000d5000010c7983 */ /* 0x000ea80000300800 */
[----:B------:R0:W-:Y:S04]  /*610a0*/  STL.64 [R1+0xd38], R10 ;  /* 0x000d380a01007387 */ /* 0x0001e80000100a00 */
[----:B0-----:R-:W4:Y:S04]  /*610b0*/  LDL.LU R10, [R1+0x414] ;  /* 0x00041400010a7983 */ /* 0x001f280000300800 */
[----:B------:R-:W5:Y:S04]  /*610c0*/  LDL.LU R11, [R1+0x3b0] ;  /* 0x0003b000010b7983 */ /* 0x000f680000300800 */
[----:B------:R0:W-:Y:S04]  /*610d0*/  STL.64 [R1+0xd30], R8 ;  /* 0x000d300801007387 */ /* 0x0001e80000100a00 */
[----:B0-----:R-:W3:Y:S04]  /*610e0*/  LDL.LU R8, [R1+0x400] ;  /* 0x0004000001087983 */ /* 0x001ee80000300800 */
[----:B------:R-:W3:Y:S01]  /*610f0*/  LDL.LU R9, [R1+0x404] ;  /* 0x0004040001097983 */ /* 0x000ee20000300800 */
[----:B------:R-:W-:-:S02]  /*61100*/  F2FP.F16.F32.PACK_AB R18, R4, R18 ;  /* 0x000000120412723e */ /* 0x000fc400000000ff */
[----:B------:R-:W0:Y:S01]  /*61110*/  S2R R4, SR_TID.X ;  /* 0x0000000000047919 */ /* 0x000e220000002100 */
[----:B--2---:R-:W-:Y:S02]  /*61120*/  F2FP.F16.F32.PACK_AB R12, R2, R12 ;  /* 0x0000000c020c723e */ /* 0x004fe400000000ff */
[----:B------:R-:W2:Y:S01]  /*61130*/  LDL.LU R2, [R1+0xd4c] ;  /* 0x000d4c0001027983 */ /* 0x000ea20000300800 */
[----:B0-----:R-:W-:-:S04]  /*61140*/  LOP3.LUT R4, R4, 0x1ff, RZ, 0xc0, !PT ;  /* 0x000001ff04047812 */ /* 0x001fc800078ec0ff */
[----:B------:R-:W-:Y:S02]  /*61150*/  LEA R4, R4, UR7, 0x4 ;  /* 0x0000000704047c11 */ /* 0x000fe4000f8e20ff */
[----:B----4-:R-:W-:Y:S02]  /*61160*/  F2FP.F16.F32.PACK_AB R19, R10, R19 ;  /* 0x000000130a13723e */ /* 0x010fe400000000ff */
[----:B-----5:R-:W-:Y:S02]  /*61170*/  F2FP.F16.F32.PACK_AB R20, R11, R20 ;  /* 0x000000140b14723e */ /* 0x020fe400000000ff */
[----:B---3--:R-:W-:Y:S02]  /*61180*/  F2FP.F16.F32.PACK_AB R16, R8, R16 ;  /* 0x000000100810723e */ /* 0x008fe400000000ff */
[----:B------:R-:W-:Y:S02]  /*61190*/  F2FP.F16.F32.PACK_AB R17, R9, R17 ;  /* 0x000000110911723e */ /* 0x000fe400000000ff */
[----:B------:R-:W0:Y:S01]  /*611a0*/  LDS.128 R8, [R4] ;  /* 0x0000000004087984 */ /* 0x000e220000000c00 */
[----:B------:R-:W-:-:S02]  /*611b0*/  F2FP.F16.F32.PACK_AB R14, R0, R14 ;  /* 0x0000000e000e723e */ /* 0x000fc400000000ff */
[----:B------:R-:W-:Y:S02]  /*611c0*/  F2FP.F16.F32.PACK_AB R15, R29, R15 ;  /* 0x0000000f1d0f723e */ /* 0x000fe400000000ff */
[----:B--2---:R-:W-:Y:S02]  /*611d0*/  F2FP.F16.F32.PACK_AB R13, R2, R13 ;  /* 0x0000000d020d723e */ /* 0x004fe400000000ff */
[----:B------:R-:W2:Y:S04]  /*611e0*/  LDL.LU R2, [R1+0xd48] ;  /* 0x000d480001027983 */ /* 0x000ea80000300800 */
[----:B------:R-:W2:Y:S04]  /*611f0*/  LDL.LU R0, [R1+0xd44] ;  /* 0x000d440001007983 */ /* 0x000ea80000300800 */
[----:B------:R-:W3:Y:S04]  /*61200*/  LDL.LU R29, [R1+0xd40] ;  /* 0x000d4000011d7983 */ /* 0x000ee80000300800 */
[----:B0-----:R-:W-:Y:S04]  /*61210*/  STL.64 [R1+0x40], R8 ;  /* 0x0000400801007387 */ /* 0x001fe80000100a00 */
[----:B------:R-:W-:Y:S04]  /*61220*/  STL.64 [R1+0x48], R10 ;  /* 0x0000480a01007387 */ /* 0x000fe80000100a00 */
[----:B------:R-:W0:Y:S04]  /*61230*/  LDS.128 R8, [R4+0x2000] ;  /* 0x0020000004087984 */ /* 0x000e280000000c00 */
        /* <DEDUP_REMOVED lines=29> */
[----:B------:R-:W0:Y:S01]  /*61410*/  LDS.128 R8, [R4+0x16000] ;  /* 0x0160000004087984 */ /* 0x000e220000000c00 */
[----:B------:R-:W-:-:S02]  /*61420*/  F2FP.F16.F32.PACK_AB R23, R26, R23 ;  /* 0x000000171a17723e */ /* 0x000fc400000000ff */
[----:B---3--:R-:W-:Y:S02]  /*61430*/  F2FP.F16.F32.PACK_AB R26, R28, R29 ;  /* 0x0000001d1c1a723e */ /* 0x008fe400000000ff */
[----:B0-----:R-:W-:Y:S01]  /*61440*/  MOV R29, R8 ;  /* 0x00000008001d7202 */ /* 0x001fe20000000f00 */
[----:B------:R-:W-:Y:S04]  /*61450*/  STL [R1+0xf4], R9 ;  /* 0x0000f40901007387 */ /* 0x000fe80000100800 */
[----:B------:R-:W-:Y:S04]  /*61460*/  STL.64 [R1+0xf8], R10 ;  /* 0x0000f80a01007387 */ /* 0x000fe80000100a00 */
[----:B------:R0:W-:Y:S04]  /*61470*/  STL [R1+0xce8], R29 ;  /* 0x000ce81d01007387 */ /* 0x0001e80000100800 */
[----:B------:R-:W1:Y:S04]  /*61480*/  LDS.128 R8, [R4+0x18000] ;  /* 0x0180000004087984 */ /* 0x000e680000000c00 */
[----:B0-----:R-:W3:Y:S01]  /*61490*/  LDL.LU R29, [R1+0x1e8] ;  /* 0x0001e800011d7983 */ /* 0x001ee20000300800 */
[----:B------:R-:W-:-:S02]  /*614a0*/  F2FP.F16.F32.PACK_AB R21, R24, R21 ;  /* 0x000000151815723e */ /* 0x000fc400000000ff */
[----:B------:R-:W-:Y:S02]  /*614b0*/  F2FP.F16.F32.PACK_AB R24, R27, R5 ;  /* 0x000000051b18723e */ /* 0x000fe400000000ff */
[----:B--2---:R-:W-:Y:S01]  /*614c0*/  F2FP.F16.F32.PACK_AB R27, R0, R2 ;  /* 0x00000002001b723e */ /* 0x004fe200000000ff */
[----:B---3--:R-:W-:Y:S04]  /*614d0*/  STL [R1+0xcfc], R29 ;  /* 0x000cfc1d01007387 */ /* 0x008fe80000100800 */
[----:B-1----:R-:W-:Y:S04]  /*614e0*/  STL.64 [R1+0x30], R8 ;  /* 0x0000300801007387 */ /* 0x002fe80000100a00 */
[----:B------:R-:W-:Y:S04]  /*614f0*/  STL.64 [R1+0x38], R10 ;  /* 0x0000380a01007387 */ /* 0x000fe80000100a00 */
[----:B------:R-:W2:Y:S04]  /*61500*/  LDL.LU R0, [R1+0x1f4] ;  /* 0x0001f40001007983 */ /* 0x000ea80000300800 */
[----:B------:R-:W0:Y:S04]  /*61510*/  LDS.128 R8, [R4+0x1a000] ;  /* 0x01a0000004087984 */ /* 0x000e280000000c00 */
[----:B--2---:R-:W-:Y:S04]  /*61520*/  STL [R1+0xd00], R0 ;  /* 0x000d000001007387 */ /* 0x004fe80000100800 */
[----:B------:R-:W2:Y:S01]  /*61530*/  LDL.LU R2, [R1+0x1ec] ;  /* 0x0001ec0001027983 */ /* 0x000ea20000300800 */
[----:B0-----:R-:W-:-:S02]  /*61540*/  MOV R28, R10 ;  /* 0x0000000a001c7202 */ /* 0x001fc40000000f00 */
[----:B------:R-:W-:Y:S02]  /*61550*/  F2FP.F16.F32.PACK_AB R22, R25, R22 ;  /* 0x000000161916723e */ /* 0x000fe400000000ff */
[----:B------:R-:W-:Y:S01]  /*61560*/  F2FP.F16.F32.PACK_AB R25, R6, R7 ;  /* 0x000000070619723e */ /* 0x000fe200000000ff */
[----:B--2---:R-:W-:Y:S04]  /*61570*/  STL [R1+0xd04], R2 ;  /* 0x000d040201007387 */ /* 0x004fe80000100800 */
[----:B------:R-:W-:Y:S04]  /*61580*/  STL.64 [R1+0x20], R8 ;  /* 0x0000200801007387 */ /* 0x000fe80000100a00 */
[----:B------:R-:W-:Y:S04]  /*61590*/  STL [R1+0x2c], R11 ;  /* 0x00002c0b01007387 */ /* 0x000fe80000100800 */
[----:B------:R0:W-:Y:S04]  /*615a0*/  STL [R1+0xcec], R28 ;  /* 0x000cec1c01007387 */ /* 0x0001e80000100800 */
[----:B------:R-:W1:Y:S04]  /*615b0*/  LDS.128 R8, [R4+0x1c000] ;  /* 0x01c0000004087984 */ /* 0x000e680000000c00 */
[----:B------:R-:W2:Y:S04]  /*615c0*/  LDS.128 R4, [R4+0x1e000] ;  /* 0x01e0000004047984 */ /* 0x000ea80000000c00 */
[----:B0-----:R-:W3:Y:S01]  /*615d0*/  LDL.LU R28, [R1+0x1f0] ;  /* 0x0001f000011c7983 */ /* 0x001ee20000300800 */
[----:B------:R-:W-:Y:S06]  /*615e0*/  BAR.SYNC.DEFER_BLOCKING 0x0 ;  /* 0x0000000000007b1d */ /* 0x000fec0000010000 */
[----:B---3--:R-:W-:Y:S04]  /*615f0*/  STL [R1+0xd08], R28 ;  /* 0x000d081c01007387 */ /* 0x008fe80000100800 */
[----:B-1----:R-:W-:Y:S04]  /*61600*/  STL.64 [R1+0x10], R8 ;  /* 0x0000100801007387 */ /* 0x002fe80000100a00 */
[----:B------:R0:W-:Y:S04]  /*61610*/  STL.64 [R1+0x18], R10 ;  /* 0x0000180a01007387 */ /* 0x0001e80000100a00 */
[----:B0-----:R-:W3:Y:S04]  /*61620*/  LDL.LU.64 R10, [R1+0xd38] ;  /* 0x000d3800010a7983 */ /* 0x001ee80000300a00 */
[----:B------:R-:W3:Y:S04]  /*61630*/  LDL.LU.64 R8, [R1+0xd30] ;  /* 0x000d300001087983 */ /* 0x000ee80000300a00 */
[----:B--2---:R0:W-:Y:S04]  /*61640*/  STL.64 [R1], R4 ;  /* 0x0000000401007387 */ /* 0x0041e80000100a00 */
[----:B------:R-:W-:Y:S04]  /*61650*/  STL.64 [R1+0x8], R6 ;  /* 0x0000080601007387 */ /* 0x000fe80000100a00 */
[----:B0-----:R-:W2:Y:S04]  /*61660*/  LDL.LU R4, [R1+0x2f0] ;  /* 0x0002f00001047983 */ /* 0x001ea80000300800 */
[----:B------:R-:W4:Y:S04]  /*61670*/  LDL.LU R5, [R1+0x2f4] ;  /* 0x0002f40001057983 */ /* 0x000f280000300800 */
[----:B----4-:R0:W-:Y:S04]  /*61680*/  STL [R1+0xd28], R5 ;  /* 0x000d280501007387 */ /* 0x0101e80000100800 */
[----:B0-----:R-:W2:Y:S04]  /*61690*/  LDL.LU R5, [R1+0x2f8] ;  /* 0x0002f80001057983 */ /* 0x001ea80000300800 */
[----:B------:R-:W4:Y:S04]  /*616a0*/  LDL.LU R6, [R1+0x338] ;  /* 0x0003380001067983 */ /* 0x000f280000300800 */
[----:B----4-:R0:W-:Y:S04]  /*616b0*/  STL [R1+0xd24], R6 ;  /* 0x000d240601007387 */ /* 0x0101e80000100800 */
[----:B0-----:R-:W4:Y:S04]  /*616c0*/  LDL.LU R6, [R1+0x2fc] ;  /* 0x0002fc0001067983 */ /* 0x001f280000300800 */
[----:B------:R-:W5:Y:S04]  /*616d0*/  LDL.LU R7, [R1+0x33c] ;  /* 0x00033c0001077983 */ /* 0x000f680000300800 */
[----:B-----5:R0:W-:Y:S04]  /*616e0*/  STL [R1+0xd20], R7 ;  /* 0x000d200701007387 */ /* 0x0201e80000100800 */
[----:B0-----:R-:W5:Y:S04]  /*616f0*/  LDL.LU R7, [R1+0x370] ;  /* 0x0003700001077983 */ /* 0x001f680000300800 */
        /* <DEDUP_REMOVED lines=9> */
[----:B---3--:R-:W-:Y:S04]  /*61790*/  STSM.16.M88.4 [R3], R8 ;  /* 0x0000000803007844 */ /* 0x008fe80000000200 */
[----:B------:R-:W-:Y:S04]  /*617a0*/  STSM.16.M88.4 [R3+0x100], R12 ;  /* 0x0001000c03007844 */ /* 0x000fe80000000200 */
[----:B------:R-:W-:Y:S04]  /*617b0*/  STSM.16.M88.4 [R3+0x200], R16 ;  /* 0x0002001003007844 */ /* 0x000fe80000000200 */
[----:B------:R-:W-:Y:S04]  /*617c0*/  STSM.16.M88.4 [R3+0x300], R20 ;  /* 0x0003001403007844 */ /* 0x000fe80000000200 */
[----:B------:R-:W-:Y:S01]  /*617d0*/  STSM.16.M88.4 [R3+0x400], R24 ;  /* 0x0004001803007844 */ /* 0x000fe20000000200 */
[----:B------:R-:W-:-:S03]  /*617e0*/  F2FP.F16.F32.PACK_AB R4, R5, R4 ;  /* 0x000000040504723e */ /* 0x000fc600000000ff */
        /* <DEDUP_REMOVED lines=25> */
[----:B------:R-:W4:Y:S02]  /*61980*/  LDL.LU R5, [R1+0xd28] ;  /* 0x000d280001057983 */ /* 0x000f240000300800 */
[----:B----4-:R-:W-:-:S02]  /*61990*/  F2FP.F16.F32.PACK_AB R5, R6, R5 ;  /* 0x000000050605723e */ /* 0x010fc400000000ff */
[----:B------:R-:W5:Y:S02]  /*619a0*/  LDL.LU R6, [R1+0xd24] ;  /* 0x000d240001067983 */ /* 0x000f640000300800 */
[----:B-----5:R-:W-:Y:S02]  /*619b0*/  F2FP.F16.F32.PACK_AB R6, R7, R6 ;  /* 0x000000060706723e */ /* 0x020fe400000000ff */
        /* <DEDUP_REMOVED lines=10> */
[----:B------:R-:W2:Y:S01]  /*61a60*/  LDL.LU R28, [R1+0xd0c] ;  /* 0x000d0c00011c7983 */ /* 0x000ea20000300800 */
[----:B---3--:R-:W-:Y:S02]  /*61a70*/  F2FP.F16.F32.PACK_AB R13, R2, R13 ;  /* 0x0000000d020d723e */ /* 0x008fe400000000ff */
[----:B------:R-:W-:Y:S02]  /*61a80*/  F2FP.F16.F32.PACK_AB R14, R0, R14 ;  /* 0x0000000e000e723e */ /* 0x000fe400000000ff */
[----:B------:R-:W-:Y:S02]  /*61a90*/  F2FP.F16.F32.PACK_AB R15, R29, R15 ;  /* 0x0000000f1d0f723e */ /* 0x000fe400000000ff */
[----:B------:R-:W-:Y:S02]  /*61aa0*/  F2FP.F16.F32.PACK_AB R16, R24, R16 ;  /* 0x000000101810723e */ /* 0x000fe400000000ff */
[----:B------:R-:W-:Y:S02]  /*61ab0*/  F2FP.F16.F32.PACK_AB R17, R25, R17 ;  /* 0x000000111911723e */ /* 0x000fe400000000ff */
[----:B--2---:R-:W-:-:S02]  /*61ac0*/  F2FP.F16.F32.PACK_AB R12, R28, R12 ;  /* 0x0000000c1c0c723e */ /* 0x004fc400000000ff */
[----:B------:R-:W2:Y:S04]  /*61ad0*/  LDL.LU R28, [R1+0xd08] ;  /* 0x000d0800011c7983 */ /* 0x000ea80000300800 */
[----:B------:R-:W3:Y:S04]  /*61ae0*/  LDL.LU R2, [R1+0xd04] ;  /* 0x000d040001027983 */ /* 0x000ee80000300800 */
[----:B------:R-:W3:Y:S04]  /*61af0*/  LDL.LU R0, [R1+0xd00] ;  /* 0x000d000001007983 */ /* 0x000ee80000300800 */
[----:B------:R-:W2:Y:S04]  /*61b00*/  LDL.LU R29, [R1+0xcfc] ;  /* 0x000cfc00011d7983 */ /* 0x000ea80000300800 */
[----:B------:R-:W4:Y:S04]  /*61b10*/  LDL.LU R24, [R1+0x1a4] ;  /* 0x0001a40001187983 */ /* 0x000f280000300800 */
[----:B------:R-:W5:Y:S01]  /*61b20*/  LDL.LU R25, [R1+0x1a8] ;  /* 0x0001a80001197983 */ /* 0x000f620000300800 */
[----:B------:R-:W-:-:S03]  /*61b30*/  F2FP.F16.F32.PACK_AB R18, R26, R18 ;  /* 0x000000121a12723e */ /* 0x000fc600000000ff */
[----:B-----5:R0:W-:Y:S04]  /*61b40*/  STL [R1+0xcf8], R25 ;  /* 0x000cf81901007387 */ /* 0x0201e80000100800 */
[----:B0-----:R-:W4:Y:S04]  /*61b50*/  LDL.LU R25, [R1+0x1ac] ;  /* 0x0001ac0001197983 */ /* 0x001f280000300800 */
[----:B------:R-:W5:Y:S01]  /*61b60*/  LDL.LU R26, [R1+0x1b4] ;  /* 0x0001b400011a7983 */ /* 0x000f620000300800 */
[----:B------:R-:W-:Y:S02]  /*61b70*/  F2FP.F16.F32.PACK_AB R20, R20, R21 ;  /* 0x000000151414723e */ /* 0x000fe400000000ff */
[----:B------:R-:W-:-:S02]  /*61b80*/  F2FP.F16.F32.PACK_AB R21, R22, R23 ;  /* 0x000000171615723e */ /* 0x000fc400000000ff */
[----:B--2---:R-:W-:Y:S01]  /*61b90*/  F2FP.F16.F32.PACK_AB R22, R28, R29 ;  /* 0x0000001d1c16723e */ /* 0x004fe200000000ff */
[----:B-----5:R0:W-:Y:S04]  /*61ba0*/  STL [R1+0xcf4], R26 ;  /* 0x000cf41a01007387 */ /* 0x0201e80000100800 */
[----:B0-----:R-:W2:Y:S04]  /*61bb0*/  LDL.LU R26, [R1+0x1b0] ;  /* 0x0001b000011a7983 */ /* 0x001ea80000300800 */
[----:B------:R-:W5:Y:S01]  /*61bc0*/  LDL.LU R28, [R1+0x1c0] ;  /* 0x0001c000011c7983 */ /* 0x000f620000300800 */
[----:B------:R-:W-:-:S02]  /*61bd0*/  F2FP.F16.F32.PACK_AB R19, R27, R19 ;  /* 0x000000131b13723e */ /* 0x000fc400000000ff */
[----:B---3--:R-:W-:Y:S01]  /*61be0*/  F2FP.F16.F32.PACK_AB R23, R0, R2 ;  /* 0x000000020017723e */ /* 0x008fe200000000ff */
[----:B------:R-:W-:Y:S04]  /*61bf0*/  STSM.16.M88.4 [R3+0x500], R4 ;  /* 0x0005000403007844 */ /* 0x000fe80000000200 */
[----:B------:R-:W-:Y:S04]  /*61c00*/  STSM.16.M88.4 [R3+0x600], R8 ;  /* 0x0006000803007844 */ /* 0x000fe80000000200 */
[----:B------:R-:W-:Y:S04]  /*61c10*/  STSM.16.M88.4 [R3+0x700], R12 ;  /* 0x0007000c03007844 */ /* 0x000fe80000000200 */
[----:B------:R-:W-:Y:S04]  /*61c20*/  STSM.16.M88.4 [R3+0x800], R16 ;  /* 0x0008001003007844 */ /* 0x000fe80000000200 */
[----:B------:R-:W-:Y:S01]  /*61c30*/  STSM.16.M88.4 [R3+0x900], R20 ;  /* 0x0009001403007844 */ /* 0x000fe20000000200 */
[----:B----4-:R-:W-:-:S03]  /*61c40*/  F2FP.F16.F32.PACK_AB R24, R25, R24 ;  /* 0x000000181918723e */ /* 0x010fc600000000ff */
[----:B-----5:R0:W-:Y:S04]  /*61c50*/  STL [R1+0xcf0], R28 ;  /* 0x000cf01c01007387 */ /* 0x0201e80000100800 */
[----:B0-----:R-:W3:Y:S04]  /*61c60*/  LDL.LU R28, [R1+0x1bc] ;  /* 0x0001bc00011c7983 */ /* 0x001ee80000300800 */
[----:B------:R-:W4:Y:S04]  /*61c70*/  LDL.LU R27, [R1+0x1b8] ;  /* 0x0001b800011b7983 */ /* 0x000f280000300800 */
[----:B------:R-:W5:Y:S04]  /*61c80*/  LDL.LU R29, [R1+0x18c] ;  /* 0x00018c00011d7983 */ /* 0x000f680000300800 */
[----:B------:R-:W2:Y:S04]  /*61c90*/  LDL.LU R0, [R1+0x17c] ;  /* 0x00017c0001007983 */ /* 0x000ea80000300800 */
[----:B------:R-:W2:Y:S04]  /*61ca0*/  LDL.LU R2, [R1+0x180] ;  /* 0x0001800001027983 */ /* 0x000ea80000300800 */
        /* <DEDUP_REMOVED lines=22> */
[----:B------:R-:W3:Y:S02]  /*61e10*/  LDL.LU R26, [R1+0xcf4] ;  /* 0x000cf400011a7983 */ /* 0x000ee40000300800 */
[----:B---3--:R-:W-:Y:S02]  /*61e20*/  F2FP.F16.F32.PACK_AB R26, R28, R26 ;  /* 0x0000001a1c1a723e */ /* 0x008fe400000000ff */
[----:B------:R-:W4:Y:S01]  /*61e30*/  LDL.LU R28, [R1+0xcf0] ;  /* 0x000cf000011c7983 */ /* 0x000f220000300800 */
[----:B-----5:R-:W-:Y:S02]  /*61e40*/  F2FP.F16.F32.PACK_AB R4, R29, R4 ;  /* 0x000000041d04723e */ /* 0x020fe400000000ff */
[----:B------:R-:W-:Y:S02]  /*61e50*/  F2FP.F16.F32.PACK_AB R6, R17, R6 ;  /* 0x000000061106723e */ /* 0x000fe400000000ff */
[----:B------:R-:W-:Y:S02]  /*61e60*/  F2FP.F16.F32.PACK_AB R5, R21, R5 ;  /* 0x000000051505723e */ /* 0x000fe400000000ff */
[----:B------:R-:W-:-:S02]  /*61e70*/  F2FP.F16.F32.PACK_AB R7, R18, R7 ;  /* 0x000000071207723e */ /* 0x000fc400000000ff */
[----:B------:R-:W-:Y:S02]  /*61e80*/  F2FP.F16.F32.PACK_AB R8, R19, R8 ;  /* 0x000000081308723e */ /* 0x000fe400000000ff */
[----:B------:R-:W-:Y:S02]  /*61e90*/  F2FP.F16.F32.PACK_AB R9, R23, R9 ;  /* 0x000000091709723e */ /* 0x000fe400000000ff */
[----:B------:R-:W-:Y:S02]  /*61ea0*/  F2FP.F16.F32.PACK_AB R10, R0, R10 ;  /* 0x0000000a000a723e */ /* 0x000fe400000000ff */
[----:B------:R-:W-:Y:S02]  /*61eb0*/  F2FP.F16.F32.PACK_AB R11, R2, R11 ;  /* 0x0000000b020b723e */ /* 0x000fe400000000ff */
[----:B------:R-:W-:Y:S02]  /*61ec0*/  F2FP.F16.F32.PACK_AB R12, R16, R12 ;  /* 0x0000000c100c723e */ /* 0x000fe400000000ff */
[----:B------:R-:W0:Y:S01]  /*61ed0*/  S2R R16, SR_TID.X ;  /* 0x0000000000107919 */ /* 0x000e220000002100 */
[----:B----4-:R-:W-:-:S02]  /*61ee0*/  F2FP.F16.F32.PACK_AB R27, R28, R27 ;  /* 0x0000001b1c1b723e */ /* 0x010fc400000000ff */
[----:B------:R-:W2:Y:S04]  /*61ef0*/  LDL.LU R28, [R1+0xcec] ;  /* 0x000cec00011c7983 */ /* 0x000ea80000300800 */
[----:B------:R-:W3:Y:S04]  /*61f00*/  LDL.LU R29, [R1+0xce8] ;  /* 0x000ce800011d7983 */ /* 0x000ee80000300800 */
[----:B------:R-:W4:Y:S04]  /*61f10*/  LDL.LU R17, [R1+0x12c] ;  /* 0x00012c0001117983 */ /* 0x000f280000300800 */
[----:B------:R-:W5:Y:S04]  /*61f20*/  LDL.LU R21, [R1+0x134] ;  /* 0x0001340001157983 */ /* 0x000f680000300800 */
[----:B------:R-:W5:Y:S04]  /*61f30*/  LDL.LU R18, [R1+0x130] ;  /* 0x0001300001127983 */ /* 0x000f680000300800 */
[----:B------:R-:W2:Y:S04]  /*61f40*/  LDL.LU R19, [R1+0x138] ;  /* 0x0001380001137983 */ /* 0x000ea80000300800 */
[----:B------:R-:W2:Y:S04]  /*61f50*/  LDL.LU R23, [R1+0x118] ;  /* 0x0001180001177983 */ /* 0x000ea80000300800 */
[----:B------:R-:W4:Y:S04]  /*61f60*/  LDL.LU R0, [R1+0xce4] ;  /* 0x000ce40001007983 */ /* 0x000f280000300800 */
[----:B------:R-:W2:Y:S01]  /*61f70*/  LDL.LU R2, [R1+0xce0] ;  /* 0x000ce00001027983 */ /* 0x000ea20000300800 */
[----:B0-----:R-:W-:-:S03]  /*61f80*/  SHF.R.U32.HI R16, RZ, 0x8, R16 ;  /* 0x00000008ff107819 */ /* 0x001fc60000011610 */
[----:B------:R-:W-:Y:S01]  /*61f90*/  STSM.16.M88.4 [R3+0xa00], R24 ;  /* 0x000a001803007844 */ /* 0x000fe20000000200 */
[----:B------:R-:W-:Y:S02]  /*61fa0*/  F2FP.F16.F32.PACK_AB R13, R22, R13 ;  /* 0x0000000d160d723e */ /* 0x000fe400000000ff */
[----:B------:R-:W-:Y:S01]  /*61fb0*/  F2FP.F16.F32.PACK_AB R14, R20, R14 ;  /* 0x0000000e140e723e */ /* 0x000fe200000000ff */
[----:B------:R0:W-:Y:S01]  /*61fc0*/  STSM.16.M88.4 [R3+0xb00], R4 ;  /* 0x000b000403007844 */ /* 0x0001e20000000200 */
[----:B------:R-:W1:Y:S03]  /*61fd0*/  LDC R20, c[0x0][0x3e8] ;  /* 0x0000fa00ff147b82 */ /* 0x000e660000000800 */
[----:B------:R1:W-:Y:S05]  /*61fe0*/  STSM.16.M88.4 [R3+0xc00], R8 ;  /* 0x000c000803007844 */ /* 0x0003ea0000000200 */
[----:B------:R-:W1:Y:S01]  /*61ff0*/  LDC R22, c[0x0][0x3e8] ;  /* 0x0000fa00ff167b82 */ /* 0x000e620000000800 */
[----:B0-----:R-:W-:-:S02]  /*62000*/  SGXT.U32 R7, R16, 0x1 ;  /* 0x000000011007781a */ /* 0x001fc40000000000 */
[----:B--2---:R-:W-:Y:S02]  /*62010*/  F2FP.F16.F32.PACK_AB R15, R15, R2 ;  /* 0x000000020f0f723e */ /* 0x004fe400000000ff */
[----:B------:R-:W2:Y:S04]  /*62020*/  LDL.LU R2, [R1+0xcdc] ;  /* 0x000cdc0001027983 */ /* 0x000ea80000300800 */
[----:B------:R-:W3:Y:S04]  /*62030*/  LDL.LU R26, [R1+0x48] ;  /* 0x00004800011a7983 */ /* 0x000ee80000300800 */
[----:B------:R-:W3:Y:S04]  /*62040*/  LDL.LU R4, [R1+0x100] ;  /* 0x0001000001047983 */ /* 0x000ee80000300800 */
[----:B------:R-:W3:Y:S04]  /*62050*/  LDL.LU R5, [R1+0x104] ;  /* 0x0001040001057983 */ /* 0x000ee80000300800 */
[----:B------:R-:W3:Y:S04]  /*62060*/  LDL.LU R6, [R1+0x110] ;  /* 0x0001100001067983 */ /* 0x000ee80000300800 */
[----:B-1----:R-:W3:Y:S04]  /*62070*/  LDL.LU R8, [R1+0x108] ;  /* 0x0001080001087983 */ /* 0x002ee80000300800 */
[----:B------:R-:W3:Y:S04]  /*62080*/  LDL.LU R10, [R1+0x10c] ;  /* 0x00010c00010a7983 */ /* 0x000ee80000300800 */
[----:B------:R-:W3:Y:S01]  /*62090*/  LDL.LU R11, [R1+0x114] ;  /* 0x00011400010b7983 */ /* 0x000ee20000300800 */
[----:B----4-:R-:W-:-:S03]  /*620a0*/  F2FP.F16.F32.PACK_AB R17, R17, R0 ;  /* 0x000000001111723e */ /* 0x010fc600000000ff */
[----:B------:R-:W4:Y:S04]  /*620b0*/  LDL.LU R9, [R1+0x11c] ;  /* 0x00011c0001097983 */ /* 0x000f280000300800 */
[----:B------:R-:W4:Y:S04]  /*620c0*/  LDL.LU R16, [R1+0x120] ;  /* 0x0001200001107983 */ /* 0x000f280000300800 */
[----:B------:R0:W-:Y:S04]  /*620d0*/  STSM.16.M88.4 [R3+0xd00], R12 ;  /* 0x000d000c03007844 */ /* 0x0001e80000000200 */
[----:B0-----:R-:W4:Y:S04]  /*620e0*/  LDL.LU R14, [R1+0x128] ;  /* 0x00012800010e7983 */ /* 0x001f280000300800 */
[----:B------:R-:W4:Y:S04]  /*620f0*/  LDL.LU R15, [R1+0x13c] ;  /* 0x00013c00010f7983 */ /* 0x000f280000300800 */
[----:B------:R-:W4:Y:S01]  /*62100*/  LDL.LU R0, [R1+0xcd8] ;  /* 0x000cd80001007983 */ /* 0x000f220000300800 */
[----:B------:R-:W-:Y:S01]  /*62110*/  IMAD R7, R7, UR4, RZ ;  /* 0x0000000407077c24 */ /* 0x000fe2000f8e02ff */
[----:B-----5:R-:W-:Y:S01]  /*62120*/  F2FP.F16.F32.PACK_AB R18, R21, R18 ;  /* 0x000000121512723e */ /* 0x020fe200000000ff */
[----:B------:R-:W0:Y:S01]  /*62130*/  LDCU UR4, c[0x0][0x3ec] ;  /* 0x00007d80ff0477ac */ /* 0x000e220008000800 */
[----:B------:R-:W1:Y:S02]  /*62140*/  LDC R21, c[0x0][0x3e8] ;  /* 0x0000fa00ff157b82 */ /* 0x000e640000000800 */
[----:B--2---:R-:W-:-:S02]  /*62150*/  LEA R12, P6, R7, R2, 0x1 ;  /* 0x00000002070c7211 */ /* 0x004fc400078c08ff */
[----:B---3--:R-:W-:Y:S01]  /*62160*/  F2FP.F16.F32.PACK_AB R4, R8, R4 ;  /* 0x000000040804723e */ /* 0x008fe200000000ff */
[----:B------:R-:W-:Y:S02]  /*62170*/  IMAD R8, R20, 0x2, R7 ;  /* 0x0000000214087824 */ /* 0x000fe400078e0207 */
[----:B------:R-:W2:Y:S01]  /*62180*/  LDL.LU R20, [R1+0x40] ;  /* 0x0000400001147983 */ /* 0x000ea20000300800 */
[----:B------:R-:W-:Y:S02]  /*62190*/  F2FP.F16.F32.PACK_AB R5, R10, R5 ;  /* 0x000000050a05723e */ /* 0x000fe400000000ff */
[----:B------:R-:W-:Y:S02]  /*621a0*/  F2FP.F16.F32.PACK_AB R6, R11, R6 ;  /* 0x000000060b06723e */ /* 0x000fe400000000ff */
[----:B----4-:R-:W-:Y:S02]  /*621b0*/  F2FP.F16.F32.PACK_AB R16, R14, R16 ;  /* 0x000000100e10723e */ /* 0x010fe400000000ff */
[----:B------:R-:W-:-:S02]  /*621c0*/  F2FP.F16.F32.PACK_AB R19, R15, R19 ;  /* 0x000000130f13723e */ /* 0x000fc400000000ff */
[----:B------:R-:W-:Y:S01]  /*621d0*/  LEA.HI.X.SX32 R13, R7, R0, 0x1, P6 ;  /* 0x00000000070d7211 */ /* 0x000fe200030f0eff */
[----:B------:R-:W3:Y:S01]  /*621e0*/  LDC R15, c[0x0][0x3e8] ;  /* 0x0000fa00ff0f7b82 */ /* 0x000ee20000000800 */
[----:B------:R-:W-:Y:S01]  /*621f0*/  F2FP.F16.F32.PACK_AB R7, R9, R23 ;  /* 0x000000170907723e */ /* 0x000fe200000000ff */
[----:B------:R4:W-:Y:S04]  /*62200*/  STSM.16.M88.4 [R3+0xe00], R16 ;  /* 0x000e001003007844 */ /* 0x0009e80000000200 */
[----:B------:R-:W5:Y:S04]  /*62210*/  LDL.LU R23, [R1+0x58] ;  /* 0x0000580001177983 */ /* 0x000f680000300800 */
[----:B------:R0:W-:Y:S01]  /*62220*/  STSM.16.M88.4 [R3+0xf00], R4 ;  /* 0x000f000403007844 */ /* 0x0001e20000000200 */
[----:B------:R-:W-:Y:S06]  /*62230*/  BAR.SYNC.DEFER_BLOCKING 0x0 ;  /* 0x0000000000007b1d */ /* 0x000fec0000010000 */
[----:B----4-:R-:W4:Y:S04]  /*62240*/  LDL.LU R17, [R1+0x4c] ;  /* 0x00004c0001117983 */ /* 0x010f280000300800 */
[----:B0-----:R-:W3:Y:S01]  /*62250*/  LDL.LU R7, [R1+0x44] ;  /* 0x0000440001077983 */ /* 0x001ee20000300800 */
[----:B------:R-:W-:-:S02]  /*62260*/  LEA R10, P6, R8, R2, 0x1 ;  /* 0x00000002080a7211 */ /* 0x000fc400078c08ff */
[----:B------:R-:W-:Y:S02]  /*62270*/  LEA R14, R22, R8, 0x1 ;  /* 0x00000008160e7211 */ /* 0x000fe400078e08ff */
[----:B------:R-:W-:Y:S01]  /*62280*/  LEA.HI.X.SX32 R11, R8, R0, 0x1, P6 ;  /* 0x00000000080b7211 */ /* 0x000fe200030f0eff */
[----:B------:R-:W0:Y:S01]  /*62290*/  LDC R22, c[0x0][0x3e8] ;  /* 0x0000fa00ff167b82 */ /* 0x000e220000000800 */
[C---:B------:R-:W-:Y:S02]  /*622a0*/  LEA R8, P6, R14.reuse, R2, 0x1 ;  /* 0x000000020e087211 */ /* 0x040fe400078c08ff */
[----:B-1----:R-:W-:Y:S02]  /*622b0*/  LEA R4, R21, R14, 0x1 ;  /* 0x0000000e15047211 */ /* 0x002fe400078e08ff */
[----:B------:R-:W-:Y:S02]  /*622c0*/  LEA.HI.X.SX32 R9, R14, R0, 0x1, P6 ;  /* 0x000000000e097211 */ /* 0x000fe400030f0eff */
[----:B------:R-:W-:Y:S01]  /*622d0*/  PRMT R5, R26, 0x7632, R5 ;  /* 0x000076321a057816 */ /* 0x000fe20000000005 */
[----:B------:R-:W1:Y:S01]  /*622e0*/  LDC R14, c[0x0][0x3e8] ;  /* 0x0000fa00ff0e7b82 */ /* 0x000e620000000800 */
[----:B--2---:R2:W-:Y:S01]  /*622f0*/  STG.E.U16 desc[UR8][R12.64], R20 ;  /* 0x000000140c007986 */ /* 0x0045e2000c101508 */
[----:B------:R-:W-:-:S05]  /*62300*/  PRMT R3, R20, 0x7632, R3 ;  /* 0x0000763214037816 */ /* 0x000fca0000000003 */
[----:B------:R-:W-:Y:S01]  /*62310*/  STL.S16 [R1+0x13c], R3 ;  /* 0x00013c0301007387 */ /* 0x000fe20000100600 */
[----:B--2---:R-:W2:Y:S08]  /*62320*/  LDC R20, c[0x0][0x3e8] ;  /* 0x0000fa00ff147b82 */ /* 0x004eb00000000800 */
[----:B------:R-:W0:Y:S08]  /*62330*/  LDC R12, c[0x0][0x3e8] ;  /* 0x0000fa00ff0c7b82 */ /* 0x000e300000000800 */
[----:B------:R-:W0:Y:S01]  /*62340*/  LDC R13, c[0x0][0x3e8] ;  /* 0x0000fa00ff0d7b82 */ /* 0x000e220000000800 */
[----:B---3--:R3:W-:Y:S01]  /*62350*/  STG.E.U16 desc[UR8][R10.64], R7 ;  /* 0x000000070a007986 */ /* 0x0087e2000c101508 */
[----:B------:R-:W-:-:S03]  /*62360*/  PRMT R6, R7, 0x7632, R6 ;  /* 0x0000763207067816 */ /* 0x000fc60000000006 */
[----:B------:R0:W-:Y:S01]  /*62370*/  STG.E.U16 desc[UR8][R8.64], R26 ;  /* 0x0000001a08007986 */ /* 0x0001e2000c101508 */
[----:B---3--:R-:W-:-:S03]  /*62380*/  LEA R10, P6, R4, R2, 0x1 ;  /* 0x00000002040a7211 */ /* 0x008fc600078c08ff */
[----:B------:R-:W-:Y:S01]  /*62390*/  STL.S16 [R1+0x14c], R6 ;  /* 0x00014c0601007387 */ /* 0x000fe20000100600 */
[----:B------:R-:W-:-:S03]  /*623a0*/  LEA.HI.X.SX32 R11, R4, R0, 0x1, P6 ;  /* 0x00000000040b7211 */ /* 0x000fc600030f0eff */
[----:B0-----:R-:W3:Y:S01]  /*623b0*/  LDL.LU R26, [R1+0x5c] ;  /* 0x00005c00011a7983 */ /* 0x001ee20000300800 */
[----:B----4-:R-:W-:-:S03]  /*623c0*/  PRMT R9, R17, 0x7632, R9 ;  /* 0x0000763211097816 */ /* 0x010fc60000000009 */
[----:B------:R-:W-:Y:S04]  /*623d0*/  STL.S16 [R1+0x150], R5 ;  /* 0x0001500501007387 */ /* 0x000fe80000100600 */
[----:B------:R0:W-:Y:S04]  /*623e0*/  STG.E.U16 desc[UR8][R10.64], R17 ;  /* 0x000000110a007986 */ /* 0x0001e8000c101508 */
[----:B0-----:R-:W4:Y:S04]  /*623f0*/  LDL.LU R10, [R1+0x50] ;  /* 0x00005000010a7983 */ /* 0x001f280000300800 */
[----:B------:R0:W-:Y:S04]  /*62400*/  STL.S16 [R1+0x154], R9 ;  /* 0x0001540901007387 */ /* 0x0001e80000100600 */
[----:B------:R-:W3:Y:S01]  /*62410*/  LDL.LU R11, [R1+0x54] ;  /* 0x00005400010b7983 */ /* 0x000ee20000300800 */
[----:B--2---:R-:W-:-:S03]  /*62420*/  IMAD R3, R20, 0x2, R4 ;  /* 0x0000000214037824 */ /* 0x004fc600078e0204 */
[----:B------:R-:W2:Y:S02]  /*62430*/  LDL.LU R17, [R1+0x68] ;  /* 0x0000680001117983 */ /* 0x000ea40000300800 */
[C---:B------:R-:W-:Y:S02]  /*62440*/  LEA R4, P6, R3.reuse, R2, 0x1 ;  /* 0x0000000203047211 */ /* 0x040fe400078c08ff */
[----:B------:R-:W-:Y:S02]  /*62450*/  LEA R7, R22, R3, 0x1 ;  /* 0x0000000316077211 */ /* 0x000fe400078e08ff */
[----:B------:R-:W-:Y:S02]  /*62460*/  LEA.HI.X.SX32 R5, R3, R0, 0x1, P6 ;  /* 0x0000000003057211 */ /* 0x000fe400030f0eff */
[----:B------:R-:W-:Y:S02]  /*62470*/  LEA R6, P6, R7, R2, 0x1 ;  /* 0x0000000207067211 */ /* 0x000fe400078c08ff */
[----:B------:R-:W-:-:S02]  /*62480*/  LEA R3, R15, R7, 0x1 ;  /* 0x000000070f037211 */ /* 0x000fc400078e08ff */
[----:B------:R-:W-:Y:S01]  /*62490*/  LEA.HI.X.SX32 R7, R7, R0, 0x1, P6 ;  /* 0x0000000007077211 */ /* 0x000fe200030f0eff */
[----:B------:R-:W1:Y:S01]  /*624a0*/  LDC R15, c[0x0][0x3e8] ;  /* 0x0000fa00ff0f7b82 */ /* 0x000e620000000800 */
[----:B------:R-:W-:-:S04]  /*624b0*/  LEA R8, P6, R3, R2, 0x1 ;  /* 0x0000000203087211 */ /* 0x000fc800078c08ff */
[----:B0-----:R-:W-:Y:S01]  /*624c0*/  LEA.HI.X.SX32 R9, R3, R0, 0x1, P6 ;  /* 0x0000000003097211 */ /* 0x001fe200030f0eff */
[----:B----4-:R0:W-:Y:S04]  /*624d0*/  STG.E.U16 desc[UR8][R4.64], R10 ;  /* 0x0000000a04007986 */ /* 0x0101e8000c101508 */
[----:B---3--:R-:W-:Y:S01]  /*624e0*/  STG.E.U16 desc[UR8][R6.64], R11 ;  /* 0x0000000b06007986 */ /* 0x008fe2000c101508 */
[--C-:B0-----:R-:W-:Y:S01]  /*624f0*/  IMAD R4, R12, 0x2, R3.reuse ;  /* 0x000000020c047824 */ /* 0x101fe200078e0203 */
[----:B------:R-:W-:Y:S02]  /*62500*/  PRMT R3, R10, 0x7632, R3 ;  /* 0x000076320a037816 */ /* 0x000fe40000000003 */
[----:B-----5:R0:W-:Y:S01]  /*62510*/  STG.E.U16 desc[UR8][R8.64], R23 ;  /* 0x0000001708007986 */ /* 0x0201e2000c101508 */
[----:B------:R-:W-:Y:S01]  /*62520*/  PRMT R5, R11, 0x7632, R5 ;  /* 0x000076320b057816 */ /* 0x000fe20000000005 */
[----:B------:R-:W3:Y:S02]  /*62530*/  LDC R12, c[0x0][0x3e8] ;  /* 0x0000fa00ff0c7b82 */ /* 0x000ee40000000800 */
[----:B------:R4:W-:Y:S01]  /*62540*/  STL.S16 [R1+0x12c], R3 ;  /* 0x00012c0301007387 */ /* 0x0009e20000100600 */
[----:B0-----:R-:W-:-:S02]  /*62550*/  LEA R8, P6, R4, R2, 0x1 ;  /* 0x0000000204087211 */ /* 0x001fc400078c08ff */
[----:B----4-:R-:W-:Y:S02]  /*62560*/  LEA R3, R13, R4, 0x1 ;  /* 0x000000040d037211 */ /* 0x010fe400078e08ff */
[----:B------:R-:W-:Y:S01]  /*62570*/  LEA.HI.X.SX32 R9, R4, R0, 0x1, P6 ;  /* 0x0000000004097211 */ /* 0x000fe200030f0eff */
[----:B------:R-:W-:Y:S01]  /*62580*/  STL.S16 [R1+0x138], R5 ;  /* 0x0001380501007387 */ /* 0x000fe20000100600 */
[----:B------:R-:W-:Y:S01]  /*62590*/  PRMT R4, R23, 0x7632, R4 ;  /* 0x0000763217047816 */ /* 0x000fe20000000004 */
[----:B------:R-:W0:Y:S02]  /*625a0*/  LDC R13, c[0x0][0x3e8] ;  /* 0x0000fa00ff0d7b82 */ /* 0x000e240000000800 */
[----:B------:R-:W4:Y:S04]  /*625b0*/  LDL.LU R23, [R1+0x6c] ;  /* 0x00006c0001177983 */ /* 0x000f280000300800 */
[----:B------:R-:W-:Y:S04]  /*625c0*/  STL.S16 [R1+0x144], R4 ;  /* 0x0001440401007387 */ /* 0x000fe80000100600 */
[----:B------:R5:W-:Y:S04]  /*625d0*/  STG.E.U16 desc[UR8][R8.64], R26 ;  /* 0x0000001a08007986 */ /* 0x000be8000c101508 */
[----:B-----5:R-:W5:Y:S01]  /*625e0*/  LDL.LU R9, [R1+0x60] ;  /* 0x0000600001097983 */ /* 0x020f620000300800 */
[----:B------:R-:W-:-:S02]  /*625f0*/  LEA R10, P6, R3, R2, 0x1 ;  /* 0x00000002030a7211 */ /* 0x000fc400078c08ff */
[----:B------:R-:W-:Y:S02]  /*62600*/  PRMT R7, R26, 0x7632, R7 ;  /* 0x000076321a077816 */ /* 0x000fe40000000007 */
[----:B------:R-:W-:-:S03]  /*62610*/  LEA.HI.X.SX32 R11, R3, R0, 0x1, P6 ;  /* 0x00000000030b7211 */ /* 0x000fc600030f0eff */
[----:B------:R-:W-:Y:S04]  /*62620*/  STL.S16 [R1+0x148], R7 ;  /* 0x0001480701007387 */ /* 0x000fe80000100600 */
[----:B------:R-:W2:Y:S04]  /*62630*/  LDL.LU R26, [R1+0x78] ;  /* 0x00007800011a7983 */ /* 0x000ea80000300800 */
[----:B-----5:R5:W-:Y:S04]  /*62640*/  STG.E.U16 desc[UR8][R10.64], R9 ;  /* 0x000000090a007986 */ /* 0x020be8000c101508 */
[----:B-----5:R-:W5:Y:S01]  /*62650*/  LDL.LU R11, [R1+0x64] ;  /* 0x00006400010b7983 */ /* 0x020f620000300800 */
[----:B-1----:R-:W-:-:S02]  /*62660*/  LEA R5, R14, R3, 0x1 ;  /* 0x000000030e057211 */ /* 0x002fc400078e08ff */
[----:B------:R-:W1:Y:S02]  /*62670*/  LDC R14, c[0x0][0x3e8] ;  /* 0x0000fa00ff0e7b82 */ /* 0x000e640000000800 */
[----:B------:R-:W-:Y:S01]  /*62680*/  LEA R4, P6, R5, R2, 0x1 ;  /* 0x0000000205047211 */ /* 0x000fe200078c08ff */
[----:B------:R-:W-:-:S03]  /*62690*/  IMAD R3, R15, 0x2, R5 ;  /* 0x000000020f037824 */ /* 0x000fc600078e0205 */
[----:B------:R-:W-:Y:S02]  /*626a0*/  LEA.HI.X.SX32 R5, R5, R0, 0x1, P6 ;  /* 0x0000000005057211 */ /* 0x000fe400030f0eff */
[C---:B------:R-:W-:Y:S01]  /*626b0*/  LEA R6, P6, R3.reuse, R2, 0x1 ;  /* 0x0000000203067211 */ /* 0x040fe200078c08ff */
[----:B------:R-:W0:Y:S03]  /*626c0*/  LDC R15, c[0x0][0x3e8] ;  /* 0x0000fa00ff0f7b82 */ /* 0x000e260000000800 */
[----:B------:R-:W-:Y:S01]  /*626d0*/  LEA.HI.X.SX32 R7, R3, R0, 0x1, P6 ;  /* 0x0000000003077211 */ /* 0x000fe200030f0eff */
[----:B-----5:R3:W-:Y:S02]  /*626e0*/  STG.E.U16 desc[UR8][R4.64], R11 ;  /* 0x0000000b04007986 */ /* 0x0207e4000c101508 */
[----:B---3--:R-:W-:Y:S02]  /*626f0*/  LEA R4, R12, R3, 0x1 ;  /* 0x000000030c047211 */ /* 0x008fe400078e08ff */
[----:B------:R-:W-:-:S02]  /*62700*/  PRMT R3, R9, 0x7632, R3 ;  /* 0x0000763209037816 */ /* 0x000fc40000000003 */
[----:B------:R-:W-:Y:S01]  /*62710*/  PRMT R5, R11, 0x7632, R5 ;  /* 0x000076320b057816 */ /* 0x000fe20000000005 */
[----:B--2---:R-:W-:Y:S01]  /*62720*/  STG.E.U16 desc[UR8][R6.64], R17 ;  /* 0x0000001106007986 */ /* 0x004fe2000c101508 */
[C---:B------:R-:W-:Y:S01]  /*62730*/  LEA R8, P6, R4.reuse, R2, 0x1 ;  /* 0x0000000204087211 */ /* 0x040fe200078c08ff */
[----:B------:R-:W2:Y:S02]  /*62740*/  LDC R12, c[0x0][0x3e8] ;  /* 0x0000fa00ff0c7b82 */ /* 0x000ea40000000800 */
[----:B------:R0:W-:Y:S01]  /*62750*/  STL.S16 [R1+0x11c], R3 ;  /* 0x00011c0301007387 */ /* 0x0001e20000100600 */
[----:B------:R-:W-:-:S03]  /*62760*/  LEA.HI.X.SX32 R9, R4, R0, 0x1, P6 ;  /* 0x0000000004097211 */ /* 0x000fc600030f0eff */
[----:B------:R-:W-:Y:S01]  /*62770*/  STL.S16 [R1+0x128], R5 ;  /* 0x0001280501007387 */ /* 0x000fe20000100600 */
[----:B0-----:R-:W-:Y:S02]  /*62780*/  LEA R3, R13, R4, 0x1 ;  /* 0x000000040d037211 */ /* 0x001fe400078e08ff */
[----:B------:R-:W-:Y:S01]  /*62790*/  PRMT R4, R17, 0x7632, R4 ;  /* 0x0000763211047816 */ /* 0x000fe20000000004 */
[----:B----4-:R0:W-:Y:S01]  /*627a0*/  STG.E.U16 desc[UR8][R8.64], R23 ;  /* 0x0000001708007986 */ /* 0x0101e2000c101508 */
[----:B------:R-:W-:Y:S01]  /*627b0*/  PRMT R7, R23, 0x7632, R7 ;  /* 0x0000763217077816 */ /* 0x000fe20000000007 */
[----:B------:R-:W3:Y:S02]  /*627c0*/  LDC R13, c[0x0][0x3e8] ;  /* 0x0000fa00ff0d7b82 */ /* 0x000ee40000000800 */
[----:B------:R-:W4:Y:S04]  /*627d0*/  LDL.LU R17, [R1+0x7c] ;  /* 0x00007c0001117983 */ /* 0x000f280000300800 */
[----:B------:R-:W-:Y:S04]  /*627e0*/  STL.S16 [R1+0x130], R4 ;  /* 0x0001300401007387 */ /* 0x000fe80000100600 */
[----:B0-----:R-:W5:Y:S01]  /*627f0*/  LDL.LU R9, [R1+0x70] ;  /* 0x0000700001097983 */ /* 0x001f620000300800 */
[----:B------:R-:W-:-:S04]  /*62800*/  LEA R10, P6, R3, R2, 0x1 ;  /* 0x00000002030a7211 */ /* 0x000fc800078c08ff */
[----:B------:R-:W-:Y:S01]  /*62810*/  LEA.HI.X.SX32 R11, R3, R0, 0x1, P6 ;  /* 0x00000000030b7211 */ /* 0x000fe200030f0eff */
[----:B------:R-:W-:Y:S04]  /*62820*/  STL.S16 [R1+0x134], R7 ;  /* 0x0001340701007387 */ /* 0x000fe80000100600 */
[----:B------:R-:W2:Y:S01]  /*62830*/  LDL.LU R23, [R1+0x88] ;  /* 0x0000880001177983 */ /* 0x000ea20000300800 */
[----:B-1----:R-:W-:Y:S02]  /*62840*/  IMAD R5, R14, 0x2, R3 ;  /* 0x000000020e057824 */ /* 0x002fe400078e0203 */
[----:B------:R-:W0:Y:S01]  /*62850*/  LDC R14, c[0x0][0x3e8] ;  /* 0x0000fa00ff0e7b82 */ /* 0x000e220000000800 */
[----:B-----5:R1:W-:Y:S04]  /*62860*/  STG.E.U16 desc[UR8][R10.64], R9 ;  /* 0x000000090a007986 */ /* 0x0203e8000c101508 */
[----:B-1----:R-:W5:Y:S01]  /*62870*/  LDL.LU R11, [R1+0x74] ;  /* 0x00007400010b7983 */ /* 0x002f620000300800 */
[----:B------:R-:W-:-:S02]  /*62880*/  LEA R4, P6, R5, R2, 0x1 ;  /* 0x0000000205047211 */ /* 0x000fc400078c08ff */
[----:B------:R-:W-:Y:S02]  /*62890*/  LEA R3, R15, R5, 0x1 ;  /* 0x000000050f037211 */ /* 0x000fe400078e08ff */
[----:B------:R-:W-:Y:S01]  /*628a0*/  LEA.HI.X.SX32 R5, R5, R0, 0x1, P6 ;  /* 0x0000000005057211 */ /* 0x000fe200030f0eff */
[----:B------:R-:W1:Y:S01]  /*628b0*/  LDC R15, c[0x0][0x3e8] ;  /* 0x0000fa00ff0f7b82 */ /* 0x000e620000000800 */
[----:B------:R-:W-:-:S04]  /*628c0*/  LEA R6, P6, R3, R2, 0x1 ;  /* 0x0000000203067211 */ /* 0x000fc800078c08ff */
[----:B------:R-:W-:Y:S02]  /*628d0*/  LEA.HI.X.SX32 R7, R3, R0, 0x1, P6 ;  /* 0x0000000003077211 */ /* 0x000fe400030f0eff */
[----:B--2---:R-:W-:Y:S02]  /*628e0*/  LEA R3, R12, R3, 0x1 ;  /* 0x000000030c037211 */ /* 0x004fe400078e08ff */
[----:B------:R-:W2:Y:S02]  /*628f0*/  LDC R12, c[0x0][0x3e8] ;  /* 0x0000fa00ff0c7b82 */ /* 0x000ea40000000800 */
[----:B------:R-:W-:Y:S01]  /*62900*/  LEA R8, P6, R3, R2, 0x1 ;  /* 0x0000000203087211 */ /* 0x000fe200078c08ff */
[----:B-----5:R5:W-:Y:S02]  /*62910*/  STG.E.U16 desc[UR8][R4.64], R11 ;  /* 0x0000000b04007986 */ /* 0x020be4000c101508 */
[----:B-----5:R-:W-:Y:S02]  /*62920*/  PRMT R4, R9, 0x7632, R4 ;  /* 0x0000763209047816 */ /* 0x020fe40000000004 */
[----:B------:R-:W-:-:S02]  /*62930*/  PRMT R5, R11, 0x7632, R5 ;  /* 0x000076320b057816 */ /* 0x000fc40000000005 */
[----:B------:R-:W-:Y:S01]  /*62940*/  LEA.HI.X.SX32 R9, R3, R0, 0x1, P6 ;  /* 0x0000000003097211 */ /* 0x000fe200030f0eff */
[----:B------:R3:W-:Y:S04]  /*62950*/  STL.S16 [R1+0x10c], R4 ;  /* 0x00010c0401007387 */ /* 0x0007e80000100600 */
[----:B------:R5:W-:Y:S01]  /*62960*/  STG.E.U16 desc[UR8][R6.64], R26 ;  /* 0x0000001a06007986 */ /* 0x000be2000c101508 */
[--C-:B---3--:R-:W-:Y:S01]  /*62970*/  IMAD R4, R13, 0x2, R3.reuse ;  /* 0x000000020d047824 */ /* 0x108fe200078e0203 */
[----:B------:R-:W-:Y:S02]  /*62980*/  PRMT R3, R26, 0x7632, R3 ;  /* 0x000076321a037816 */ /* 0x000fe40000000003 */
[----:B------:R-:W-:Y:S01]  /*62990*/  STL.S16 [R1+0x118], R5 ;  /* 0x0001180501007387 */ /* 0x000fe20000100600 */
[----:B------:R-:W3:Y:S03]  /*629a0*/  LDC R13, c[0x0][0x3e8] ;  /* 0x0000fa00ff0d7b82 */ /* 0x000ee60000000800 */
[----:B-----5:R-:W5:Y:S04]  /*629b0*/  LDL.LU R26, [R1+0x8c] ;  /* 0x00008c00011a7983 */ /* 0x020f680000300800 */
[----:B------:R-:W-:Y:S04]  /*629c0*/  STL.S16 [R1+0x120], R3 ;  /* 0x0001200301007387 */ /* 0x000fe80000100600 */
[----:B----4-:R4:W-:Y:S04]  /*629d0*/  STG.E.U16 desc[UR8][R8.64], R17 ;  /* 0x0000001108007986 */ /* 0x0109e8000c101508 */
[----:B----4-:R-:W4:Y:S01]  /*629e0*/  LDL.LU R9, [R1+0x80] ;  /* 0x0000800001097983 */ /* 0x010f220000300800 */
[----:B------:R-:W-:-:S02]  /*629f0*/  LEA R10, P6, R4, R2, 0x1 ;  /* 0x00000002040a7211 */ /* 0x000fc400078c08ff */
[----:B------:R-:W-:Y:S02]  /*62a00*/  PRMT R7, R17, 0x7632, R7 ;  /* 0x0000763211077816 */ /* 0x000fe40000000007 */
[----:B------:R-:W-:-:S03]  /*62a10*/  LEA.HI.X.SX32 R11, R4, R0, 0x1, P6 ;  /* 0x00000000040b7211 */ /* 0x000fc600030f0eff */
[----:B------:R-:W-:Y:S04]  /*62a20*/  STL.S16 [R1+0x124], R7 ;  /* 0x0001240701007387 */ /* 0x000fe80000100600 */
[----:B------:R-:W2:Y:S01]  /*62a30*/  LDL.LU R17, [R1+0x98] ;  /* 0x0000980001117983 */ /* 0x000ea20000300800 */
[----:B0-----:R-:W-:Y:S02]  /*62a40*/  LEA R5, R14, R4, 0x1 ;  /* 0x000000040e057211 */ /* 0x001fe400078e08ff */
[----:B------:R-:W0:Y:S01]  /*62a50*/  LDC R14, c[0x0][0x3e8] ;  /* 0x0000fa00ff0e7b82 */ /* 0x000e220000000800 */
[----:B----4-:R4:W-:Y:S04]  /*62a60*/  STG.E.U16 desc[UR8][R10.64], R9 ;  /* 0x000000090a007986 */ /* 0x0109e8000c101508 */
[----:B----4-:R-:W4:Y:S01]  /*62a70*/  LDL.LU R11, [R1+0x84] ;  /* 0x00008400010b7983 */ /* 0x010f220000300800 */
[----:B------:R-:W-:-:S02]  /*62a80*/  LEA R4, P6, R5, R2, 0x1 ;  /* 0x0000000205047211 */ /* 0x000fc400078c08ff */
[----:B-1----:R-:W-:Y:S02]  /*62a90*/  LEA R3, R15, R5, 0x1 ;  /* 0x000000050f037211 */ /* 0x002fe400078e08ff */
[----:B------:R-:W-:Y:S01]  /*62aa0*/  LEA.HI.X.SX32 R5, R5, R0, 0x1, P6 ;  /* 0x0000000005057211 */ /* 0x000fe200030f0eff */
[----:B------:R-:W1:Y:S01]  /*62ab0*/  LDC R15, c[0x0][0x3e8] ;  /* 0x0000fa00ff0f7b82 */ /* 0x000e620000000800 */
[----:B------:R-:W-:-:S04]  /*62ac0*/  LEA R6, P6, R3, R2, 0x1 ;  /* 0x0000000203067211 */ /* 0x000fc800078c08ff */
[----:B------:R-:W-:Y:S01]  /*62ad0*/  LEA.HI.X.SX32 R7, R3, R0, 0x1, P6 ;  /* 0x0000000003077211 */ /* 0x000fe200030f0eff */
[----:B--2---:R-:W-:Y:S02]  /*62ae0*/  IMAD R3, R12, 0x2, R3 ;  /* 0x000000020c037824 */ /* 0x004fe400078e0203 */
[----:B------:R-:W2:Y:S03]  /*62af0*/  LDC R12, c[0x0][0x3e8] ;  /* 0x0000fa00ff0c7b82 */ /* 0x000ea60000000800 */
[----:B------:R-:W-:Y:S01]  /*62b00*/  LEA R8, P6, R3, R2, 0x1 ;  /* 0x0000000203087211 */ /* 0x000fe200078c08ff */
[----:B----4-:R4:W-:Y:S02]  /*62b10*/  STG.E.U16 desc[UR8][R4.64], R11 ;  /* 0x0000000b04007986 */ /* 0x0109e4000c101508 */
[----:B----4-:R-:W-:Y:S02]  /*62b20*/  PRMT R4, R9, 0x7632, R4 ;  /* 0x0000763209047816 */ /* 0x010fe40000000004 */
[----:B------:R-:W-:-:S02]  /*62b30*/  PRMT R5, R11, 0x7632, R5 ;  /* 0x000076320b057816 */ /* 0x000fc40000000005 */
[----:B------:R-:W-:Y:S01]  /*62b40*/  LEA.HI.X.SX32 R9, R3, R0, 0x1, P6 ;  /* 0x0000000003097211 */ /* 0x000fe200030f0eff */
[----:B------:R3:W-:Y:S04]  /*62b50*/  STL.S16 [R1+0x100], R4 ;  /* 0x0001000401007387 */ /* 0x0007e80000100600 */
[----:B------:R4:W-:Y:S01]  /*62b60*/  STG.E.U16 desc[UR8][R6.64], R23 ;  /* 0x0000001706007986 */ /* 0x0009e2000c101508 */
[----:B---3--:R-:W-:Y:S02]  /*62b70*/  LEA R4, R13, R3, 0x1 ;  /* 0x000000030d047211 */ /* 0x008fe400078e08ff */
[----:B------:R-:W-:Y:S01]  /*62b80*/  PRMT R3, R23, 0x7632, R3 ;  /* 0x0000763217037816 */ /* 0x000fe20000000003 */
[----:B------:R-:W-:Y:S01]  /*62b90*/  STL.S16 [R1+0x108], R5 ;  /* 0x0001080501007387 */ /* 0x000fe20000100600 */
[----:B------:R-:W3:Y:S03]  /*62ba0*/  LDC R13, c[0x0][0x3e8] ;  /* 0x0000fa00ff0d7b82 */ /* 0x000ee60000000800 */
[----:B----4-:R-:W4:Y:S04]  /*62bb0*/  LDL.LU R23, [R1+0x9c] ;  /* 0x00009c0001177983 */ /* 0x010f280000300800 */
[----:B------:R-:W-:Y:S04]  /*62bc0*/  STL.S16 [R1+0x110], R3 ;  /* 0x0001100301007387 */ /* 0x000fe80000100600 */
[----:B-----5:R5:W-:Y:S04]  /*62bd0*/  STG.E.U16 desc[UR8][R8.64], R26 ;  /* 0x0000001a08007986 */ /* 0x020be8000c101508 */
[----:B-----5:R-:W5:Y:S01]  /*62be0*/  LDL.LU R9, [R1+0x90] ;  /* 0x0000900001097983 */ /* 0x020f620000300800 */
[----:B------:R-:W-:-:S02]  /*62bf0*/  LEA R10, P6, R4, R2, 0x1 ;  /* 0x00000002040a7211 */ /* 0x000fc400078c08ff */
[----:B------:R-:W-:Y:S02]  /*62c00*/  PRMT R7, R26, 0x7632, R7 ;  /* 0x000076321a077816 */ /* 0x000fe40000000007 */
[----:B------:R-:W-:-:S03]  /*62c10*/  LEA.HI.X.SX32 R11, R4, R0, 0x1, P6 ;  /* 0x00000000040b7211 */ /* 0x000fc600030f0eff */
[----:B------:R-:W-:Y:S04]  /*62c20*/  STL.S16 [R1+0x114], R7 ;  /* 0x0001140701007387 */ /* 0x000fe80000100600 */
[----:B------:R-:W2:Y:S01]  /*62c30*/  LDL.LU R26, [R1+0xa8] ;  /* 0x0000a800011a7983 */ /* 0x000ea20000300800 */
[----:B0-----:R-:W-:Y:S02]  /*62c40*/  LEA R5, R14, R4, 0x1 ;  /* 0x000000040e057211 */ /* 0x001fe400078e08ff */
[----:B------:R-:W0:Y:S01]  /*62c50*/  LDC R14, c[0x0][0x3e8] ;  /* 0x0000fa00ff0e7b82 */ /* 0x000e220000000800 */
[----:B-----5:R5:W-:Y:S04]  /*62c60*/  STG.E.U16 desc[UR8][R10.64], R9 ;  /* 0x000000090a007986 */ /* 0x020be8000c101508 */
[----:B-----5:R-:W5:Y:S01]  /*62c70*/  LDL.LU R11, [R1+0x94] ;  /* 0x00009400010b7983 */ /* 0x020f620000300800 */
[----:B------:R-:W-:Y:S01]  /*62c80*/  LEA R4, P6, R5, R2, 0x1 ;  /* 0x0000000205047211 */ /* 0x000fe200078c08ff */
[----:B-1----:R-:W-:-:S02]  /*62c90*/  IMAD R3, R15, 0x2, R5 ;  /* 0x000000020f037824 */ /* 0x002fc400078e0205 */
[----:B------:R-:W1:Y:S01]  /*62ca0*/  LDC R15, c[0x0][0x3e8] ;  /* 0x0000fa00ff0f7b82 */ /* 0x000e620000000800 */
[----:B------:R-:W-:Y:S02]  /*62cb0*/  LEA.HI.X.SX32 R5, R5, R0, 0x1, P6 ;  /* 0x0000000005057211 */ /* 0x000fe400030f0eff */
[----:B------:R-:W-:-:S04]  /*62cc0*/  LEA R6, P6, R3, R2, 0x1 ;  /* 0x0000000203067211 */ /* 0x000fc800078c08ff */
[----:B------:R-:W-:Y:S02]  /*62cd0*/  LEA.HI.X.SX32 R7, R3, R0, 0x1, P6 ;  /* 0x0000000003077211 */ /* 0x000fe400030f0eff */
[----:B--2---:R-:W-:Y:S02]  /*62ce0*/  LEA R3, R12, R3, 0x1 ;  /* 0x000000030c037211 */ /* 0x004fe400078e08ff */
[----:B------:R-:W2:Y:S02]  /*62cf0*/  LDC R12, c[0x0][0x3e8] ;  /* 0x0000fa00ff0c7b82 */ /* 0x000ea40000000800 */
[----:B------:R-:W-:Y:S01]  /*62d00*/  LEA R8, P6, R3, R2, 0x1 ;  /* 0x0000000203087211 */ /* 0x000fe200078c08ff */
[----:B-----5:R5:W-:Y:S04]  /*62d10*/  STG.E.U16 desc[UR8][R4.64], R11 ;  /* 0x0000000b04007986 */ /* 0x020be8000c101508 */
[----:B------:R4:W-:Y:S01]  /*62d20*/  STG.E.U16 desc[UR8][R6.64], R17 ;  /* 0x0000001106007986 */ /* 0x0009e2000c101508 */
[----:B-----5:R-:W-:-:S02]  /*62d30*/  PRMT R4, R9, 0x7632, R4 ;  /* 0x0000763209047816 */ /* 0x020fc40000000004 */
[----:B------:R-:W-:Y:S02]  /*62d40*/  PRMT R5, R11, 0x7632, R5 ;  /* 0x000076320b057816 */ /* 0x000fe40000000005 */
[----:B------:R-:W-:Y:S01]  /*62d50*/  LEA.HI.X.SX32 R9, R3, R0, 0x1, P6 ;  /* 0x0000000003097211 */ /* 0x000fe200030f0eff */
[----:B------:R3:W-:Y:S01]  /*62d60*/  STL.S16 [R1+0x88], R4 ;  /* 0x0000880401007387 */ /* 0x0007e20000100600 */
[----:B----4-:R-:W-:-:S03]  /*62d70*/  PRMT R7, R23, 0x7632, R7 ;  /* 0x0000763217077816 */ /* 0x010fc60000000007 */
[----:B------:R-:W-:Y:S01]  /*62d80*/  STL.S16 [R1+0x94], R5 ;  /* 0x0000940501007387 */ /* 0x000fe20000100600 */
[----:B---3--:R-:W-:Y:S02]  /*62d90*/  LEA R4, R13, R3, 0x1 ;  /* 0x000000030d047211 */ /* 0x008fe400078e08ff */
[----:B------:R-:W-:Y:S01]  /*62da0*/  PRMT R3, R17, 0x7632, R3 ;  /* 0x0000763211037816 */ /* 0x000fe20000000003 */
[----:B------:R3:W-:Y:S01]  /*62db0*/  STG.E.U16 desc[UR8][R8.64], R23 ;  /* 0x0000001708007986 */ /* 0x0007e2000c101508 */
[----:B------:R-:W4:Y:S03]  /*62dc0*/  LDC R13, c[0x0][0x3e8] ;  /* 0x0000fa00ff0d7b82 */ /* 0x000f260000000800 */
[----:B------:R-:W5:Y:S04]  /*62dd0*/  LDL.LU R17, [R1+0xac] ;  /* 0x0000ac0001117983 */ /* 0x000f680000300800 */
[----:B------:R-:W-:Y:S04]  /*62de0*/  STL.S16 [R1+0x98], R3 ;  /* 0x0000980301007387 */ /* 0x000fe80000100600 */
[----:B------:R-:W-:Y:S04]  /*62df0*/  STL.S16 [R1+0x104], R7 ;  /* 0x0001040701007387 */ /* 0x000fe80000100600 */
[----:B---3--:R-:W3:Y:S01]  /*62e00*/  LDL.LU R9, [R1+0xa0] ;  /* 0x0000a00001097983 */ /* 0x008ee20000300800 */
[----:B------:R-:W-:-:S03]  /*62e10*/  LEA R10, P6, R4, R2, 0x1 ;  /* 0x00000002040a7211 */ /* 0x000fc600078c08ff */
[----:B------:R-:W2:Y:S01]  /*62e20*/  LDL.LU R23, [R1+0xb8] ;  /* 0x0000b80001177983 */ /* 0x000ea20000300800 */
[----:B------:R-:W-:Y:S01]  /*62e30*/  LEA.HI.X.SX32 R11, R4, R0, 0x1, P6 ;  /* 0x00000000040b7211 */ /* 0x000fe200030f0eff */
[----:B0-----:R-:W-:Y:S02]  /*62e40*/  IMAD R5, R14, 0x2, R4 ;  /* 0x000000020e057824 */ /* 0x001fe400078e0204 */
[----:B------:R-:W0:Y:S02]  /*62e50*/  LDC R14, c[0x0][0x3e8] ;  /* 0x0000fa00ff0e7b82 */ /* 0x000e240000000800 */
[----:B---3--:R3:W-:Y:S04]  /*62e60*/  STG.E.U16 desc[UR8][R10.64], R9 ;  /* 0x000000090a007986 */ /* 0x0087e8000c101508 */
[----:B---3--:R-:W3:Y:S01]  /*62e70*/  LDL.LU R11, [R1+0xa4] ;  /* 0x0000a400010b7983 */ /* 0x008ee20000300800 */
[----:B------:R-:W-:-:S02]  /*62e80*/  LEA R4, P6, R5, R2, 0x1 ;  /* 0x0000000205047211 */ /* 0x000fc400078c08ff */
[----:B-1----:R-:W-:Y:S02]  /*62e90*/  LEA R3, R15, R5, 0x1 ;  /* 0x000000050f037211 */ /* 0x002fe400078e08ff */
[----:B------:R-:W-:Y:S01]  /*62ea0*/  LEA.HI.X.SX32 R5, R5, R0, 0x1, P6 ;  /* 0x0000000005057211 */ /* 0x000fe200030f0eff */
[----:B------:R-:W1:Y:S01]  /*62eb0*/  LDC R15, c[0x0][0x3e8] ;  /* 0x0000fa00ff0f7b82 */ /* 0x000e620000000800 */
[----:B------:R-:W-:-:S04]  /*62ec0*/  LEA R6, P6, R3, R2, 0x1 ;  /* 0x0000000203067211 */ /* 0x000fc800078c08ff */
[----:B------:R-:W-:Y:S02]  /*62ed0*/  LEA.HI.X.SX32 R7, R3, R0, 0x1, P6 ;  /* 0x0000000003077211 */ /* 0x000fe400030f0eff */
[----:B--2---:R-:W-:Y:S02]  /*62ee0*/  LEA R3, R12, R3, 0x1 ;  /* 0x000000030c037211 */ /* 0x004fe400078e08ff */
[----:B------:R-:W2:Y:S02]  /*62ef0*/  LDC R12, c[0x0][0x3e8] ;  /* 0x0000fa00ff0c7b82 */ /* 0x000ea40000000800 */
[----:B------:R-:W-:Y:S01]  /*62f00*/  LEA R8, P6, R3, R2, 0x1 ;  /* 0x0000000203087211 */ /* 0x000fe200078c08ff */
[----:B---3--:R3:W-:Y:S04]  /*62f10*/  STG.E.U16 desc[UR8][R4.64], R11 ;  /* 0x0000000b04007986 */ /* 0x0087e8000c101508 */
[----:B------:R5:W-:Y:S01]  /*62f20*/  STG.E.U16 desc[UR8][R6.64], R26 ;  /* 0x0000001a06007986 */ /* 0x000be2000c101508 */
[----:B---3--:R-:W-:-:S02]  /*62f30*/  PRMT R4, R9, 0x7632, R4 ;  /* 0x0000763209047816 */ /* 0x008fc40000000004 */
[----:B------:R-:W-:Y:S02]  /*62f40*/  PRMT R5, R11, 0x7632, R5 ;  /* 0x000076320b057816 */ /* 0x000fe40000000005 */
[----:B------:R-:W-:Y:S01]  /*62f50*/  LEA.HI.X.SX32 R9, R3, R0, 0x1, P6 ;  /* 0x0000000003097211 */ /* 0x000fe200030f0eff */
[----:B------:R4:W-:Y:S01]  /*62f60*/  STL.S16 [R1+0x78], R4 ;  /* 0x0000780401007387 */ /* 0x0009e20000100600 */
[----:B-----5:R-:W-:-:S03]  /*62f70*/  PRMT R7, R17, 0x7632, R7 ;  /* 0x0000763211077816 */ /* 0x020fc60000000007 */
[----:B------:R-:W-:Y:S01]  /*62f80*/  STL.S16 [R1+0x84], R5 ;  /* 0x0000840501007387 */ /* 0x000fe20000100600 */
[--C-:B----4-:R-:W-:Y:S01]  /*62f90*/  IMAD R4, R13, 0x2, R3.reuse ;  /* 0x000000020d047824 */ /* 0x110fe200078e0203 */
[----:B------:R-:W-:Y:S02]  /*62fa0*/  PRMT R3, R26, 0x7632, R3 ;  /* 0x000076321a037816 */ /* 0x000fe40000000003 */
        /* <DEDUP_REMOVED lines=8> */
[----:B------:R-:W-:Y:S02]  /*63030*/  LEA.HI.X.SX32 R11, R4, R0, 0x1, P6 ;  /* 0x00000000040b7211 */ /* 0x000fe400030f0eff */
[----:B0-----:R-:W-:Y:S02]  /*63040*/  LEA R5, R14, R4, 0x1 ;  /* 0x000000040e057211 */ /* 0x001fe400078e08ff */
[----:B------:R-:W0:Y:S02]  /*63050*/  LDC R14, c[0x0][0x3e8] ;  /* 0x0000fa00ff0e7b82 */ /* 0x000e240000000800 */
[----:B------:R-:W-:Y:S01]  /*63060*/  LEA R4, P6, R5, R2, 0x1 ;  /* 0x0000000205047211 */ /* 0x000fe200078c08ff */
[----:B---3--:R3:W-:Y:S04]  /*63070*/  STG.E.U16 desc[UR8][R10.64], R9 ;  /* 0x000000090a007986 */ /* 0x0087e8000c101508 */
[----:B---3--:R-:W3:Y:S01]  /*63080*/  LDL.LU R11, [R1+0xb4] ;  /* 0x0000b400010b7983 */ /* 0x008ee20000300800 */
[----:B-1----:R-:W-:-:S02]  /*63090*/  LEA R3, R15, R5, 0x1 ;  /* 0x000000050f037211 */ /* 0x002fc400078e08ff */
[----:B------:R-:W-:Y:S01]  /*630a0*/  LEA.HI.X.SX32 R5, R5, R0, 0x1, P6 ;  /* 0x0000000005057211 */ /* 0x000fe200030f0eff */
[----:B------:R-:W1:Y:S01]  /*630b0*/  LDC R15, c[0x0][0x3e8] ;  /* 0x0000fa00ff0f7b82 */ /* 0x000e620000000800 */
[----:B------:R-:W-:-:S04]  /*630c0*/  LEA R6, P6, R3, R2, 0x1 ;  /* 0x0000000203067211 */ /* 0x000fc800078c08ff */
[----:B------:R-:W-:Y:S01]  /*630d0*/  LEA.HI.X.SX32 R7, R3, R0, 0x1, P6 ;  /* 0x0000000003077211 */ /* 0x000fe200030f0eff */
[----:B--2---:R-:W-:Y:S02]  /*630e0*/  IMAD R3, R12, 0x2, R3 ;  /* 0x000000020c037824 */ /* 0x004fe400078e0203 */
[----:B------:R-:W2:Y:S03]  /*630f0*/  LDC R12, c[0x0][0x3e8] ;  /* 0x0000fa00ff0c7b82 */ /* 0x000ea60000000800 */
        /* <DEDUP_REMOVED lines=9> */
[----:B----4-:R-:W-:Y:S02]  /*63190*/  LEA R4, R13, R3, 0x1 ;  /* 0x000000030d047211 */ /* 0x010fe400078e08ff */
        /* <DEDUP_REMOVED lines=11> */
[----:B------:R-:W0:Y:S01]  /*63250*/  LDC R14, c[0x0][0x3e8] ;  /* 0x0000fa00ff0e7b82 */ /* 0x000e220000000800 */
[----:B---3--:R3:W-:Y:S04]  /*63260*/  STG.E.U16 desc[UR8][R10.64], R9 ;  /* 0x000000090a007986 */ /* 0x0087e8000c101508 */
[----:B---3--:R-:W3:Y:S01]  /*63270*/  LDL.LU R11, [R1+0xc4] ;  /* 0x0000c400010b7983 */ /* 0x008ee20000300800 */
[----:B------:R-:W-:Y:S01]  /*63280*/  LEA R4, P6, R5, R2, 0x1 ;  /* 0x0000000205047211 */ /* 0x000fe200078c08ff */
[----:B-1----:R-:W-:Y:S01]  /*63290*/  IMAD R3, R15, 0x2, R5 ;  /* 0x000000020f037824 */ /* 0x002fe200078e0205 */
[----:B-----5:R-:W-:Y:S01]  /*632a0*/  PRMT R19, R23, 0x7632, R19 ;  /* 0x0000763217137816 */ /* 0x020fe20000000013 */
[----:B------:R-:W1:Y:S01]  /*632b0*/  LDC R15, c[0x0][0x3e8] ;  /* 0x0000fa00ff0f7b82 */ /* 0x000e620000000800 */
[----:B------:R-:W-:-:S02]  /*632c0*/  LEA.HI.X.SX32 R5, R5, R0, 0x1, P6 ;  /* 0x0000000005057211 */ /* 0x000fc400030f0eff */
[----:B------:R-:W-:-:S04]  /*632d0*/  LEA R6, P6, R3, R2, 0x1 ;  /* 0x0000000203067211 */ /* 0x000fc800078c08ff */
[----:B------:R-:W-:Y:S02]  /*632e0*/  LEA.HI.X.SX32 R7, R3, R0, 0x1, P6 ;  /* 0x0000000003077211 */ /* 0x000fe400030f0eff */
[----:B--2---:R-:W-:Y:S02]  /*632f0*/  LEA R3, R12, R3, 0x1 ;  /* 0x000000030c037211 */ /* 0x004fe400078e08ff */
[----:B------:R-:W2:Y:S02]  /*63300*/  LDC R12, c[0x0][0x3e8] ;  /* 0x0000fa00ff0c7b82 */ /* 0x000ea40000000800 */
[----:B------:R-:W-:Y:S01]  /*63310*/  LEA R8, P6, R3, R2, 0x1 ;  /* 0x0000000203087211 */ /* 0x000fe200078c08ff */
[----:B---3--:R3:W-:Y:S02]  /*63320*/  STG.E.U16 desc[UR8][R4.64], R11 ;  /* 0x0000000b04007986 */ /* 0x0087e4000c101508 */
[----:B---3--:R-:W-:Y:S02]  /*63330*/  PRMT R4, R9, 0x7632, R4 ;  /* 0x0000763209047816 */ /* 0x008fe40000000004 */
[----:B------:R-:W-:-:S02]  /*63340*/  PRMT R5, R11, 0x7632, R5 ;  /* 0x000076320b057816 */ /* 0x000fc40000000005 */
[----:B------:R-:W-:Y:S01]  /*63350*/  LEA.HI.X.SX32 R9, R3, R0, 0x1, P6 ;  /* 0x0000000003097211 */ /* 0x000fe200030f0eff */
[----:B------:R4:W-:Y:S04]  /*63360*/  STL.S16 [R1+0x58], R4 ;  /* 0x0000580401007387 */ /* 0x0009e80000100600 */
[----:B------:R3:W-:Y:S01]  /*63370*/  STG.E.U16 desc[UR8][R6.64], R17 ;  /* 0x0000001106007986 */ /* 0x0007e2000c101508 */
[----:B----4-:R-:W-:Y:S02]  /*63380*/  LEA R4, R13, R3, 0x1 ;  /* 0x000000030d047211 */ /* 0x010fe400078e08ff */
[----:B------:R-:W-:Y:S01]  /*63390*/  PRMT R3, R17, 0x7632, R3 ;  /* 0x0000763211037816 */ /* 0x000fe20000000003 */
[----:B------:R-:W-:Y:S01]  /*633a0*/  STL.S16 [R1+0x64], R5 ;  /* 0x0000640501007387 */ /* 0x000fe20000100600 */
[----:B------:R-:W4:Y:S03]  /*633b0*/  LDC R13, c[0x0][0x3e8] ;  /* 0x0000fa00ff0d7b82 */ /* 0x000f260000000800 */
[----:B---3--:R-:W3:Y:S04]  /*633c0*/  LDL.LU R17, [R1+0xdc] ;  /* 0x0000dc0001117983 */ /* 0x008ee80000300800 */
[----:B------:R-:W-:Y:S04]  /*633d0*/  STL.S16 [R1+0x6c], R3 ;  /* 0x00006c0301007387 */ /* 0x000fe80000100600 */
[----:B------:R-:W-:Y:S04]  /*633e0*/  STL.S16 [R1+0x70], R19 ;  /* 0x0000701301007387 */ /* 0x000fe80000100600 */
[----:B------:R5:W-:Y:S04]  /*633f0*/  STG.E.U16 desc[UR8][R8.64], R23 ;  /* 0x0000001708007986 */ /* 0x000be8000c101508 */
[----:B-----5:R-:W5:Y:S01]  /*63400*/  LDL.LU R9, [R1+0xd0] ;  /* 0x0000d00001097983 */ /* 0x020f620000300800 */
[----:B------:R-:W-:-:S03]  /*63410*/  LEA R10, P6, R4, R2, 0x1 ;  /* 0x00000002040a7211 */ /* 0x000fc600078c08ff */
[----:B------:R-:W2:Y:S01]  /*63420*/  LDL.LU R19, [R1+0xe4] ;  /* 0x0000e40001137983 */ /* 0x000ea20000300800 */
[----:B------:R-:W-:-:S03]  /*63430*/  LEA.HI.X.SX32 R11, R4, R0, 0x1, P6 ;  /* 0x00000000040b7211 */ /* 0x000fc600030f0eff */
[----:B------:R-:W2:Y:S01]  /*63440*/  LDL.LU R23, [R1+0xe8] ;  /* 0x0000e80001177983 */ /* 0x000ea20000300800 */
[----:B0-----:R-:W-:Y:S02]  /*63450*/  IMAD R5, R14, 0x2, R4 ;  /* 0x000000020e057824 */ /* 0x001fe400078e0204 */
[----:B------:R-:W0:Y:S01]  /*63460*/  LDC R14, c[0x0][0x3e8] ;  /* 0x0000fa00ff0e7b82 */ /* 0x000e220000000800 */
[----:B-----5:R5:W-:Y:S04]  /*63470*/  STG.E.U16 desc[UR8][R10.64], R9 ;  /* 0x000000090a007986 */ /* 0x020be8000c101508 */
[----:B-----5:R-:W5:Y:S01]  /*63480*/  LDL.LU R11, [R1+0xd4] ;  /* 0x0000d400010b7983 */ /* 0x020f620000300800 */
[----:B------:R-:W-:Y:S02]  /*63490*/  LEA R4, P6, R5, R2, 0x1 ;  /* 0x0000000205047211 */ /* 0x000fe400078c08ff */
[----:B-1----:R-:W-:-:S02]  /*634a0*/  LEA R3, R15, R5, 0x1 ;  /* 0x000000050f037211 */ /* 0x002fc400078e08ff */
[----:B------:R-:W-:Y:S01]  /*634b0*/  LEA.HI.X.SX32 R5, R5, R0, 0x1, P6 ;  /* 0x0000000005057211 */ /* 0x000fe200030f0eff */
[----:B------:R-:W1:Y:S01]  /*634c0*/  LDC R15, c[0x0][0x3e8] ;  /* 0x0000fa00ff0f7b82 */ /* 0x000e620000000800 */
[----:B------:R-:W-:-:S04]  /*634d0*/  LEA R6, P6, R3, R2, 0x1 ;  /* 0x0000000203067211 */ /* 0x000fc800078c08ff */
[----:B------:R-:W-:Y:S02]  /*634e0*/  LEA.HI.X.SX32 R7, R3, R0, 0x1, P6 ;  /* 0x0000000003077211 */ /* 0x000fe400030f0eff */
[----:B--2---:R-:W-:Y:S02]  /*634f0*/  LEA R3, R12, R3, 0x1 ;  /* 0x000000030c037211 */ /* 0x004fe400078e08ff */
[----:B---3--:R-:W-:Y:S01]  /*63500*/  PRMT R16, R17, 0x7632, R16 ;  /* 0x0000763211107816 */ /* 0x008fe20000000010 */
[----:B------:R-:W2:Y:S01]  /*63510*/  LDC R12, c[0x0][0x3e8] ;  /* 0x0000fa00ff0c7b82 */ /* 0x000ea20000000800 */
[----:B------:R-:W-:Y:S01]  /*63520*/  LEA R8, P6, R3, R2, 0x1 ;  /* 0x0000000203087211 */ /* 0x000fe200078c08ff */
[----:B-----5:R3:W-:Y:S02]  /*63530*/  STG.E.U16 desc[UR8][R4.64], R11 ;  /* 0x0000000b04007986 */ /* 0x0207e4000c101508 */
[----:B---3--:R-:W-:Y:S02]  /*63540*/  PRMT R4, R9, 0x7632, R4 ;  /* 0x0000763209047816 */ /* 0x008fe40000000004 */
[----:B------:R-:W-:-:S02]  /*63550*/  PRMT R5, R11, 0x7632, R5 ;  /* 0x000076320b057816 */ /* 0x000fc40000000005 */
[----:B------:R-:W-:Y:S01]  /*63560*/  LEA.HI.X.SX32 R9, R3, R0, 0x1, P6 ;  /* 0x0000000003097211 */ /* 0x000fe200030f0eff */
[----:B------:R4:W-:Y:S04]  /*63570*/  STL.S16 [R1+0x48], R4 ;  /* 0x0000480401007387 */ /* 0x0009e80000100600 */
[----:B------:R3:W-:Y:S01]  /*63580*/  STG.E.U16 desc[UR8][R6.64], R26 ;  /* 0x0000001a06007986 */ /* 0x0007e2000c101508 */
[--C-:B----4-:R-:W-:Y:S01]  /*63590*/  IMAD R4, R13, 0x2, R3.reuse ;  /* 0x000000020d047824 */ /* 0x110fe200078e0203 */
[----:B------:R-:W-:Y:S02]  /*635a0*/  PRMT R3, R26, 0x7632, R3 ;  /* 0x000076321a037816 */ /* 0x000fe40000000003 */
[----:B------:R-:W-:Y:S01]  /*635b0*/  STL.S16 [R1+0x54], R5 ;  /* 0x0000540501007387 */ /* 0x000fe20000100600 */
[----:B------:R-:W4:Y:S03]  /*635c0*/  LDC R13, c[0x0][0x3e8] ;  /* 0x0000fa00ff0d7b82 */ /* 0x000f260000000800 */
[----:B---3--:R-:W3:Y:S04]  /*635d0*/  LDL.LU R26, [R1+0xec] ;  /* 0x0000ec00011a7983 */ /* 0x008ee80000300800 */
[----:B------:R-:W-:Y:S04]  /*635e0*/  STL.S16 [R1+0x5c], R3 ;  /* 0x00005c0301007387 */ /* 0x000fe80000100600 */
[----:B------:R-:W-:Y:S04]  /*635f0*/  STL.S16 [R1+0x60], R16 ;  /* 0x0000601001007387 */ /* 0x000fe80000100600 */
[----:B------:R5:W-:Y:S04]  /*63600*/  STG.E.U16 desc[UR8][R8.64], R17 ;  /* 0x0000001108007986 */ /* 0x000be8000c101508 */
[----:B-----5:R-:W5:Y:S04]  /*63610*/  LDL.LU R9, [R1+0xe0] ;  /* 0x0000e00001097983 */ /* 0x020f680000300800 */
[----:B------:R-:W3:Y:S01]  /*63620*/  LDL.LU R16, [R1+0xf4] ;  /* 0x0000f40001107983 */ /* 0x000ee20000300800 */
[----:B------:R-:W-:-:S02]  /*63630*/  LEA R10, P6, R4, R2, 0x1 ;  /* 0x00000002040a7211 */ /* 0x000fc400078c08ff */
[----:B0-----:R-:W-:Y:S01]  /*63640*/  LEA R5, R14, R4, 0x1 ;  /* 0x000000040e057211 */ /* 0x001fe200078e08ff */
[----:B------:R-:W3:Y:S01]  /*63650*/  LDL.LU R17, [R1+0xf8] ;  /* 0x0000f80001117983 */ /* 0x000ee20000300800 */
[----:B------:R-:W-:Y:S01]  /*63660*/  LEA.HI.X.SX32 R11, R4, R0, 0x1, P6 ;  /* 0x00000000040b7211 */ /* 0x000fe200030f0eff */
[----:B------:R-:W0:Y:S01]  /*63670*/  LDC R14, c[0x0][0x3e8] ;  /* 0x0000fa00ff0e7b82 */ /* 0x000e220000000800 */
[----:B------:R-:W-:Y:S02]  /*63680*/  LEA R4, P6, R5, R2, 0x1 ;  /* 0x0000000205047211 */ /* 0x000fe400078c08ff */
[----:B-1----:R-:W-:Y:S02]  /*63690*/  LEA R3, R15, R5, 0x1 ;  /* 0x000000050f037211 */ /* 0x002fe400078e08ff */
[----:B------:R-:W-:Y:S02]  /*636a0*/  LEA.HI.X.SX32 R5, R5, R0, 0x1, P6 ;  /* 0x0000000005057211 */ /* 0x000fe400030f0eff */
[C---:B------:R-:W-:Y:S01]  /*636b0*/  LEA R6, P6, R3.reuse, R2, 0x1 ;  /* 0x0000000203067211 */ /* 0x040fe200078c08ff */
[----:B------:R-:W1:Y:S03]  /*636c0*/  LDC R15, c[0x0][0x3e8] ;  /* 0x0000fa00ff0f7b82 */ /* 0x000e660000000800 */
[----:B------:R-:W-:Y:S01]  /*636d0*/  LEA.HI.X.SX32 R7, R3, R0, 0x1, P6 ;  /* 0x0000000003077211 */ /* 0x000fe200030f0eff */
[----:B--2---:R-:W-:Y:S01]  /*636e0*/  IMAD R3, R12, 0x2, R3 ;  /* 0x000000020c037824 */ /* 0x004fe200078e0203 */
[----:B------:R-:W-:-:S03]  /*636f0*/  PRMT R20, R29, 0x7632, R20 ;  /* 0x000076321d147816 */ /* 0x000fc60000000014 */
[----:B------:R-:W2:Y:S01]  /*63700*/  LDC R12, c[0x0][0x3e8] ;  /* 0x0000fa00ff0c7b82 */ /* 0x000ea20000000800 */
[----:B------:R-:W-:Y:S01]  /*63710*/  LEA R8, P6, R3, R2, 0x1 ;  /* 0x0000000203087211 */ /* 0x000fe200078c08ff */
[----:B-----5:R5:W-:Y:S01]  /*63720*/  STG.E.U16 desc[UR8][R10.64], R9 ;  /* 0x000000090a007986 */ /* 0x020be2000c101508 */
[----:B------:R-:W-:-:S03]  /*63730*/  PRMT R27, R9, 0x7632, R27 ;  /* 0x00007632091b7816 */ /* 0x000fc6000000001b */
[----:B------:R4:W-:Y:S04]  /*63740*/  STG.E.U16 desc[UR8][R4.64], R19 ;  /* 0x0000001304007986 */ /* 0x0009e8000c101508 */
[----:B------:R3:W-:Y:S01]  /*63750*/  STG.E.U16 desc[UR8][R6.64], R23 ;  /* 0x0000001706007986 */ /* 0x0007e2000c101508 */
[----:B-----5:R-:W-:Y:S02]  /*63760*/  LEA.HI.X.SX32 R9, R3, R0, 0x1, P6 ;  /* 0x0000000003097211 */ /* 0x020fe400030f0eff */
[----:B----4-:R-:W-:Y:S02]  /*63770*/  LEA R4, R13, R3, 0x1 ;  /* 0x000000030d047211 */ /* 0x010fe400078e08ff */
[----:B------:R-:W-:Y:S01]  /*63780*/  PRMT R5, R19, 0x7632, R5 ;  /* 0x0000763213057816 */ /* 0x000fe20000000005 */
[----:B------:R-:W-:Y:S01]  /*63790*/  STL [R1+0xcc0], R27 ;  /* 0x000cc01b01007387 */ /* 0x000fe20000100800 */
[----:B------:R-:W-:Y:S01]  /*637a0*/  LEA R10, P6, R4, R2, 0x1 ;  /* 0x00000002040a7211 */ /* 0x000fe200078c08ff */
[----:B------:R-:W4:Y:S01]  /*637b0*/  LDC R13, c[0x0][0x3e8] ;  /* 0x0000fa00ff0d7b82 */ /* 0x000f220000000800 */
[----:B------:R-:W-:-:S02]  /*637c0*/  PRMT R3, R23, 0x7632, R3 ;  /* 0x0000763217037816 */ /* 0x000fc40000000003 */
[----:B---3--:R-:W-:Y:S01]  /*637d0*/  PRMT R6, R26, 0x7632, R6 ;  /* 0x000076321a067816 */ /* 0x008fe20000000006 */
[----:B------:R-:W-:Y:S01]  /*637e0*/  STL.S16 [R1+0x44], R5 ;  /* 0x0000440501007387 */ /* 0x000fe20000100600 */
[----:B------:R-:W-:-:S03]  /*637f0*/  LEA.HI.X.SX32 R11, R4, R0, 0x1, P6 ;  /* 0x00000000040b7211 */ /* 0x000fc600030f0eff */
[----:B------:R-:W-:Y:S01]  /*63800*/  STL.S16 [R1+0x4c], R3 ;  /* 0x00004c0301007387 */ /* 0x000fe20000100600 */
[----:B------:R-:W-:-:S03]  /*63810*/  PRMT R25, R16, 0x7632, R25 ;  /* 0x0000763210197816 */ /* 0x000fc60000000019 */
[----:B------:R-:W3:Y:S04]  /*63820*/  LDL.LU R23, [R1+0xfc] ;  /* 0x0000fc0001177983 */ /* 0x000ee80000300800 */
[----:B------:R-:W-:Y:S04]  /*63830*/  STL.S16 [R1+0x50], R6 ;  /* 0x0000500601007387 */ /* 0x000fe80000100600 */
[----:B------:R5:W-:Y:S04]  /*63840*/  STG.E.U16 desc[UR8][R8.64], R26 ;  /* 0x0000001a08007986 */ /* 0x000be8000c101508 */
[----:B------:R-:W3:Y:S04]  /*63850*/  LDL.LU R19, [R1+0x38] ;  /* 0x0000380001137983 */ /* 0x000ee80000300800 */
[----:B------:R0:W-:Y:S04]  /*63860*/  STG.E.U16 desc[UR8][R10.64], R29 ;  /* 0x0000001d0a007986 */ /* 0x0001e8000c101508 */
[----:B-----5:R-:W5:Y:S04]  /*63870*/  LDL.LU R26, [R1+0x3c] ;  /* 0x00003c00011a7983 */ /* 0x020f680000300800 */
[----:B0-----:R-:W5:Y:S04]  /*63880*/  LDL.LU R29, [R1+0xcd4] ;  /* 0x000cd400011d7983 */ /* 0x001f680000300800 */
[----:B------:R0:W-:Y:S04]  /*63890*/  STL [R1+0xcc4], R20 ;  /* 0x000cc41401007387 */ /* 0x0001e80000100800 */
[----:B0-----:R-:W5:Y:S04]  /*638a0*/  LDL.LU R20, [R1+0x34] ;  /* 0x0000340001147983 */ /* 0x001f680000300800 */
[----:B------:R0:W-:Y:S04]  /*638b0*/  STL [R1+0xcc8], R25 ;  /* 0x000cc81901007387 */ /* 0x0001e80000100800 */
[----:B0-----:R-:W5:Y:S01]  /*638c0*/  LDL.LU R25, [R1+0x30] ;  /* 0x0000300001197983 */ /* 0x001f620000300800 */
[----:B------:R-:W-:-:S02]  /*638d0*/  LEA R5, R14, R4, 0x1 ;  /* 0x000000040e057211 */ /* 0x000fc400078e08ff */
[----:B------:R-:W0:Y:S02]  /*638e0*/  LDC R14, c[0x0][0x3e8] ;  /* 0x0000fa00ff0e7b82 */ /* 0x000e240000000800 */
[----:B------:R-:W-:Y:S01]  /*638f0*/  LEA R4, P6, R5, R2, 0x1 ;  /* 0x0000000205047211 */ /* 0x000fe200078c08ff */
[----:B-1----:R-:W-:-:S05]  /*63900*/  IMAD R3, R15, 0x2, R5 ;  /* 0x000000020f037824 */ /* 0x002fca00078e0205 */
[----:B------:R-:W1:Y:S01]  /*63910*/  LDC R15, c[0x0][0x3e8] ;  /* 0x0000fa00ff0f7b82 */ /* 0x000e620000000800 */
[----:B------:R-:W-:Y:S02]  /*63920*/  LEA.HI.X.SX32 R5, R5, R0, 0x1, P6 ;  /* 0x0000000005057211 */ /* 0x000fe400030f0eff */
[----:B------:R-:W-:-:S04]  /*63930*/  LEA R6, P6, R3, R2, 0x1 ;  /* 0x0000000203067211 */ /* 0x000fc800078c08ff */
[----:B------:R-:W-:Y:S02]  /*63940*/  LEA.HI.X.SX32 R7, R3, R0, 0x1, P6 ;  /* 0x0000000003077211 */ /* 0x000fe400030f0eff */
[----:B--2---:R-:W-:Y:S01]  /*63950*/  LEA R3, R12, R3, 0x1 ;  /* 0x000000030c037211 */ /* 0x004fe200078e08ff */
[----:B------:R4:W-:Y:S01]  /*63960*/  STG.E.U16 desc[UR8][R4.64], R16 ;  /* 0x0000001004007986 */ /* 0x0009e2000c101508 */
[----:B------:R-:W2:Y:S02]  /*63970*/  LDC R12, c[0x0][0x3e8] ;  /* 0x0000fa00ff0c7b82 */ /* 0x000ea40000000800 */
[----:B------:R-:W-:Y:S02]  /*63980*/  LEA R8, P6, R3, R2, 0x1 ;  /* 0x0000000203087211 */ /* 0x000fe400078c08ff */
[----:B----4-:R-:W-:-:S04]  /*63990*/  LEA R4, R13, R3, 0x1 ;  /* 0x000000030d047211 */ /* 0x010fc800078e08ff */
[----:B------:R-:W4:Y:S01]  /*639a0*/  LDC R16, c[0x0][0x3e8] ;  /* 0x0000fa00ff107b82 */ /* 0x000f220000000800 */
[----:B------:R-:W-:Y:S01]  /*639b0*/  LEA.HI.X.SX32 R9, R3, R0, 0x1, P6 ;  /* 0x0000000003097211 */ /* 0x000fe200030f0eff */
[----:B0-----:R-:W-:Y:S01]  /*639c0*/  IMAD R5, R14, 0x2, R4 ;  /* 0x000000020e057824 */ /* 0x001fe200078e0204 */
[----:B------:R0:W-:Y:S05]  /*639d0*/  STG.E.U16 desc[UR8][R6.64], R17 ;  /* 0x0000001106007986 */ /* 0x0001ea000c101508 */
[----:B------:R-:W0:Y:S01]  /*639e0*/  LDC R13, c[0x0][0x3e8] ;  /* 0x0000fa00ff0d7b82 */ /* 0x000e220000000800 */
[----:B-1----:R-:W-:Y:S02]  /*639f0*/  LEA R3, R15, R5, 0x1 ;  /* 0x000000050f037211 */ /* 0x002fe400078e08ff */
[----:B---3--:R-:W-:Y:S01]  /*63a00*/  PRMT R14, R23, 0x7632, R14 ;  /* 0x00007632170e7816 */ /* 0x008fe2000000000e */
[----:B------:R1:W-:Y:S01]  /*63a10*/  STG.E.U16 desc[UR8][R8.64], R23 ;  /* 0x0000001708007986 */ /* 0x0003e2000c101508 */
[----:B-----5:R-:W-:-:S02]  /*63a20*/  PRMT R29, R17, 0x7632, R29 ;  /* 0x00007632111d7816 */ /* 0x020fc4000000001d */
[C---:B------:R-:W-:Y:S01]  /*63a30*/  LEA R10, P6, R4.reuse, R2, 0x1 ;  /* 0x00000002040a7211 */ /* 0x040fe200078c08ff */
[----:B0-----:R-:W0:Y:S02]  /*63a40*/  LDC R17, c[0x0][0x3e8] ;  /* 0x0000fa00ff117b82 */ /* 0x001e240000000800 */
[----:B------:R-:W-:Y:S04]  /*63a50*/  STL [R1+0xccc], R29 ;  /* 0x000ccc1d01007387 */ /* 0x000fe80000100800 */
[----:B------:R3:W-:Y:S04]  /*63a60*/  STL.S16 [R1+0x40], R14 ;  /* 0x0000400e01007387 */ /* 0x0007e80000100600 */
[----:B-1----:R-:W5:Y:S04]  /*63a70*/  LDL.LU R23, [R1+0x24] ;  /* 0x0000240001177983 */ /* 0x002f680000300800 */
[----:B------:R-:W5:Y:S01]  /*63a80*/  LDL.LU R27, [R1+0x2c] ;  /* 0x00002c00011b7983 */ /* 0x000f620000300800 */
[----:B------:R-:W-:Y:S01]  /*63a90*/  PRMT R15, R25, 0x7632, R15 ;  /* 0x00007632190f7816 */ /* 0x000fe2000000000f */
[----:B---3--:R-:W1:Y:S04]  /*63aa0*/  LDC R14, c[0x0][0x3e8] ;  /* 0x0000fa00ff0e7b82 */ /* 0x008e680000000800 */
[----:B------:R3:W-:Y:S04]  /*63ab0*/  STL [R1+0xcd0], R15 ;  /* 0x000cd00f01007387 */ /* 0x0007e80000100800 */
[----:B---3--:R-:W3:Y:S01]  /*63ac0*/  LDL.LU R15, [R1+0x20] ;  /* 0x00002000010f7983 */ /* 0x008ee20000300800 */
[----:B------:R-:W-:-:S02]  /*63ad0*/  LEA.HI.X.SX32 R11, R4, R0, 0x1, P6 ;  /* 0x00000000040b7211 */ /* 0x000fc400030f0eff */
[C---:B------:R-:W-:Y:S01]  /*63ae0*/  LEA R4, P6, R5.reuse, R2, 0x1 ;  /* 0x0000000205047211 */ /* 0x040fe200078c08ff */
[----:B------:R-:W5:Y:S03]  /*63af0*/  LDL.LU R29, [R1+0x14] ;  /* 0x00001400011d7983 */ /* 0x000f660000300800 */
[----:B------:R-:W-:Y:S02]  /*63b00*/  LEA.HI.X.SX32 R5, R5, R0, 0x1, P6 ;  /* 0x0000000005057211 */ /* 0x000fe400030f0eff */
[C---:B------:R-:W-:Y:S01]  /*63b10*/  LEA R6, P6, R3.reuse, R2, 0x1 ;  /* 0x0000000203067211 */ /* 0x040fe200078c08ff */
[----:B------:R0:W-:Y:S03]  /*63b20*/  STG.E.U16 desc[UR8][R10.64], R25 ;  /* 0x000000190a007986 */ /* 0x0001e6000c101508 */
[----:B------:R-:W-:-:S02]  /*63b30*/  LEA.HI.X.SX32 R7, R3, R0, 0x1, P6 ;  /* 0x0000000003077211 */ /* 0x000fc400030f0eff */
[----:B--2---:R-:W-:Y:S02]  /*63b40*/  LEA R3, R12, R3, 0x1 ;  /* 0x000000030c037211 */ /* 0x004fe400078e08ff */
[----:B------:R-:W2:Y:S01]  /*63b50*/  LDC R12, c[0x0][0x3e8] ;  /* 0x0000fa00ff0c7b82 */ /* 0x000ea20000000800 */
[----:B------:R4:W-:Y:S04]  /*63b60*/  STG.E.U16 desc[UR8][R4.64], R20 ;  /* 0x0000001404007986 */ /* 0x0009e8000c101508 */
[----:B------:R1:W-:Y:S01]  /*63b70*/  STG.E.U16 desc[UR8][R6.64], R19 ;  /* 0x0000001306007986 */ /* 0x0003e2000c101508 */
[----:B------:R-:W-:Y:S02]  /*63b80*/  PRMT R18, R20, 0x7632, R18 ;  /* 0x0000763214127816 */ /* 0x000fe40000000012 */
[----:B------:R-:W-:Y:S01]  /*63b90*/  PRMT R24, R26, 0x7632, R24 ;  /* 0x000076321a187816 */ /* 0x000fe20000000018 */
[----:B0-----:R-:W5:Y:S01]  /*63ba0*/  LDL.LU R25, [R1+0x18] ;  /* 0x0000180001197983 */ /* 0x001f620000300800 */
[----:B----4-:R-:W-:-:S03]  /*63bb0*/  LEA R4, P6, R3, R2, 0x1 ;  /* 0x0000000203047211 */ /* 0x010fc600078c08ff */
[----:B------:R-:W4:Y:S01]  /*63bc0*/  LDL.LU R20, [R1+0x1c] ;  /* 0x00001c0001147983 */ /* 0x000f220000300800 */
[----:B-1----:R-:W-:Y:S01]  /*63bd0*/  IMAD R7, R13, 0x2, R3 ;  /* 0x000000020d077824 */ /* 0x002fe200078e0203 */
[----:B------:R-:W-:-:S04]  /*63be0*/  LEA.HI.X.SX32 R5, R3, R0, 0x1, P6 ;  /* 0x0000000003057211 */ /* 0x000fc800030f0eff */
[C---:B------:R-:W-:Y:S02]  /*63bf0*/  LEA R6, P6, R7.reuse, R2, 0x1 ;  /* 0x0000000207067211 */ /* 0x040fe400078c08ff */
[----:B------:R-:W-:Y:S02]  /*63c00*/  LEA R9, R16, R7, 0x1 ;  /* 0x0000000710097211 */ /* 0x000fe400078e08ff */
[----:B------:R-:W-:Y:S01]  /*63c10*/  LEA.HI.X.SX32 R7, R7, R0, 0x1, P6 ;  /* 0x0000000007077211 */ /* 0x000fe200030f0eff */
[----:B------:R0:W-:Y:S01]  /*63c20*/  STG.E.U16 desc[UR8][R4.64], R26 ;  /* 0x0000001a04007986 */ /* 0x0001e2000c101508 */
[----:B------:R-:W-:Y:S01]  /*63c30*/  LEA R8, P6, R9, R2, 0x1 ;  /* 0x0000000209087211 */ /* 0x000fe200078c08ff */
[----:B------:R-:W1:Y:S01]  /*63c40*/  LDC R16, c[0x0][0x3e8] ;  /* 0x0000fa00ff107b82 */ /* 0x000e620000000800 */
[----:B------:R-:W-:Y:S02]  /*63c50*/  LEA R3, R17, R9, 0x1 ;  /* 0x0000000911037211 */ /* 0x000fe400078e08ff */
[----:B------:R-:W-:-:S02]  /*63c60*/  LEA.HI.X.SX32 R9, R9, R0, 0x1, P6 ;  /* 0x0000000009097211 */ /* 0x000fc400030f0eff */
[----:B------:R-:W-:-:S04]  /*63c70*/  LEA R10, P6, R3, R2, 0x1 ;  /* 0x00000002030a7211 */ /* 0x000fc800078c08ff */
[----:B------:R-:W-:Y:S01]  /*63c80*/  LEA.HI.X.SX32 R11, R3, R0, 0x1, P6 ;  /* 0x00000000030b7211 */ /* 0x000fe200030f0eff */
[----:B--2---:R-:W-:Y:S01]  /*63c90*/  IMAD R3, R12, 0x2, R3 ;  /* 0x000000020c037824 */ /* 0x004fe200078e0203 */
[----:B0-----:R-:W2:Y:S01]  /*63ca0*/  LDL.LU R26, [R1] ;  /* 0x00000000011a7983 */ /* 0x001ea20000300800 */
[----:B------:R-:W-:Y:S01]  /*63cb0*/  PRMT R22, R19, 0x7632, R22 ;  /* 0x0000763213167816 */ /* 0x000fe20000000016 */
[----:B------:R-:W0:Y:S02]  /*63cc0*/  LDC R12, c[0x0][0x3e8] ;  /* 0x0000fa00ff0c7b82 */ /* 0x000e240000000800 */
[----:B------:R-:W-:-:S04]  /*63cd0*/  LEA R4, P6, R3, R2, 0x1 ;  /* 0x0000000203047211 */ /* 0x000fc800078c08ff */
[----:B------:R-:W-:Y:S02]  /*63ce0*/  LEA.HI.X.SX32 R5, R3, R0, 0x1, P6 ;  /* 0x0000000003057211 */ /* 0x000fe400030f0eff */
[----:B------:R-:W0:Y:S01]  /*63cf0*/  LDC R19, c[0x0][0x3e8] ;  /* 0x0000fa00ff137b82 */ /* 0x000e220000000800 */
[----:B---3--:R-:W-:Y:S04]  /*63d00*/  STG.E.U16 desc[UR8][R6.64], R15 ;  /* 0x0000000f06007986 */ /* 0x008fe8000c101508 */
[----:B-----5:R-:W-:Y:S04]  /*63d10*/  STG.E.U16 desc[UR8][R8.64], R23 ;  /* 0x0000001708007986 */ /* 0x020fe8000c101508 */
[----:B------:R-:W-:Y:S04]  /*63d20*/  STG.E.U16 desc[UR8][R10.64], R28 ;  /* 0x0000001c0a007986 */ /* 0x000fe8000c101508 */
[----:B------:R3:W-:Y:S04]  /*63d30*/  STG.E.U16 desc[UR8][R4.64], R27 ;  /* 0x0000001b04007986 */ /* 0x0007e8000c101508 */
[----:B---3--:R-:W3:Y:S01]  /*63d40*/  LDL.LU R4, [R1+0x10] ;  /* 0x0000100001047983 */ /* 0x008ee20000300800 */
[----:B------:R-:W-:-:S04]  /*63d50*/  LEA R7, R14, R3, 0x1 ;  /* 0x000000030e077211 */ /* 0x000fc800078e08ff */
[----:B-1----:R-:W-:Y:S02]  /*63d60*/  LEA R9, R16, R7, 0x1 ;  /* 0x0000000710097211 */ /* 0x002fe400078e08ff */
[----:B------:R-:W1:Y:S01]  /*63d70*/  LDC R16, c[0x0][0x3e8] ;  /* 0x0000fa00ff107b82 */ /* 0x000e620000000800 */
[----:B------:R-:W-:Y:S02]  /*63d80*/  LEA R6, P6, R7, R2, 0x1 ;  /* 0x0000000207067211 */ /* 0x000fe400078c08ff */
[----:B0-----:R-:W-:Y:S02]  /*63d90*/  IMAD R3, R19, 0x2, R9 ;  /* 0x0000000213037824 */ /* 0x001fe400078e0209 */
[----:B------:R-:W-:Y:S02]  /*63da0*/  LEA.HI.X.SX32 R7, R7, R0, 0x1, P6 ;  /* 0x0000000007077211 */ /* 0x000fe400030f0eff */
[----:B------:R-:W-:Y:S02]  /*63db0*/  LEA R8, P6, R9, R2, 0x1 ;  /* 0x0000000209087211 */ /* 0x000fe400078c08ff */
[----:B------:R-:W-:-:S02]  /*63dc0*/  PRMT R14, R23, 0x7632, R14 ;  /* 0x00007632170e7816 */ /* 0x000fc4000000000e */
[----:B------:R-:W0:Y:S01]  /*63dd0*/  LDC R23, c[0x0][0x3e8] ;  /* 0x0000fa00ff177b82 */ /* 0x000e220000000800 */
[----:B------:R-:W-:Y:S02]  /*63de0*/  LEA.HI.X.SX32 R9, R9, R0, 0x1, P6 ;  /* 0x0000000009097211 */ /* 0x000fe400030f0eff */
[----:B------:R-:W-:-:S04]  /*63df0*/  LEA R10, P6, R3, R2, 0x1 ;  /* 0x00000002030a7211 */ /* 0x000fc800078c08ff */
[----:B------:R-:W-:Y:S02]  /*63e00*/  LEA.HI.X.SX32 R11, R3, R0, 0x1, P6 ;  /* 0x00000000030b7211 */ /* 0x000fe400030f0eff */
[----:B------:R-:W-:-:S04]  /*63e10*/  LEA R5, R12, R3, 0x1 ;  /* 0x000000030c057211 */ /* 0x000fc800078e08ff */
[----:B-1----:R-:W-:Y:S02]  /*63e20*/  LEA R3, R16, R5, 0x1 ;  /* 0x0000000510037211 */ /* 0x002fe400078e08ff */
[----:B------:R-:W-:Y:S02]  /*63e30*/  PRMT R19, R27, 0x7632, R19 ;  /* 0x000076321b137816 */ /* 0x000fe40000000013 */
[----:B------:R-:W-:Y:S01]  /*63e40*/  PRMT R13, R15, 0x7632, R13 ;  /* 0x000076320f0d7816 */ /* 0x000fe2000000000d */
[----:B------:R-:W5:Y:S04]  /*63e50*/  LDL.LU R27, [R1+0x8] ;  /* 0x00000800011b7983 */ /* 0x000f680000300800 */
[----:B------:R-:W5:Y:S04]  /*63e60*/  LDL.LU R15, [R1+0xc] ;  /* 0x00000c00010f7983 */ /* 0x000f680000300800 */
[----:B---3--:R-:W-:Y:S04]  /*63e70*/  STG.E.U16 desc[UR8][R6.64], R4 ;  /* 0x0000000406007986 */ /* 0x008fe8000c101508 */
[----:B------:R-:W-:Y:S04]  /*63e80*/  STG.E.U16 desc[UR8][R8.64], R29 ;  /* 0x0000001d08007986 */ /* 0x000fe8000c101508 */
[----:B------:R1:W-:Y:S02]  /*63e90*/  STG.E.U16 desc[UR8][R10.64], R25 ;  /* 0x000000190a007986 */ /* 0x0003e4000c101508 */
[----:B-1----:R-:W-:Y:S01]  /*63ea0*/  PRMT R11, R4, 0x7632, R11 ;  /* 0x00007632040b7816 */ /* 0x002fe2000000000b */
[----:B0-----:R-:W-:Y:S01]  /*63eb0*/  IMAD R9, R23, 0x2, R3 ;  /* 0x0000000217097824 */ /* 0x001fe200078e0203 */
[C---:B------:R-:W-:Y:S01]  /*63ec0*/  LEA R4, P6, R5.reuse, R2, 0x1 ;  /* 0x0000000205047211 */ /* 0x040fe200078c08ff */
[----:B------:R-:W0:Y:S03]  /*63ed0*/  LDC R10, c[0x0][0x3e8] ;  /* 0x0000fa00ff0a7b82 */ /* 0x000e260000000800 */
[----:B------:R-:W-:-:S02]  /*63ee0*/  LEA.HI.X.SX32 R5, R5, R0, 0x1, P6 ;  /* 0x0000000005057211 */ /* 0x000fc400030f0eff */
[----:B------:R-:W-:-:S04]  /*63ef0*/  LEA R6, P6, R3, R2, 0x1 ;  /* 0x0000000203067211 */ /* 0x000fc800078c08ff */
[----:B------:R-:W-:Y:S01]  /*63f00*/  LEA.HI.X.SX32 R7, R3, R0, 0x1, P6 ;  /* 0x0000000003077211 */ /* 0x000fe200030f0eff */
[----:B----4-:R1:W-:Y:S01]  /*63f10*/  STG.E.U16 desc[UR8][R4.64], R20 ;  /* 0x0000001404007986 */ /* 0x0103e2000c101508 */
[----:B------:R-:W-:-:S03]  /*63f20*/  PRMT R23, R20, 0x7632, R23 ;  /* 0x0000763214177816 */ /* 0x000fc60000000017 */
[----:B--2---:R2:W-:Y:S04]  /*63f30*/  STG.E.U16 desc[UR8][R6.64], R26 ;  /* 0x0000001a06007986 */ /* 0x0045e8000c101508 */
[----:B-1----:R-:W3:Y:S04]  /*63f40*/  LDL.LU.S16 R20, [R1+0x150] ;  /* 0x0001500001147983 */ /* 0x002ee80000300600 */
[----:B--2---:R-:W2:Y:S01]  /*63f50*/  LDL.LU R7, [R1+0x4] ;  /* 0x0000040001077983 */ /* 0x004ea20000300800 */
[----:B------:R-:W-:Y:S02]  /*63f60*/  PRMT R17, R28, 0x7632, R17 ;  /* 0x000076321c117816 */ /* 0x000fe40000000011 */
[----:B------:R-:W1:Y:S01]  /*63f70*/  LDC R28, c[0x0][0x3e8] ;  /* 0x0000fa00ff1c7b82 */ /* 0x000e620000000800 */
[----:B------:R-:W-:-:S02]  /*63f80*/  LEA R8, P6, R9, R2, 0x1 ;  /* 0x0000000209087211 */ /* 0x000fc400078c08ff */
[----:B-1----:R-:W-:Y:S02]  /*63f90*/  LEA R3, R28, R9, 0x1 ;  /* 0x000000091c037211 */ /* 0x002fe400078e08ff */
[----:B------:R-:W-:Y:S02]  /*63fa0*/  LEA.HI.X.SX32 R9, R9, R0, 0x1, P6 ;  /* 0x0000000009097211 */ /* 0x000fe400030f0eff */
[----:B------:R-:W-:-:S04]  /*63fb0*/  LEA R4, P6, R3, R2, 0x1 ;  /* 0x0000000203047211 */ /* 0x000fc800078c08ff */
[----:B------:R-:W-:Y:S02]  /*63fc0*/  LEA.HI.X.SX32 R5, R3, R0, 0x1, P6 ;  /* 0x0000000003057211 */ /* 0x000fe400030f0eff */
[----:B0-----:R-:W-:Y:S02]  /*63fd0*/  LEA R3, R10, R3, 0x1 ;  /* 0x000000030a037211 */ /* 0x001fe400078e08ff */
[----:B------:R-:W-:Y:S02]  /*63fe0*/  PRMT R10, R26, 0x7632, R10 ;  /* 0x000076321a0a7816 */ /* 0x000fe4000000000a */
[----:B------:R-:W0:Y:S01]  /*63ff0*/  LDC R26, c[0x0][0x3e8] ;  /* 0x0000fa00ff1a7b82 */ /* 0x000e220000000800 */
[----:B------:R-:W-:-:S07]  /*64000*/  PRMT R12, R29, 0x7632, R12 ;  /* 0x000076321d0c7816 */ /* 0x000fce000000000c */
[----:B------:R-:W1:Y:S01]  /*64010*/  LDC R29, c[0x0][0x3e8] ;  /* 0x0000fa00ff1d7b82 */ /* 0x000e620000000800 */
[----:B------:R-:W-:Y:S01]  /*64020*/  LEA R6, P6, R3, R2, 0x1 ;  /* 0x0000000203067211 */ /* 0x000fe200078c08ff */
[----:B--2---:R2:W-:Y:S06]  /*64030*/  STG.E.U16 desc[UR8][R8.64], R7 ;  /* 0x0000000708007986 */ /* 0x0045ec000c101508 */
[----:B--2---:R-:W2:Y:S01]  /*64040*/  LDC R8, c[0x0][0x3e8] ;  /* 0x0000fa00ff087b82 */ /* 0x004ea20000000800 */
[----:B-----5:R0:W-:Y:S01]  /*64050*/  STG.E.U16 desc[UR8][R4.64], R27 ;  /* 0x0000001b04007986 */ /* 0x0201e2000c101508 */
[----:B------:R-:W-:-:S02]  /*64060*/  PRMT R16, R7, 0x7632, R16 ;  /* 0x0000763207107816 */ /* 0x000fc40000000010 */
[----:B------:R-:W-:Y:S02]  /*64070*/  LEA.HI.X.SX32 R7, R3, R0, 0x1, P6 ;  /* 0x0000000003077211 */ /* 0x000fe400030f0eff */
[----:B------:R-:W-:Y:S02]  /*64080*/  PRMT R21, R25, 0x7632, R21 ;  /* 0x0000763219157816 */ /* 0x000fe40000000015 */
[----:B------:R-:W4:Y:S01]  /*64090*/  LDC R25, c[0x0][0x3e8] ;  /* 0x0000fa00ff197b82 */ /* 0x000f220000000800 */
[----:B0-----:R-:W-:Y:S01]  /*640a0*/  IMAD R5, R26, 0x2, R3 ;  /* 0x000000021a057824 */ /* 0x001fe200078e0203 */
[----:B------:R0:W-:Y:S06]  /*640b0*/  STG.E.U16 desc[UR8][R6.64], R15 ;  /* 0x0000000f06007986 */ /* 0x0001ec000c101508 */
[----:B------:R-:W5:Y:S01]  /*640c0*/  LDC R9, c[0x0][0x3e8] ;  /* 0x0000fa00ff097b82 */ /* 0x000f620000000800 */
[----:B------:R-:W-:-:S02]  /*640d0*/  LEA R4, P6, R5, R2, 0x1 ;  /* 0x0000000205047211 */ /* 0x000fc400078c08ff */
[----:B--2---:R-:W-:Y:S02]  /*640e0*/  LEA R3, R8, R5, 0x1 ;  /* 0x0000000508037211 */ /* 0x004fe400078e08ff */
[----:B------:R-:W-:Y:S02]  /*640f0*/  LEA.HI.X.SX32 R5, R5, R0, 0x1, P6 ;  /* 0x0000000005057211 */ /* 0x000fe400030f0eff */
[----:B0-----:R-:W-:Y:S02]  /*64100*/  LEA R6, P6, R3, R2, 0x1 ;  /* 0x0000000203067211 */ /* 0x001fe400078c08ff */
[----:B-1----:R-:W-:Y:S02]  /*64110*/  LEA R8, R29, R3, 0x1 ;  /* 0x000000031d087211 */ /* 0x002fe400078e08ff */
[----:B------:R-:W2:Y:S01]  /*64120*/  LDL.LU.S16 R29, [R1+0x138] ;  /* 0x00013800011d7983 */ /* 0x000ea20000300600 */
[----:B------:R-:W-:-:S03]  /*64130*/  LEA.HI.X.SX32 R7, R3, R0, 0x1, P6 ;  /* 0x0000000003077211 */ /* 0x000fc600030f0eff */
[----:B------:R-:W2:Y:S01]  /*64140*/  LDL.LU.S16 R3, [R1+0x13c] ;  /* 0x00013c0001037983 */ /* 0x000ea20000300600 */
[----:B------:R-:W-:Y:S02]  /*64150*/  PRMT R26, R27, 0x7632, R26 ;  /* 0x000076321b1a7816 */ /* 0x000fe4000000001a */
[----:B------:R-:W0:Y:S01]  /*64160*/  LDC R27, c[0x0][0x3e8] ;  /* 0x0000fa00ff1b7b82 */ /* 0x000e220000000800 */
[----:B--2---:R1:W-:Y:S02]  /*64170*/  STG.E.U16 desc[UR8][R4.64], R3 ;  /* 0x0000000304007986 */ /* 0x0043e4000c101508 */
[C---:B-1----:R-:W-:Y:S01]  /*64180*/  LEA R4, P6, R8.reuse, R2, 0x1 ;  /* 0x0000000208047211 */ /* 0x042fe200078c08ff */
[----:B----4-:R-:W-:Y:S02]  /*64190*/  IMAD R3, R25, 0x2, R8 ;  /* 0x0000000219037824 */ /* 0x010fe400078e0208 */
[----:B------:R-:W2:Y:S01]  /*641a0*/  LDL.LU.S16 R25, [R1+0x144] ;  /* 0x0001440001197983 */ /* 0x000ea20000300600 */
[----:B------:R-:W-:-:S03]  /*641b0*/  LEA.HI.X.SX32 R5, R8, R0, 0x1, P6 ;  /* 0x0000000008057211 */ /* 0x000fc600030f0eff */
[----:B------:R-:W4:Y:S01]  /*641c0*/  LDL.LU.S16 R8, [R1+0x14c] ;  /* 0x00014c0001087983 */ /* 0x000f220000300600 */
[----:B------:R-:W-:Y:S02]  /*641d0*/  PRMT R28, R15, 0x7632, R28 ;  /* 0x000076320f1c7816 */ /* 0x000fe4000000001c */
[----:B------:R-:W1:Y:S01]  /*641e0*/  LDC R15, c[0x0][0x3e8] ;  /* 0x0000fa00ff0f7b82 */ /* 0x000e620000000800 */
[----:B----4-:R4:W-:Y:S04]  /*641f0*/  STG.E.U16 desc[UR8][R6.64], R8 ;  /* 0x0000000806007986 */ /* 0x0109e8000c101508 */
[----:B---3--:R3:W-:Y:S01]  /*64200*/  STG.E.U16 desc[UR8][R4.64], R20 ;  /* 0x0000001404007986 */ /* 0x0087e2000c101508 */
[----:B----4-:R-:W-:Y:S02]  /*64210*/  LEA R6, P6, R3, R2, 0x1 ;  /* 0x0000000203067211 */ /* 0x010fe400078c08ff */
[----:B-----5:R-:W-:-:S02]  /*64220*/  LEA R8, R9, R3, 0x1 ;  /* 0x0000000309087211 */ /* 0x020fc400078e08ff */
[----:B------:R-:W-:Y:S01]  /*64230*/  LEA.HI.X.SX32 R7, R3, R0, 0x1, P6 ;  /* 0x0000000003077211 */ /* 0x000fe200030f0eff */
[----:B------:R-:W4:Y:S01]  /*64240*/  LDL.LU.S16 R9, [R1+0x12c] ;  /* 0x00012c0001097983 */ /* 0x000f220000300600 */
[C---:B---3--:R-:W-:Y:S02]  /*64250*/  LEA R4, P6, R8.reuse, R2, 0x1 ;  /* 0x0000000208047211 */ /* 0x048fe400078c08ff */
[----:B0-----:R-:W-:Y:S01]  /*64260*/  LEA R3, R27, R8, 0x1 ;  /* 0x000000081b037211 */ /* 0x001fe200078e08ff */
[----:B------:R-:W3:Y:S01]  /*64270*/  LDL.LU.S16 R20, [R1+0x148] ;  /* 0x0001480001147983 */ /* 0x000ee20000300600 */
[----:B------:R-:W-:-:S03]  /*64280*/  LEA.HI.X.SX32 R5, R8, R0, 0x1, P6 ;  /* 0x0000000008057211 */ /* 0x000fc600030f0eff */
[----:B------:R-:W5:Y:S04]  /*64290*/  LDL.LU.S16 R27, [R1+0x11c] ;  /* 0x00011c00011b7983 */ /* 0x000f680000300600 */
[----:B------:R-:W2:Y:S04]  /*642a0*/  LDL.LU.S16 R8, [R1+0x154] ;  /* 0x0001540001087983 */ /* 0x000ea80000300600 */
[----:B--2---:R0:W-:Y:S02]  /*642b0*/  STG.E.U16 desc[UR8][R6.64], R8 ;  /* 0x0000000806007986 */ /* 0x0041e4000c101508 */
[----:B0-----:R-:W-:Y:S01]  /*642c0*/  LEA R6, P6, R3, R2, 0x1 ;  /* 0x0000000203067211 */ /* 0x001fe200078c08ff */
[----:B-1----:R-:W-:Y:S01]  /*642d0*/  IMAD R8, R15, 0x2, R3 ;  /* 0x000000020f087824 */ /* 0x002fe200078e0203 */
[----:B----4-:R0:W-:Y:S02]  /*642e0*/  STG.E.U16 desc[UR8][R4.64], R9 ;  /* 0x0000000904007986 */ /* 0x0101e4000c101508 */
[----:B------:R-:W-:-:S02]  /*642f0*/  LEA.HI.X.SX32 R7, R3, R0, 0x1, P6 ;  /* 0x0000000003077211 */ /* 0x000fc400030f0eff */
[----:B------:R-:W1:Y:S01]  /*64300*/  LDC R3, c[0x0][0x3e8] ;  /* 0x0000fa00ff037b82 */ /* 0x000e620000000800 */
[----:B------:R-:W2:Y:S01]  /*64310*/  LDL.LU.S16 R15, [R1+0x128] ;  /* 0x00012800010f7983 */ /* 0x000ea20000300600 */
[----:B0-----:R-:W-:-:S06]  /*64320*/  LEA R4, P6, R8, R2, 0x1 ;  /* 0x0000000208047211 */ /* 0x001fcc00078c08ff */
[----:B------:R-:W0:Y:S01]  /*64330*/  LDC R9, c[0x0][0x3e8] ;  /* 0x0000fa00ff097b82 */ /* 0x000e220000000800 */
[----:B------:R-:W-:Y:S02]  /*64340*/  LEA.HI.X.SX32 R5, R8, R0, 0x1, P6 ;  /* 0x0000000008057211 */ /* 0x000fe400030f0eff */
[----:B-1----:R-:W-:-:S05]  /*64350*/  LEA R3, R3, R8, 0x1 ;  /* 0x0000000803037211 */ /* 0x002fca00078e08ff */
[----:B------:R-:W1:Y:S01]  /*64360*/  LDC R8, c[0x0][0x3e8] ;  /* 0x0000fa00ff087b82 */ /* 0x000e620000000800 */
[----:B------:R4:W-:Y:S04]  /*64370*/  STG.E.U16 desc[UR8][R6.64], R29 ;  /* 0x0000001d06007986 */ /* 0x0009e8000c101508 */
[----:B------:R0:W-:Y:S01]  /*64380*/  STG.E.U16 desc[UR8][R4.64], R25 ;  /* 0x0000001904007986 */ /* 0x0001e2000c101508 */
[----:B----4-:R-:W-:-:S03]  /*64390*/  LEA R6, P6, R3, R2, 0x1 ;  /* 0x0000000203067211 */ /* 0x010fc600078c08ff */
[----:B------:R-:W4:Y:S01]  /*643a0*/  LDL.LU.S16 R29, [R1+0x134] ;  /* 0x00013400011d7983 */ /* 0x000f220000300600 */
[----:B------:R-:W-:-:S03]  /*643b0*/  LEA.HI.X.SX32 R7, R3, R0, 0x1, P6 ;  /* 0x0000000003077211 */ /* 0x000fc600030f0eff */
[----:B0-----:R-:W4:Y:S01]  /*643c0*/  LDL.LU.S16 R25, [R1+0x10c] ;  /* 0x00010c0001197983 */ /* 0x001f220000300600 */
[----:B-1----:R-:W-:-:S05]  /*643d0*/  LEA R8, R8, R3, 0x1 ;  /* 0x0000000308087211 */ /* 0x002fca00078e08ff */
[----:B------:R-:W-:Y:S02]  /*643e0*/  IMAD R3, R9, 0x2, R8 ;  /* 0x0000000209037824 */ /* 0x000fe400078e0208 */
[----:B------:R-:W4:Y:S01]  /*643f0*/  LDL.LU.S16 R9, [R1+0x130] ;  /* 0x0001300001097983 */ /* 0x000f220000300600 */
[----:B------:R-:W-:-:S04]  /*64400*/  LEA R4, P6, R8, R2, 0x1 ;  /* 0x0000000208047211 */ /* 0x000fc800078c08ff */
[----:B------:R-:W-:Y:S02]  /*64410*/  LEA.HI.X.SX32 R5, R8, R0, 0x1, P6 ;  /* 0x0000000008057211 */ /* 0x000fe400030f0eff */
[----:B------:R-:W0:Y:S01]  /*64420*/  LDC R8, c[0x0][0x3e8] ;  /* 0x0000fa00ff087b82 */ /* 0x000e220000000800 */
[----:B---3--:R1:W-:Y:S02]  /*64430*/  STG.E.U16 desc[UR8][R6.64], R20 ;  /* 0x0000001406007986 */ /* 0x0083e4000c101508 */
[C---:B-1----:R-:W-:Y:S02]  /*64440*/  LEA R6, P6, R3.reuse, R2, 0x1 ;  /* 0x0000000203067211 */ /* 0x042fe400078c08ff */
[----:B------:R-:W3:Y:S02]  /*64450*/  LDL.LU.S16 R20, [R1+0x118] ;  /* 0x0001180001147983 */ /* 0x000ee40000300600 */
[----:B------:R-:W-:Y:S02]  /*64460*/  LEA.HI.X.SX32 R7, R3, R0, 0x1, P6 ;  /* 0x0000000003077211 */ /* 0x000fe400030f0eff */
[----:B0-----:R-:W-:-:S02]  /*64470*/  LEA R8, R8, R3, 0x1 ;  /* 0x0000000308087211 */ /* 0x001fc400078e08ff */
[----:B------:R-:W0:Y:S01]  /*64480*/  LDC R3, c[0x0][0x3e8] ;  /* 0x0000fa00ff037b82 */ /* 0x000e220000000800 */
[----:B-----5:R1:W-:Y:S02]  /*64490*/  STG.E.U16 desc[UR8][R4.64], R27 ;  /* 0x0000001b04007986 */ /* 0x0203e4000c101508 */
[C---:B-1----:R-:W-:Y:S02]  /*644a0*/  LEA R4, P6, R8.reuse, R2, 0x1 ;  /* 0x0000000208047211 */ /* 0x042fe400078c08ff */
[----:B------:R-:W5:Y:S02]  /*644b0*/  LDL.LU.S16 R27, [R1+0x120] ;  /* 0x00012000011b7983 */ /* 0x000f640000300600 */
[----:B------:R-:W-:Y:S02]  /*644c0*/  LEA.HI.X.SX32 R5, R8, R0, 0x1, P6 ;  /* 0x0000000008057211 */ /* 0x000fe400030f0eff */
[----:B0-----:R-:W-:Y:S02]  /*644d0*/  LEA R3, R3, R8, 0x1 ;  /* 0x0000000803037211 */ /* 0x001fe400078e08ff */
[----:B------:R-:W0:Y:S03]  /*644e0*/  LDC R8, c[0x0][0x3e8] ;  /* 0x0000fa00ff087b82 */ /* 0x000e260000000800 */
[----:B0-----:R-:W-:Y:S01]  /*644f0*/  IMAD R8, R8, 0x2, R3 ;  /* 0x0000000208087824 */ /* 0x001fe200078e0203 */
[----:B--2---:R0:W-:Y:S02]  /*64500*/  STG.E.U16 desc[UR8][R6.64], R15 ;  /* 0x0000000f06007986 */ /* 0x0041e4000c101508 */
[----:B0-----:R-:W-:-:S02]  /*64510*/  LEA R6, P6, R3, R2, 0x1 ;  /* 0x0000000203067211 */ /* 0x001fc400078c08ff */
[----:B------:R-:W0:Y:S02]  /*64520*/  LDC R15, c[0x0][0x3e8] ;  /* 0x0000fa00ff0f7b82 */ /* 0x000e240000000800 */
[----:B------:R-:W-:-:S06]  /*64530*/  LEA.HI.X.SX32 R7, R3, R0, 0x1, P6 ;  /* 0x0000000003077211 */ /* 0x000fcc00030f0eff */
[----:B------:R-:W1:Y:S01]  /*64540*/  LDC R3, c[0x0][0x3e8] ;  /* 0x0000fa00ff037b82 */ /* 0x000e620000000800 */
[----:B----4-:R2:W-:Y:S07]  /*64550*/  STG.E.U16 desc[UR8][R4.64], R9 ;  /* 0x0000000904007986 */ /* 0x0105ee000c101508 */
[----:B--2---:R-:W2:Y:S01]  /*64560*/  LDC R9, c[0x0][0x3e8] ;  /* 0x0000fa00ff097b82 */ /* 0x004ea20000000800 */
[C---:B------:R-:W-:Y:S02]  /*64570*/  LEA R4, P6, R8.reuse, R2, 0x1 ;  /* 0x0000000208047211 */ /* 0x040fe400078c08ff */
[----:B-1----:R-:W-:Y:S01]  /*64580*/  LEA R3, R3, R8, 0x1 ;  /* 0x0000000803037211 */ /* 0x002fe200078e08ff */
[----:B------:R1:W-:Y:S01]  /*64590*/  STG.E.U16 desc[UR8][R6.64], R29 ;  /* 0x0000001d06007986 */ /* 0x0003e2000c101508 */
[----:B------:R-:W-:-:S03]  /*645a0*/  LEA.HI.X.SX32 R5, R8, R0, 0x1, P6 ;  /* 0x0000000008057211 */ /* 0x000fc600030f0eff */
[----:B-1----:R-:W4:Y:S01]  /*645b0*/  LDL.LU.S16 R29, [R1+0x108] ;  /* 0x00010800011d7983 */ /* 0x002f220000300600 */
[----:B--2---:R-:W-:-:S03]  /*645c0*/  LEA R8, R9, R3, 0x1 ;  /* 0x0000000309087211 */ /* 0x004fc600078e08ff */
[----:B------:R-:W2:Y:S01]  /*645d0*/  LDL.LU.S16 R9, [R1+0x124] ;  /* 0x0001240001097983 */ /* 0x000ea20000300600 */
[----:B------:R-:W-:-:S04]  /*645e0*/  LEA R6, P6, R3, R2, 0x1 ;  /* 0x0000000203067211 */ /* 0x000fc800078c08ff */
[----:B------:R-:W-:Y:S02]  /*645f0*/  LEA.HI.X.SX32 R7, R3, R0, 0x1, P6 ;  /* 0x0000000003077211 */ /* 0x000fe400030f0eff */
[----:B------:R-:W1:Y:S01]  /*64600*/  LDC R3, c[0x0][0x3e8] ;  /* 0x0000fa00ff037b82 */ /* 0x000e620000000800 */
[----:B------:R0:W-:Y:S04]  /*64610*/  STG.E.U16 desc[UR8][R4.64], R25 ;  /* 0x0000001904007986 */ /* 0x0001e8000c101508 */
[----:B---3--:R3:W-:Y:S01]  /*64620*/  STG.E.U16 desc[UR8][R6.64], R20 ;  /* 0x0000001406007986 */ /* 0x0087e2000c101508 */
[----:B0-----:R-:W-:-:S03]  /*64630*/  LEA R4, P6, R8, R2, 0x1 ;  /* 0x0000000208047211 */ /* 0x001fc600078c08ff */
[----:B------:R-:W4:Y:S01]  /*64640*/  LDL.LU.S16 R25, [R1+0x110] ;  /* 0x0001100001197983 */ /* 0x000f220000300600 */
[----:B------:R-:W-:-:S03]  /*64650*/  LEA.HI.X.SX32 R5, R8, R0, 0x1, P6 ;  /* 0x0000000008057211 */ /* 0x000fc600030f0eff */
[----:B---3--:R-:W3:Y:S01]  /*64660*/  LDL.LU.S16 R20, [R1+0x114] ;  /* 0x0001140001147983 */ /* 0x008ee20000300600 */
[----:B-1----:R-:W-:-:S05]  /*64670*/  IMAD R3, R3, 0x2, R8 ;  /* 0x0000000203037824 */ /* 0x002fca00078e0208 */
[----:B------:R-:W-:Y:S02]  /*64680*/  LEA R6, P6, R3, R2, 0x1 ;  /* 0x0000000203067211 */ /* 0x000fe400078c08ff */
[----:B------:R-:W-:Y:S02]  /*64690*/  LEA R8, R15, R3, 0x1 ;  /* 0x000000030f087211 */ /* 0x000fe400078e08ff */
[----:B------:R-:W-:Y:S01]  /*646a0*/  LEA.HI.X.SX32 R7, R3, R0, 0x1, P6 ;  /* 0x0000000003077211 */ /* 0x000fe200030f0eff */
[----:B-----5:R0:W-:Y:S01]  /*646b0*/  STG.E.U16 desc[UR8][R4.64], R27 ;  /* 0x0000001b04007986 */ /* 0x0201e2000c101508 */
[----:B------:R-:W1:Y:S08]  /*646c0*/  LDC R3, c[0x0][0x3e8] ;  /* 0x0000fa00ff037b82 */ /* 0x000e700000000800 */
[----:B------:R-:W5:Y:S01]  /*646d0*/  LDC R15, c[0x0][0x3e8] ;  /* 0x0000fa00ff0f7b82 */ /* 0x000f620000000800 */
[C---:B0-----:R-:W-:Y:S01]  /*646e0*/  LEA R4, P6, R8.reuse, R2, 0x1 ;  /* 0x0000000208047211 */ /* 0x041fe200078c08ff */
[----:B------:R-:W3:Y:S03]  /*646f0*/  LDL.LU.S16 R27, [R1+0x88] ;  /* 0x00008800011b7983 */ /* 0x000ee60000300600 */
[----:B------:R-:W-:-:S02]  /*64700*/  LEA.HI.X.SX32 R5, R8, R0, 0x1, P6 ;  /* 0x0000000008057211 */ /* 0x000fc400030f0eff */
[----:B-1----:R-:W-:Y:S02]  /*64710*/  LEA R3, R3, R8, 0x1 ;  /* 0x0000000803037211 */ /* 0x002fe400078e08ff */
[----:B------:R-:W0:Y:S03]  /*64720*/  LDC R8, c[0x0][0x3e8] ;  /* 0x0000fa00ff087b82 */ /* 0x000e260000000800 */
[----:B0-----:R-:W-:Y:S01]  /*64730*/  IMAD R8, R8, 0x2, R3 ;  /* 0x0000000208087824 */ /* 0x001fe200078e0203 */
[----:B--2---:R0:W-:Y:S02]  /*64740*/  STG.E.U16 desc[UR8][R6.64], R9 ;  /* 0x0000000906007986 */ /* 0x0041e4000c101508 */
[C---:B0-----:R-:W-:Y:S02]  /*64750*/  LEA R6, P6, R3.reuse, R2, 0x1 ;  /* 0x0000000203067211 */ /* 0x041fe400078c08ff */
[----:B------:R-:W0:Y:S02]  /*64760*/  LDC R9, c[0x0][0x3e8] ;  /* 0x0000fa00ff097b82 */ /* 0x000e240000000800 */
[----:B------:R-:W-:-:S02]  /*64770*/  LEA.HI.X.SX32 R7, R3, R0, 0x1, P6 ;  /* 0x0000000003077211 */ /* 0x000fc400030f0eff */
[----:B------:R-:W2:Y:S04]  /*64780*/  LDL.LU.S16 R3, [R1+0x100] ;  /* 0x0001000001037983 */ /* 0x000ea80000300600 */
[----:B--2---:R1:W-:Y:S02]  /*64790*/  STG.E.U16 desc[UR8][R4.64], R3 ;  /* 0x0000000304007986 */ /* 0x0043e4000c101508 */
[C---:B-1----:R-:W-:Y:S02]  /*647a0*/  LEA R4, P6, R8.reuse, R2, 0x1 ;  /* 0x0000000208047211 */ /* 0x042fe400078c08ff */
[----:B0-----:R-:W-:Y:S02]  /*647b0*/  LEA R3, R9, R8, 0x1 ;  /* 0x0000000809037211 */ /* 0x001fe400078e08ff */
[----:B------:R-:W-:Y:S01]  /*647c0*/  LEA.HI.X.SX32 R5, R8, R0, 0x1, P6 ;  /* 0x0000000008057211 */ /* 0x000fe200030f0eff */
[----:B----4-:R0:W-:Y:S01]  /*647d0*/  STG.E.U16 desc[UR8][R6.64], R29 ;  /* 0x0000001d06007986 */ /* 0x0101e2000c101508 */
[----:B------:R-:W1:Y:S03]  /*647e0*/  LDC R8, c[0x0][0x3e8] ;  /* 0x0000fa00ff087b82 */ /* 0x000e660000000800 */
[----:B------:R2:W-:Y:S05]  /*647f0*/  STG.E.U16 desc[UR8][R4.64], R25 ;  /* 0x0000001904007986 */ /* 0x0005ea000c101508 */
[----:B------:R-:W4:Y:S01]  /*64800*/  LDC R9, c[0x0][0x3e8] ;  /* 0x0000fa00ff097b82 */ /* 0x000f220000000800 */
[C---:B0-----:R-:W-:Y:S01]  /*64810*/  LEA R6, P6, R3.reuse, R2, 0x1 ;  /* 0x0000000203067211 */ /* 0x041fe200078c08ff */
[----:B------:R-:W4:Y:S03]  /*64820*/  LDL.LU.S16 R29, [R1+0x104] ;  /* 0x00010400011d7983 */ /* 0x000f260000300600 */
[----:B------:R-:W-:-:S03]  /*64830*/  LEA.HI.X.SX32 R7, R3, R0, 0x1, P6 ;  /* 0x0000000003077211 */ /* 0x000fc600030f0eff */
[----:B--2---:R-:W0:Y:S01]  /*64840*/  LDC R25, c[0x0][0x3e8] ;  /* 0x0000fa00ff197b82 */ /* 0x004e220000000800 */
[----:B-1----:R-:W-:-:S04]  /*64850*/  LEA R8, R8, R3, 0x1 ;  /* 0x0000000308087211 */ /* 0x002fc800078e08ff */
[C---:B------:R-:W-:Y:S01]  /*64860*/  LEA R4, P6, R8.reuse, R2, 0x1 ;  /* 0x0000000208047211 */ /* 0x040fe200078c08ff */
[----:B-----5:R-:W-:Y:S01]  /*64870*/  IMAD R3, R15, 0x2, R8 ;  /* 0x000000020f037824 */ /* 0x020fe200078e0208 */
[----:B---3--:R1:W-:Y:S01]  /*64880*/  STG.E.U16 desc[UR8][R6.64], R20 ;  /* 0x0000001406007986 */ /* 0x0083e2000c101508 */
[----:B------:R-:W2:Y:S01]  /*64890*/  LDC R15, c[0x0][0x3e8] ;  /* 0x0000fa00ff0f7b82 */ /* 0x000ea20000000800 */
[----:B------:R-:W-:-:S07]  /*648a0*/  LEA.HI.X.SX32 R5, R8, R0, 0x1, P6 ;  /* 0x0000000008057211 */ /* 0x000fce00030f0eff */
[----:B------:R-:W3:Y:S01]  /*648b0*/  LDC R8, c[0x0][0x3e8] ;  /* 0x0000fa00ff087b82 */ /* 0x000ee20000000800 */
[C---:B-1----:R-:W-:Y:S01]  /*648c0*/  LEA R6, P6, R3.reuse, R2, 0x1 ;  /* 0x0000000203067211 */ /* 0x042fe200078c08ff */
[----:B------:R-:W5:Y:S03]  /*648d0*/  LDL.LU.S16 R20, [R1+0x84] ;  /* 0x0000840001147983 */ /* 0x000f660000300600 */
[----:B------:R-:W-:Y:S02]  /*648e0*/  LEA.HI.X.SX32 R7, R3, R0, 0x1, P6 ;  /* 0x0000000003077211 */ /* 0x000fe400030f0eff */
[----:B---3--:R-:W-:Y:S02]  /*648f0*/  LEA R8, R8, R3, 0x1 ;  /* 0x0000000308087211 */ /* 0x008fe400078e08ff */
[----:B------:R-:W1:Y:S01]  /*64900*/  LDC R3, c[0x0][0x3e8] ;  /* 0x0000fa00ff037b82 */ /* 0x000e620000000800 */
[----:B------:R3:W-:Y:S02]  /*64910*/  STG.E.U16 desc[UR8][R4.64], R27 ;  /* 0x0000001b04007986 */ /* 0x0007e4000c101508 */
[----:B---3--:R-:W-:-:S02]  /*64920*/  LEA R4, P6, R8, R2, 0x1 ;  /* 0x0000000208047211 */ /* 0x008fc400078c08ff */
[----:B------:R-:W3:Y:S02]  /*64930*/  LDL.LU.S16 R27, [R1+0x8c] ;  /* 0x00008c00011b7983 */ /* 0x000ee40000300600 */
[----:B------:R-:W-:Y:S02]  /*64940*/  LEA.HI.X.SX32 R5, R8, R0, 0x1, P6 ;  /* 0x0000000008057211 */ /* 0x000fe400030f0eff */
[----:B-1----:R-:W-:Y:S02]  /*64950*/  LEA R3, R3, R8, 0x1 ;  /* 0x0000000803037211 */ /* 0x002fe400078e08ff */
[----:B------:R-:W2:Y:S04]  /*64960*/  LDL.LU.S16 R8, [R1+0x94] ;  /* 0x0000940001087983 */ /* 0x000ea80000300600 */
[----:B--2---:R1:W-:Y:S02]  /*64970*/  STG.E.U16 desc[UR8][R6.64], R8 ;  /* 0x0000000806007986 */ /* 0x0043e4000c101508 */
[----:B-1----:R-:W-:Y:S01]  /*64980*/  LEA R6, P6, R3, R2, 0x1 ;  /* 0x0000000203067211 */ /* 0x002fe200078c08ff */
[----:B----4-:R-:W-:-:S02]  /*64990*/  IMAD R8, R9, 0x2, R3 ;  /* 0x0000000209087824 */ /* 0x010fc400078e0203 */
[----:B------:R-:W2:Y:S01]  /*649a0*/  LDL.LU.S16 R9, [R1+0x78] ;  /* 0x0000780001097983 */ /* 0x000ea20000300600 */
[----:B------:R-:W-:-:S03]  /*649b0*/  LEA.HI.X.SX32 R7, R3, R0, 0x1, P6 ;  /* 0x0000000003077211 */ /* 0x000fc600030f0eff */
[----:B------:R-:W4:Y:S04]  /*649c0*/  LDL.LU.S16 R3, [R1+0x98] ;  /* 0x0000980001037983 */ /* 0x000f280000300600 */
[----:B----4-:R1:W-:Y:S04]  /*649d0*/  STG.E.U16 desc[UR8][R4.64], R3 ;  /* 0x0000000304007986 */ /* 0x0103e8000c101508 */
[----:B------:R4:W-:Y:S01]  /*649e0*/  STG.E.U16 desc[UR8][R6.64], R29 ;  /* 0x0000001d06007986 */ /* 0x0009e2000c101508 */
[----:B-1----:R-:W-:Y:S02]  /*649f0*/  LEA R4, P6, R8, R2, 0x1 ;  /* 0x0000000208047211 */ /* 0x002fe400078c08ff */
[----:B0-----:R-:W-:-:S02]  /*64a00*/  LEA R3, R25, R8, 0x1 ;  /* 0x0000000819037211 */ /* 0x001fc400078e08ff */
[----:B------:R-:W-:Y:S01]  /*64a10*/  LEA.HI.X.SX32 R5, R8, R0, 0x1, P6 ;  /* 0x0000000008057211 */ /* 0x000fe200030f0eff */
[----:B------:R-:W3:Y:S01]  /*64a20*/  LDL.LU.S16 R25, [R1+0x68] ;  /* 0x0000680001197983 */ /* 0x000ee20000300600 */
[----:B----4-:R-:W-:Y:S01]  /*64a30*/  LEA R6, P6, R3, R2, 0x1 ;  /* 0x0000000203067211 */ /* 0x010fe200078c08ff */
[----:B------:R-:W0:Y:S01]  /*64a40*/  LDC R29, c[0x0][0x3e8] ;  /* 0x0000fa00ff1d7b82 */ /* 0x000e220000000800 */
[----:B------:R-:W-:Y:S02]  /*64a50*/  LEA R8, R15, R3, 0x1 ;  /* 0x000000030f087211 */ /* 0x000fe400078e08ff */
[----:B------:R-:W-:Y:S01]  /*64a60*/  LEA.HI.X.SX32 R7, R3, R0, 0x1, P6 ;  /* 0x0000000003077211 */ /* 0x000fe200030f0eff */
[----:B--2---:R1:W-:Y:S04]  /*64a70*/  STG.E.U16 desc[UR8][R4.64], R9 ;  /* 0x0000000904007986 */ /* 0x0043e8000c101508 */
[----:B------:R-:W2:Y:S01]  /*64a80*/  LDC R3, c[0x0][0x3e8] ;  /* 0x0000fa00ff037b82 */ /* 0x000ea20000000800 */
[----:B------:R-:W4:Y:S01]  /*64a90*/  LDL.LU.S16 R15, [R1+0x74] ;  /* 0x00007400010f7983 */ /* 0x000f220000300600 */
[----:B-1----:R-:W-:-:S06]  /*64aa0*/  LEA R4, P6, R8, R2, 0x1 ;  /* 0x0000000208047211 */ /* 0x002fcc00078c08ff */
[----:B------:R-:W1:Y:S01]  /*64ab0*/  LDC R9, c[0x0][0x3e8] ;  /* 0x0000fa00ff097b82 */ /* 0x000e620000000800 */
[----:B------:R-:W-:Y:S01]  /*64ac0*/  LEA.HI.X.SX32 R5, R8, R0, 0x1, P6 ;  /* 0x0000000008057211 */ /* 0x000fe200030f0eff */
[----:B--2---:R-:W-:-:S06]  /*64ad0*/  IMAD R3, R3, 0x2, R8 ;  /* 0x0000000203037824 */ /* 0x004fcc00078e0208 */
[----:B------:R-:W2:Y:S01]  /*64ae0*/  LDC R8, c[0x0][0x3e8] ;  /* 0x0000fa00ff087b82 */ /* 0x000ea20000000800 */
[----:B-----5:R5:W-:Y:S04]  /*64af0*/  STG.E.U16 desc[UR8][R6.64], R20 ;  /* 0x0000001406007986 */ /* 0x020be8000c101508 */
[----:B---3--:R3:W-:Y:S01]  /*64b00*/  STG.E.U16 desc[UR8][R4.64], R27 ;  /* 0x0000001b04007986 */ /* 0x0087e2000c101508 */
[----:B-----5:R-:W-:-:S03]  /*64b10*/  LEA R6, P6, R3, R2, 0x1 ;  /* 0x0000000203067211 */ /* 0x020fc600078c08ff */
[----:B------:R-:W5:Y:S01]  /*64b20*/  LDL.LU.S16 R20, [R1+0x80] ;  /* 0x0000800001147983 */ /* 0x000f620000300600 */
[----:B------:R-:W-:-:S03]  /*64b30*/  LEA.HI.X.SX32 R7, R3, R0, 0x1, P6 ;  /* 0x0000000003077211 */ /* 0x000fc600030f0eff */
[----:B---3--:R-:W3:Y:S01]  /*64b40*/  LDL.LU.S16 R27, [R1+0x58] ;  /* 0x00005800011b7983 */ /* 0x008ee20000300600 */
[----:B--2---:R-:W-:-:S04]  /*64b50*/  LEA R8, R8, R3, 0x1 ;  /* 0x0000000308087211 */ /* 0x004fc800078e08ff */
[C---:B------:R-:W-:Y:S02]  /*64b60*/  LEA R4, P6, R8.reuse, R2, 0x1 ;  /* 0x0000000208047211 */ /* 0x040fe400078c08ff */
[----:B-1----:R-:W-:Y:S02]  /*64b70*/  LEA R3, R9, R8, 0x1 ;  /* 0x0000000809037211 */ /* 0x002fe400078e08ff */
[----:B------:R-:W2:Y:S01]  /*64b80*/  LDL.LU.S16 R9, [R1+0x7c] ;  /* 0x00007c0001097983 */ /* 0x000ea20000300600 */
[----:B------:R-:W-:-:S03]  /*64b90*/  LEA.HI.X.SX32 R5, R8, R0, 0x1, P6 ;  /* 0x0000000008057211 */ /* 0x000fc600030f0eff */
[----:B------:R-:W2:Y:S04]  /*64ba0*/  LDL.LU.S16 R8, [R1+0x90] ;  /* 0x0000900001087983 */ /* 0x000ea80000300600 */
[----:B--2---:R1:W-:Y:S02]  /*64bb0*/  STG.E.U16 desc[UR8][R6.64], R8 ;  /* 0x0000000806007986 */ /* 0x0043e4000c101508 */
[----:B-1----:R-:W-:Y:S01]  /*64bc0*/  LEA R6, P6, R3, R2, 0x1 ;  /* 0x0000000203067211 */ /* 0x002fe200078c08ff */
[----:B0-----:R-:W-:Y:S01]  /*64bd0*/  IMAD R8, R29, 0x2, R3 ;  /* 0x000000021d087824 */ /* 0x001fe200078e0203 */
[----:B------:R0:W-:Y:S02]  /*64be0*/  STG.E.U16 desc[UR8][R4.64], R25 ;  /* 0x0000001904007986 */ /* 0x0001e4000c101508 */
[----:B------:R-:W-:-:S02]  /*64bf0*/  LEA.HI.X.SX32 R7, R3, R0, 0x1, P6 ;  /* 0x0000000003077211 */ /* 0x000fc400030f0eff */
[----:B------:R-:W1:Y:S01]  /*64c00*/  LDC R3, c[0x0][0x3e8] ;  /* 0x0000fa00ff037b82 */ /* 0x000e620000000800 */
[----:B------:R-:W2:Y:S01]  /*64c10*/  LDL.LU.S16 R29, [R1+0x64] ;  /* 0x00006400011d7983 */ /* 0x000ea20000300600 */
[----:B0-----:R-:W-:-:S03]  /*64c20*/  LEA R4, P6, R8, R2, 0x1 ;  /* 0x0000000208047211 */ /* 0x001fc600078c08ff */
[----:B----4-:R0:W-:Y:S01]  /*64c30*/  STG.E.U16 desc[UR8][R6.64], R15 ;  /* 0x0000000f06007986 */ /* 0x0101e2000c101508 */
[----:B------:R-:W-:-:S03]  /*64c40*/  LEA.HI.X.SX32 R5, R8, R0, 0x1, P6 ;  /* 0x0000000008057211 */ /* 0x000fc600030f0eff */
[----:B------:R-:W4:Y:S01]  /*64c50*/  LDL.LU.S16 R25, [R1+0x6c] ;  /* 0x00006c0001197983 */ /* 0x000f220000300600 */
[----:B-1----:R-:W-:-:S03]  /*64c60*/  LEA R3, R3, R8, 0x1 ;  /* 0x0000000803037211 */ /* 0x002fc600078e08ff */
[----:B------:R1:W-:Y:S01]  /*64c70*/  STG.E.U16 desc[UR8][R4.64], R9 ;  /* 0x0000000904007986 */ /* 0x0003e2000c101508 */
[----:B------:R-:W3:Y:S01]  /*64c80*/  LDC R8, c[0x0][0x3e8] ;  /* 0x0000fa00ff087b82 */ /* 0x000ee20000000800 */
[C---:B0-----:R-:W-:Y:S02]  /*64c90*/  LEA R6, P6, R3.reuse, R2, 0x1 ;  /* 0x0000000203067211 */ /* 0x041fe400078c08ff */
[----:B------:R-:W4:Y:S02]  /*64ca0*/  LDL.LU R15, [R1+0xcd0] ;  /* 0x000cd000010f7983 */ /* 0x000f240000300800 */
[----:B------:R-:W-:-:S03]  /*64cb0*/  LEA.HI.X.SX32 R7, R3, R0, 0x1, P6 ;  /* 0x0000000003077211 */ /* 0x000fc600030f0eff */
[----:B-1----:R-:W0:Y:S01]  /*64cc0*/  LDC R9, c[0x0][0x3e8] ;  /* 0x0000fa00ff097b82 */ /* 0x002e220000000800 */
[----:B---3--:R-:W-:-:S07]  /*64cd0*/  LEA R8, R8, R3, 0x1 ;  /* 0x0000000308087211 */ /* 0x008fce00078e08ff */
[----:B------:R-:W1:Y:S01]  /*64ce0*/  LDC R3, c[0x0][0x3e8] ;  /* 0x0000fa00ff037b82 */ /* 0x000e620000000800 */
[C---:B------:R-:W-:Y:S01]  /*64cf0*/  LEA R4, P6, R8.reuse, R2, 0x1 ;  /* 0x0000000208047211 */ /* 0x040fe200078c08ff */
[----:B-----5:R3:W-:Y:S03]  /*64d00*/  STG.E.U16 desc[UR8][R6.64], R20 ;  /* 0x0000001406007986 */ /* 0x0207e6000c101508 */
[----:B------:R-:W-:Y:S01]  /*64d10*/  LEA.HI.X.SX32 R5, R8, R0, 0x1, P6 ;  /* 0x0000000008057211 */ /* 0x000fe200030f0eff */
[----:B---3--:R-:W3:Y:S01]  /*64d20*/  LDL.LU.S16 R20, [R1+0x54] ;  /* 0x0000540001147983 */ /* 0x008ee20000300600 */
[----:B-1----:R-:W-:-:S05]  /*64d30*/  IMAD R3, R3, 0x2, R8 ;  /* 0x0000000203037824 */ /* 0x002fca00078e0208 */
[----:B0-----:R-:W-:Y:S02]  /*64d40*/  LEA R8, R9, R3, 0x1 ;  /* 0x0000000309087211 */ /* 0x001fe400078e08ff */
[----:B------:R-:W5:Y:S01]  /*64d50*/  LDL.LU.S16 R9, [R1+0x70] ;  /* 0x0000700001097983 */ /* 0x000f620000300600 */
[----:B------:R-:W-:-:S04]  /*64d60*/  LEA R6, P6, R3, R2, 0x1 ;  /* 0x0000000203067211 */ /* 0x000fc800078c08ff */
[----:B------:R-:W-:Y:S02]  /*64d70*/  LEA.HI.X.SX32 R7, R3, R0, 0x1, P6 ;  /* 0x0000000003077211 */ /* 0x000fe400030f0eff */
[----:B------:R-:W0:Y:S01]  /*64d80*/  LDC R3, c[0x0][0x3e8] ;  /* 0x0000fa00ff037b82 */ /* 0x000e220000000800 */
[----:B------:R1:W-:Y:S02]  /*64d90*/  STG.E.U16 desc[UR8][R4.64], R27 ;  /* 0x0000001b04007986 */ /* 0x0003e4000c101508 */
[C---:B-1----:R-:W-:Y:S02]  /*64da0*/  LEA R4, P6, R8.reuse, R2, 0x1 ;  /* 0x0000000208047211 */ /* 0x042fe400078c08ff */
[----:B------:R-:W3:Y:S02]  /*64db0*/  LDL.LU.S16 R27, [R1+0x5c] ;  /* 0x00005c00011b7983 */ /* 0x000ee40000300600 */
[----:B------:R-:W-:Y:S02]  /*64dc0*/  LEA.HI.X.SX32 R5, R8, R0, 0x1, P6 ;  /* 0x0000000008057211 */ /* 0x000fe400030f0eff */
[----:B0-----:R-:W-:-:S02]  /*64dd0*/  LEA R3, R3, R8, 0x1 ;  /* 0x0000000803037211 */ /* 0x001fc400078e08ff */
[----:B------:R-:W0:Y:S03]  /*64de0*/  LDC R8, c[0x0][0x3e8] ;  /* 0x0000fa00ff087b82 */ /* 0x000e260000000800 */
[----:B0-----:R-:W-:Y:S01]  /*64df0*/  IMAD R8, R8, 0x2, R3 ;  /* 0x0000000208087824 */ /* 0x001fe200078e0203 */
[----:B--2---:R0:W-:Y:S02]  /*64e00*/  STG.E.U16 desc[UR8][R6.64], R29 ;  /* 0x0000001d06007986 */ /* 0x0041e4000c101508 */
[C---:B0-----:R-:W-:Y:S02]  /*64e10*/  LEA R6, P6, R3.reuse, R2, 0x1 ;  /* 0x0000000203067211 */ /* 0x041fe400078c08ff */
[----:B------:R-:W2:Y:S02]  /*64e20*/  LDL.LU R29, [R1+0xccc] ;  /* 0x000ccc00011d7983 */ /* 0x000ea40000300800 */
[----:B------:R-:W-:-:S02]  /*64e30*/  LEA.HI.X.SX32 R7, R3, R0, 0x1, P6 ;  /* 0x0000000003077211 */ /* 0x000fc400030f0eff */
[----:B------:R-:W0:Y:S01]  /*64e40*/  LDC R3, c[0x0][0x3e8] ;  /* 0x0000fa00ff037b82 */ /* 0x000e220000000800 */
[----:B----4-:R1:W-:Y:S02]  /*64e50*/  STG.E.U16 desc[UR8][R4.64], R25 ;  /* 0x0000001904007986 */ /* 0x0103e4000c101508 */
[C---:B-1----:R-:W-:Y:S02]  /*64e60*/  LEA R4, P6, R8.reuse, R2, 0x1 ;  /* 0x0000000208047211 */ /* 0x042fe400078c08ff */
[----:B------:R-:W4:Y:S02]  /*64e70*/  LDL.LU R25, [R1+0xcc8] ;  /* 0x000cc80001197983 */ /* 0x000f240000300800 */
[----:B------:R-:W-:Y:S02]  /*64e80*/  LEA.HI.X.SX32 R5, R8, R0, 0x1, P6 ;  /* 0x0000000008057211 */ /* 0x000fe400030f0eff */
[----:B0-----:R-:W-:Y:S02]  /*64e90*/  LEA R3, R3, R8, 0x1 ;  /* 0x0000000803037211 */ /* 0x001fe400078e08ff */
[----:B------:R-:W0:Y:S02]  /*64ea0*/  LDC R8, c[0x0][0x3e8] ;  /* 0x0000fa00ff087b82 */ /* 0x000e240000000800 */
[----:B0-----:R-:W-:Y:S01]  /*64eb0*/  LEA R8, R8, R3, 0x1 ;  /* 0x0000000308087211 */ /* 0x001fe200078e08ff */
[----:B-----5:R0:W-:Y:S02]  /*64ec0*/  STG.E.U16 desc[UR8][R6.64], R9 ;  /* 0x0000000906007986 */ /* 0x0201e4000c101508 */
[----:B0-----:R-:W-:-:S03]  /*64ed0*/  LEA R6, P6, R3, R2, 0x1 ;  /* 0x0000000203067211 */ /* 0x001fc600078c08ff */
[----:B------:R-:W0:Y:S01]  /*64ee0*/  LDC R9, c[0x0][0x3e8] ;  /* 0x0000fa00ff097b82 */ /* 0x000e220000000800 */
[----:B------:R-:W-:Y:S02]  /*64ef0*/  LEA.HI.X.SX32 R7, R3, R0, 0x1, P6 ;  /* 0x0000000003077211 */ /* 0x000fe400030f0eff */
[----:B------:R-:W5:Y:S04]  /*64f00*/  LDL.LU.S16 R3, [R1+0x48] ;  /* 0x0000480001037983 */ /* 0x000f680000300600 */
[----:B-----5:R0:W-:Y:S02]  /*64f10*/  STG.E.U16 desc[UR8][R4.64], R3 ;  /* 0x0000000304007986 */ /* 0x0201e4000c101508 */
[----:B0-----:R-:W-:Y:S02]  /*64f20*/  IMAD R3, R9, 0x2, R8 ;  /* 0x0000000209037824 */ /* 0x001fe400078e0208 */
[----:B------:R-:W5:Y:S01]  /*64f30*/  LDL.LU.S16 R9, [R1+0x60] ;  /* 0x0000600001097983 */ /* 0x000f620000300600 */
[----:B------:R-:W-:-:S04]  /*64f40*/  LEA R4, P6, R8, R2, 0x1 ;  /* 0x0000000208047211 */ /* 0x000fc800078c08ff */
[----:B------:R-:W-:Y:S01]  /*64f50*/  LEA.HI.X.SX32 R5, R8, R0, 0x1, P6 ;  /* 0x0000000008057211 */ /* 0x000fe200030f0eff */
[----:B---3--:R0:W-:Y:S01]  /*64f60*/  STG.E.U16 desc[UR8][R6.64], R20 ;  /* 0x0000001406007986 */ /* 0x0081e2000c101508 */
[----:B------:R-:W1:Y:S03]  /*64f70*/  LDC R8, c[0x0][0x3e8] ;  /* 0x0000fa00ff087b82 */ /* 0x000e660000000800 */
[----:B------:R3:W-:Y:S04]  /*64f80*/  STG.E.U16 desc[UR8][R4.64], R27 ;  /* 0x0000001b04007986 */ /* 0x0007e8000c101508 */
[----:B0-----:R-:W2:Y:S04]  /*64f90*/  LDL.LU R20, [R1+0xcc4] ;  /* 0x000cc40001147983 */ /* 0x001ea80000300800 */
[----:B---3--:R-:W3:Y:S01]  /*64fa0*/  LDL.LU R27, [R1+0xcc0] ;  /* 0x000cc000011b7983 */ /* 0x008ee20000300800 */
[----:B------:R-:W-:-:S04]  /*64fb0*/  LEA R6, P6, R3, R2, 0x1 ;  /* 0x0000000203067211 */ /* 0x000fc800078c08ff */
[----:B------:R-:W-:Y:S02]  /*64fc0*/  LEA.HI.X.SX32 R7, R3, R0, 0x1, P6 ;  /* 0x0000000003077211 */ /* 0x000fe400030f0eff */
[----:B-1----:R-:W-:Y:S02]  /*64fd0*/  LEA R8, R8, R3, 0x1 ;  /* 0x0000000308087211 */ /* 0x002fe400078e08ff */
[----:B------:R-:W0:Y:S02]  /*64fe0*/  LDC R3, c[0x0][0x3e8] ;  /* 0x0000fa00ff037b82 */ /* 0x000e240000000800 */
[----:B------:R-:W-:-:S04]  /*64ff0*/  LEA R4, P6, R8, R2, 0x1 ;  /* 0x0000000208047211 */ /* 0x000fc800078c08ff */
[----:B------:R-:W-:Y:S02]  /*65000*/  LEA.HI.X.SX32 R5, R8, R0, 0x1, P6 ;  /* 0x0000000008057211 */ /* 0x000fe400030f0eff */
[----:B0-----:R-:W-:Y:S02]  /*65010*/  LEA R3, R3, R8, 0x1 ;  /* 0x0000000803037211 */ /* 0x001fe400078e08ff */
[----:B------:R-:W0:Y:S03]  /*65020*/  LDC R8, c[0x0][0x3e8] ;  /* 0x0000fa00ff087b82 */ /* 0x000e260000000800 */
[----:B0-----:R-:W-:Y:S01]  /*65030*/  IMAD R8, R8, 0x2, R3 ;  /* 0x0000000208087824 */ /* 0x001fe200078e0203 */
[----:B-----5:R0:W-:Y:S02]  /*65040*/  STG.E.U16 desc[UR8][R6.64], R9 ;  /* 0x0000000906007986 */ /* 0x0201e4000c101508 */
[----:B0-----:R-:W-:-:S02]  /*65050*/  LEA R6, P6, R3, R2, 0x1 ;  /* 0x0000000203067211 */ /* 0x001fc400078c08ff */
[----:B------:R-:W0:Y:S02]  /*65060*/  LDC R9, c[0x0][0x3e8] ;  /* 0x0000fa00ff097b82 */ /* 0x000e240000000800 */
[----:B------:R-:W-:-:S06]  /*65070*/  LEA.HI.X.SX32 R7, R3, R0, 0x1, P6 ;  /* 0x0000000003077211 */ /* 0x000fcc00030f0eff */
[----:B------:R-:W1:Y:S01]  /*65080*/  LDC R3, c[0x0][0x3e8] ;  /* 0x0000fa00ff037b82 */ /* 0x000e620000000800 */
[----:B---3--:R3:W-:Y:S02]  /*65090*/  STG.E.U16 desc[UR8][R4.64], R27 ;  /* 0x0000001b04007986 */ /* 0x0087e4000c101508 */
[C---:B---3--:R-:W-:Y:S02]  /*650a0*/  LEA R4, P6, R8.reuse, R2, 0x1 ;  /* 0x0000000208047211 */ /* 0x048fe400078c08ff */
[----:B------:R-:W3:Y:S02]  /*650b0*/  LDL.LU.S16 R27, [R1+0x50] ;  /* 0x00005000011b7983 */ /* 0x000ee40000300600 */
[----:B------:R-:W-:Y:S02]  /*650c0*/  LEA.HI.X.SX32 R5, R8, R0, 0x1, P6 ;  /* 0x0000000008057211 */ /* 0x000fe400030f0eff */
[----:B-1----:R-:W-:Y:S02]  /*650d0*/  LEA R3, R3, R8, 0x1 ;  /* 0x0000000803037211 */ /* 0x002fe400078e08ff */
[----:B------:R-:W5:Y:S04]  /*650e0*/  LDL.LU.S16 R8, [R1+0x44] ;  /* 0x0000440001087983 */ /* 0x000f680000300600 */
[----:B-----5:R0:W-:Y:S02]  /*650f0*/  STG.E.U16 desc[UR8][R6.64], R8 ;  /* 0x0000000806007986 */ /* 0x0201e4000c101508 */
[----:B0-----:R-:W-:-:S02]  /*65100*/  LEA R8, R9, R3, 0x1 ;  /* 0x0000000309087211 */ /* 0x001fc400078e08ff */
[----:B------:R-:W5:Y:S01]  /*65110*/  LDL.LU.S16 R9, [R1+0x4c] ;  /* 0x00004c0001097983 */ /* 0x000f620000300600 */
[----:B------:R-:W-:-:S04]  /*65120*/  LEA R6, P6, R3, R2, 0x1 ;  /* 0x0000000203067211 */ /* 0x000fc800078c08ff */
[----:B------:R-:W-:Y:S02]  /*65130*/  LEA.HI.X.SX32 R7, R3, R0, 0x1, P6 ;  /* 0x0000000003077211 */ /* 0x000fe400030f0eff */
[----:B------:R-:W0:Y:S02]  /*65140*/  LDC R3, c[0x0][0x3e8] ;  /* 0x0000fa00ff037b82 */ /* 0x000e240000000800 */
[----:B0-----:R-:W-:Y:S01]  /*65150*/  IMAD R3, R3, 0x2, R8 ;  /* 0x0000000203037824 */ /* 0x001fe200078e0208 */
[----:B-----5:R0:W-:Y:S04]  /*65160*/  STG.E.U16 desc[UR8][R4.64], R9 ;  /* 0x0000000904007986 */ /* 0x0201e8000c101508 */
[----:B---3--:R1:W-:Y:S01]  /*65170*/  STG.E.U16 desc[UR8][R6.64], R27 ;  /* 0x0000001b06007986 */ /* 0x0083e2000c101508 */
[C---:B0-----:R-:W-:Y:S01]  /*65180*/  LEA R4, P6, R8.reuse, R2, 0x1 ;  /* 0x0000000208047211 */ /* 0x041fe200078c08ff */
[----:B------:R-:W0:Y:S03]  /*65190*/  LDC R9, c[0x0][0x3e8] ;  /* 0x0000fa00ff097b82 */ /* 0x000e260000000800 */
[----:B------:R-:W-:-:S02]  /*651a0*/  LEA.HI.X.SX32 R5, R8, R0, 0x1, P6 ;  /* 0x0000000008057211 */ /* 0x000fc400030f0eff */
[----:B-1----:R-:W-:-:S03]  /*651b0*/  LEA R6, P6, R3, R2, 0x1 ;  /* 0x0000000203067211 */ /* 0x002fc600078c08ff */
[----:B------:R-:W1:Y:S01]  /*651c0*/  LDC R8, c[0x0][0x3e8] ;  /* 0x0000fa00ff087b82 */ /* 0x000e620000000800 */
[----:B------:R-:W-:Y:S01]  /*651d0*/  LEA.HI.X.SX32 R7, R3, R0, 0x1, P6 ;  /* 0x0000000003077211 */ /* 0x000fe200030f0eff */
[----:B--2---:R2:W-:Y:S04]  /*651e0*/  STG.E.U16 desc[UR8][R4.64], R20 ;  /* 0x0000001404007986 */ /* 0x0045e8000c101508 */
[----:B----4-:R3:W-:Y:S02]  /*651f0*/  STG.E.U16 desc[UR8][R6.64], R25 ;  /* 0x0000001906007986 */ /* 0x0107e4000c101508 */
[----:B------:R-:W4:Y:S08]  /*65200*/  LDC R27, c[0x0][0x3e8] ;  /* 0x0000fa00ff1b7b82 */ /* 0x000f300000000800 */
[----:B--2---:R-:W2:Y:S01]  /*65210*/  LDC R20, c[0x0][0x3e8] ;  /* 0x0000fa00ff147b82 */ /* 0x004ea20000000800 */
[----:B---3--:R-:W3:Y:S01]  /*65220*/  LDL.LU.S16 R25, [R1+0x40] ;  /* 0x0000400001197983 */ /* 0x008ee20000300600 */
[----:B-1----:R-:W-:-:S06]  /*65230*/  LEA R8, R8, R3, 0x1 ;  /* 0x0000000308087211 */ /* 0x002fcc00078e08ff */
[----:B------:R-:W1:Y:S01]  /*65240*/  LDC R3, c[0x0][0x3e8] ;  /* 0x0000fa00ff037b82 */ /* 0x000e620000000800 */
[----:B------:R-:W-:-:S04]  /*65250*/  LEA R4, P6, R8, R2, 0x1 ;  /* 0x0000000208047211 */ /* 0x000fc800078c08ff */
[----:B------:R-:W-:Y:S02]  /*65260*/  LEA.HI.X.SX32 R5, R8, R0, 0x1, P6 ;  /* 0x0000000008057211 */ /* 0x000fe400030f0eff */
[----:B-1----:R-:W-:Y:S02]  /*65270*/  LEA R3, R3, R8, 0x1 ;  /* 0x0000000803037211 */ /* 0x002fe400078e08ff */
[----:B------:R-:W1:Y:S02]  /*65280*/  LDC R8, c[0x0][0x3e8] ;  /* 0x0000fa00ff087b82 */ /* 0x000e640000000800 */
[----:B------:R-:W-:-:S04]  /*65290*/  LEA R6, P6, R3, R2, 0x1 ;  /* 0x0000000203067211 */ /* 0x000fc800078c08ff */
[----:B------:R-:W-:Y:S01]  /*652a0*/  LEA.HI.X.SX32 R7, R3, R0, 0x1, P6 ;  /* 0x0000000003077211 */ /* 0x000fe200030f0eff */
[----:B------:R5:W-:Y:S02]  /*652b0*/  STG.E.U16 desc[UR8][R4.64], R29 ;  /* 0x0000001d04007986 */ /* 0x000be4000c101508 */
[----:B-----5:R-:W5:Y:S01]  /*652c0*/  LDC R29, c[0x0][0x3e8] ;  /* 0x0000fa00ff1d7b82 */ /* 0x020f620000000800 */
[----:B-1----:R-:W-:-:S05]  /*652d0*/  IMAD R8, R8, 0x2, R3 ;  /* 0x0000000208087824 */ /* 0x002fca00078e0203 */
[C---:B------:R-:W-:Y:S02]  /*652e0*/  LEA R4, P6, R8.reuse, R2, 0x1 ;  /* 0x0000000208047211 */ /* 0x040fe400078c08ff */
[----:B0-----:R-:W-:Y:S02]  /*652f0*/  LEA R3, R9, R8, 0x1 ;  /* 0x0000000809037211 */ /* 0x001fe400078e08ff */
[----:B------:R-:W-:Y:S01]  /*65300*/  LEA.HI.X.SX32 R5, R8, R0, 0x1, P6 ;  /* 0x0000000008057211 */ /* 0x000fe200030f0eff */
[----:B------:R-:W0:Y:S01]  /*65310*/  LDC R9, c[0x0][0x3e8] ;  /* 0x0000fa00ff097b82 */ /* 0x000e220000000800 */
[----:B----4-:R-:W-:-:S07]  /*65320*/  LEA R8, R27, R3, 0x1 ;  /* 0x000000031b087211 */ /* 0x010fce00078e08ff */
[----:B------:R-:W1:Y:S01]  /*65330*/  LDC R27, c[0x0][0x3e8] ;  /* 0x0000fa00ff1b7b82 */ /* 0x000e620000000800 */
[----:B---3--:R3:W-:Y:S07]  /*65340*/  STG.E.U16 desc[UR8][R6.64], R25 ;  /* 0x0000001906007986 */ /* 0x0087ee000c101508 */
[----:B---3--:R-:W3:Y:S01]  /*65350*/  LDC R25, c[0x0][0x3e8] ;  /* 0x0000fa00ff197b82 */ /* 0x008ee20000000800 */
[C---:B------:R-:W-:Y:S01]  /*65360*/  LEA R6, P6, R3.reuse, R2, 0x1 ;  /* 0x0000000203067211 */ /* 0x040fe200078c08ff */
[----:B------:R4:W-:Y:S03]  /*65370*/  STG.E.U16 desc[UR8][R4.64], R15 ;  /* 0x0000000f04007986 */ /* 0x0009e6000c101508 */
[----:B------:R-:W-:-:S02]  /*65380*/  LEA.HI.X.SX32 R7, R3, R0, 0x1, P6 ;  /* 0x0000000003077211 */ /* 0x000fc400030f0eff */
[C---:B----4-:R-:W-:Y:S01]  /*65390*/  LEA R4, P6, R8.reuse, R2, 0x1 ;  /* 0x0000000208047211 */ /* 0x050fe200078c08ff */
[----:B------:R-:W4:Y:S03]  /*653a0*/  LDC R15, c[0x0][0x3e8] ;  /* 0x0000fa00ff0f7b82 */ /* 0x000f260000000800 */
[----:B------:R-:W-:Y:S01]  /*653b0*/  LEA.HI.X.SX32 R5, R8, R0, 0x1, P6 ;  /* 0x0000000008057211 */ /* 0x000fe200030f0eff */
[----:B------:R0:W-:Y:S01]  /*653c0*/  STG.E.U16 desc[UR8][R6.64], R18 ;  /* 0x0000001206007986 */ /* 0x0001e2000c101508 */
[----:B---3--:R-:W-:-:S03]  /*653d0*/  IMAD R3, R25, 0x2, R8 ;  /* 0x0000000219037824 */ /* 0x008fc600078e0208 */
[----:B------:R-:W3:Y:S01]  /*653e0*/  LDC R25, c[0x0][0x3e8] ;  /* 0x0000fa00ff197b82 */ /* 0x000ee20000000800 */
[----:B------:R1:W-:Y:S01]  /*653f0*/  STG.E.U16 desc[UR8][R4.64], R22 ;  /* 0x0000001604007986 */ /* 0x0003e2000c101508 */
[----:B--2---:R-:W-:Y:S02]  /*65400*/  LEA R8, R20, R3, 0x1 ;  /* 0x0000000314087211 */ /* 0x004fe400078e08ff */
[----:B0-----:R-:W-:-:S04]  /*65410*/  LEA R6, P6, R3, R2, 0x1 ;  /* 0x0000000203067211 */ /* 0x001fc800078c08ff */
[----:B------:R-:W0:Y:S01]  /*65420*/  LDC R20, c[0x0][0x3e8] ;  /* 0x0000fa00ff147b82 */ /* 0x000e220000000800 */
[----:B------:R-:W-:Y:S01]  /*65430*/  LEA.HI.X.SX32 R7, R3, R0, 0x1, P6 ;  /* 0x0000000003077211 */ /* 0x000fe200030f0eff */
[----:B-1----:R-:W1:Y:S01]  /*65440*/  S2R R22, SR_TID.X ;  /* 0x0000000000167919 */ /* 0x002e620000002100 */
[----:B------:R-:W-:Y:S02]  /*65450*/  LEA R4, P6, R8, R2, 0x1 ;  /* 0x0000000208047211 */ /* 0x000fe400078c08ff */
[----:B-----5:R-:W-:-:S03]  /*65460*/  LEA R3, R29, R8, 0x1 ;  /* 0x000000081d037211 */ /* 0x020fc600078e08ff */
[----:B------:R-:W2:Y:S01]  /*65470*/  LDC R18, c[0x0][0x3e8] ;  /* 0x0000fa00ff127b82 */ /* 0x000ea20000000800 */
[----:B------:R-:W-:Y:S01]  /*65480*/  LEA.HI.X.SX32 R5, R8, R0, 0x1, P6 ;  /* 0x0000000008057211 */ /* 0x000fe200030f0eff */
[----:B------:R5:W-:Y:S01]  /*65490*/  STG.E.U16 desc[UR8][R6.64], R24 ;  /* 0x0000001806007986 */ /* 0x000be2000c101508 */
[----:B------:R-:W-:-:S03]  /*654a0*/  IMAD R9, R9, 0x2, R3 ;  /* 0x0000000209097824 */ /* 0x000fc600078e0203 */
[----:B------:R4:W-:Y:S01]  /*654b0*/  STG.E.U16 desc[UR8][R4.64], R13 ;  /* 0x0000000d04007986 */ /* 0x0009e2000c101508 */
[C---:B-----5:R-:W-:Y:S01]  /*654c0*/  LEA R6, P6, R3.reuse, R2, 0x1 ;  /* 0x0000000203067211 */ /* 0x060fe200078c08ff */
[----:B------:R-:W5:Y:S03]  /*654d0*/  LDC R24, c[0x0][0x3e8] ;  /* 0x0000fa00ff187b82 */ /* 0x000f660000000800 */
[----:B------:R-:W-:Y:S02]  /*654e0*/  LEA.HI.X.SX32 R7, R3, R0, 0x1, P6 ;  /* 0x0000000003077211 */ /* 0x000fe400030f0eff */
[----:B------:R-:W-:Y:S02]  /*654f0*/  LEA R8, P6, R9, R2, 0x1 ;  /* 0x0000000209087211 */ /* 0x000fe400078c08ff */
[----:B------:R-:W-:Y:S01]  /*65500*/  LEA R3, R27, R9, 0x1 ;  /* 0x000000091b037211 */ /* 0x000fe200078e08ff */
[----:B----4-:R-:W4:Y:S01]  /*65510*/  LDC R13, c[0x0][0x3e8] ;  /* 0x0000fa00ff0d7b82 */ /* 0x010f220000000800 */
[----:B------:R-:W-:Y:S01]  /*65520*/  LEA.HI.X.SX32 R9, R9, R0, 0x1, P6 ;  /* 0x0000000009097211 */ /* 0x000fe200030f0eff */
[----:B------:R3:W-:Y:S01]  /*65530*/  STG.E.U16 desc[UR8][R6.64], R14 ;  /* 0x0000000e06007986 */ /* 0x0007e2000c101508 */
[----:B------:R-:W-:-:S03]  /*65540*/  LEA R4, P6, R3, R2, 0x1 ;  /* 0x0000000203047211 */ /* 0x000fc600078c08ff */
[----:B------:R0:W-:Y:S01]  /*65550*/  STG.E.U16 desc[UR8][R8.64], R17 ;  /* 0x0000001108007986 */ /* 0x0001e2000c101508 */
[----:B------:R-:W-:Y:S02]  /*65560*/  LEA.HI.X.SX32 R5, R3, R0, 0x1, P6 ;  /* 0x0000000003057211 */ /* 0x000fe400030f0eff */
[----:B---3--:R-:W-:-:S03]  /*65570*/  LEA R6, R25, R3, 0x1 ;  /* 0x0000000319067211 */ /* 0x008fc600078e08ff */
[----:B------:R2:W-:Y:S01]  /*65580*/  STG.E.U16 desc[UR8][R4.64], R19 ;  /* 0x0000001304007986 */ /* 0x0005e2000c101508 */
[----:B0-----:R-:W-:Y:S01]  /*65590*/  LEA R8, P6, R6, R2, 0x1 ;  /* 0x0000000206087211 */ /* 0x001fe200078c08ff */
[----:B------:R-:W-:Y:S01]  /*655a0*/  IMAD R3, R20, 0x2, R6 ;  /* 0x0000000214037824 */ /* 0x000fe200078e0206 */
[----:B-1----:R-:W-:Y:S01]  /*655b0*/  LOP3.LUT R27, R22, 0x1ff, RZ, 0xc0, !PT ;  /* 0x000001ff161b7812 */ /* 0x002fe200078ec0ff */
[----:B------:R-:W0:Y:S01]  /*655c0*/  LDC R20, c[0x0][0x3e8] ;  /* 0x0000fa00ff147b82 */ /* 0x000e220000000800 */
[----:B------:R-:W-:Y:S02]  /*655d0*/  LEA.HI.X.SX32 R9, R6, R0, 0x1, P6 ;  /* 0x0000000006097211 */ /* 0x000fe400030f0eff */
[----:B------:R-:W-:Y:S02]  /*655e0*/  LEA R6, P6, R3, R2, 0x1 ;  /* 0x0000000203067211 */ /* 0x000fe400078c08ff */
[----:B--2---:R-:W-:-:S03]  /*655f0*/  LEA R5, R18, R3, 0x1 ;  /* 0x0000000312057211 */ /* 0x004fc600078e08ff */
[----:B------:R-:W1:Y:S01]  /*65600*/  LDC R19, c[0x0][0x3e8] ;  /* 0x0000fa00ff137b82 */ /* 0x000e620000000800 */
[----:B------:R-:W-:Y:S02]  /*65610*/  LEA.HI.X.SX32 R7, R3, R0, 0x1, P6 ;  /* 0x0000000003077211 */ /* 0x000fe400030f0eff */
[----:B------:R-:W-:Y:S02]  /*65620*/  LEA R3, R15, R5, 0x1 ;  /* 0x000000050f037211 */ /* 0x000fe400078e08ff */
[----:B------:R-:W-:-:S03]  /*65630*/  LEA R27, R27, UR7, 0x4 ;  /* 0x000000071b1b7c11 */ /* 0x000fc6000f8e20ff */
[----:B------:R-:W2:Y:S01]  /*65640*/  LDC R17, c[0x0][0x3e8] ;  /* 0x0000fa00ff117b82 */ /* 0x000ea20000000800 */
[C---:B------:R-:W-:Y:S01]  /*65650*/  LEA R4, P6, R5.reuse, R2, 0x1 ;  /* 0x0000000205047211 */ /* 0x040fe200078c08ff */
[----:B------:R4:W-:Y:S04]  /*65660*/  STG.E.U16 desc[UR8][R8.64], R11 ;  /* 0x0000000b08007986 */ /* 0x0009e8000c101508 */
[----:B------:R3:W-:Y:S01]  /*65670*/  STG.E.U16 desc[UR8][R6.64], R12 ;  /* 0x0000000c06007986 */ /* 0x0007e2000c101508 */
[----:B------:R-:W-:Y:S01]  /*65680*/  LEA.HI.X.SX32 R5, R5, R0, 0x1, P6 ;  /* 0x0000000005057211 */ /* 0x000fe200030f0eff */
[----:B------:R-:W5:Y:S01]  /*65690*/  LDC R22, c[0x0][0x3e8] ;  /* 0x0000fa00ff167b82 */ /* 0x000f620000000800 */
[----:B----4-:R-:W-:-:S07]  /*656a0*/  IMAD R9, R13, 0x2, R3 ;  /* 0x000000020d097824 */ /* 0x010fce00078e0203 */
[----:B------:R-:W4:Y:S01]  /*656b0*/  LDC R11, c[0x0][0x3e8] ;  /* 0x0000fa00ff0b7b82 */ /* 0x000f220000000800 */
[----:B------:R-:W4:Y:S01]  /*656c0*/  LDS.128 R12, [R27] ;  /* 0x000000001b0c7984 */ /* 0x000f220000000c00 */
[----:B---3--:R-:W-:-:S04]  /*656d0*/  LEA R6, P6, R3, R2, 0x1 ;  /* 0x0000000203067211 */ /* 0x008fc800078c08ff */
[----:B------:R-:W-:Y:S02]  /*656e0*/  LEA.HI.X.SX32 R7, R3, R0, 0x1, P6 ;  /* 0x0000000003077211 */ /* 0x000fe400030f0eff */
[C---:B------:R-:W-:Y:S02]  /*656f0*/  LEA R8, P6, R9.reuse, R2, 0x1 ;  /* 0x0000000209087211 */ /* 0x040fe400078c08ff */
[----:B0-----:R-:W-:Y:S01]  /*65700*/  LEA R3, R20, R9, 0x1 ;  /* 0x0000000914037211 */ /* 0x001fe200078e08ff */
[----:B------:R0:W-:Y:S01]  /*65710*/  STG.E.U16 desc[UR8][R4.64], R21 ;  /* 0x0000001504007986 */ /* 0x0001e2000c101508 */
[----:B------:R-:W-:Y:S01]  /*65720*/  LEA.HI.X.SX32 R9, R9, R0, 0x1, P6 ;  /* 0x0000000009097211 */ /* 0x000fe200030f0eff */
[----:B------:R-:W3:Y:S02]  /*65730*/  LDC R20, c[0x0][0x3e8] ;  /* 0x0000fa00ff147b82 */ /* 0x000ee40000000800 */
[----:B------:R1:W-:Y:S01]  /*65740*/  STG.E.U16 desc[UR8][R6.64], R23 ;  /* 0x0000001706007986 */ /* 0x0003e2000c101508 */
[----:B0-----:R-:W-:-:S05]  /*65750*/  LEA R4, P6, R3, R2, 0x1 ;  /* 0x0000000203047211 */ /* 0x001fca00078c08ff */
[----:B------:R-:W0:Y:S01]  /*65760*/  LDC R21, c[0x0][0x3e8] ;  /* 0x0000fa00ff157b82 */ /* 0x000e220000000800 */
[----:B-1----:R-:W-:Y:S02]  /*65770*/  LEA R6, R19, R3, 0x1 ;  /* 0x0000000313067211 */ /* 0x002fe400078e08ff */
[----:B------:R-:W-:Y:S02]  /*65780*/  LEA.HI.X.SX32 R5, R3, R0, 0x1, P6 ;  /* 0x0000000003057211 */ /* 0x000fe400030f0eff */
[C---:B------:R-:W-:Y:S01]  /*65790*/  LEA R18, P6, R6.reuse, R2, 0x1 ;  /* 0x0000000206127211 */ /* 0x040fe200078c08ff */
[----:B--2---:R-:W-:Y:S01]  /*657a0*/  IMAD R7, R17, 0x2, R6 ;  /* 0x0000000211077824 */ /* 0x004fe200078e0206 */
[----:B------:R-:W-:Y:S01]  /*657b0*/  STG.E.U16 desc[UR8][R8.64], R10 ;  /* 0x0000000a08007986 */ /* 0x000fe2000c101508 */
[----:B------:R-:W1:Y:S01]  /*657c0*/  LDC R23, c[0x0][0x3e8] ;  /* 0x0000fa00ff177b82 */ /* 0x000e620000000800 */
[----:B------:R-:W-:Y:S02]  /*657d0*/  LEA.HI.X.SX32 R19, R6, R0, 0x1, P6 ;  /* 0x0000000006137211 */ /* 0x000fe400030f0eff */
[----:B------:R2:W-:Y:S01]  /*657e0*/  STG.E.U16 desc[UR8][R4.64], R16 ;  /* 0x0000001004007986 */ /* 0x0005e2000c101508 */
[----:B----4-:R-:W-:-:S02]  /*657f0*/  LEA R3, R11, R7, 0x1 ;  /* 0x000000070b037211 */ /* 0x010fc400078e08ff */
[C---:B--2---:R-:W-:Y:S02]  /*65800*/  LEA R16, P6, R7.reuse, R2, 0x1 ;  /* 0x0000000207107211 */ /* 0x044fe400078c08ff */
[----:B-----5:R-:W-:Y:S02]  /*65810*/  LEA R9, R22, R3, 0x1 ;  /* 0x0000000316097211 */ /* 0x020fe400078e08ff */
[----:B------:R-:W-:Y:S01]  /*65820*/  LEA.HI.X.SX32 R17, R7, R0, 0x1, P6 ;  /* 0x0000000007117211 */ /* 0x000fe200030f0eff */
[----:B------:R-:W2:Y:S01]  /*65830*/  LDC R22, c[0x0][0x3e8] ;  /* 0x0000fa00ff167b82 */ /* 0x000ea20000000800 */
[C---:B------:R-:W-:Y:S01]  /*65840*/  LEA R10, P6, R3.reuse, R2, 0x1 ;  /* 0x00000002030a7211 */ /* 0x040fe200078c08ff */
[----:B------:R-:W4:Y:S03]  /*65850*/  LDS.128 R4, [R27+0x2000] ;  /* 0x002000001b047984 */ /* 0x000f260000000c00 */
[----:B------:R-:W-:Y:S01]  /*65860*/  LEA.HI.X.SX32 R11, R3, R0, 0x1, P6 ;  /* 0x00000000030b7211 */ /* 0x000fe200030f0eff */
[----:B------:R-:W-:Y:S01]  /*65870*/  IMAD R3, R24, 0x2, R9 ;  /* 0x0000000218037824 */ /* 0x000fe200078e0209 */
[C---:B------:R-:W-:Y:S01]  /*65880*/  LEA R8, P6, R9.reuse, R2, 0x1 ;  /* 0x0000000209087211 */ /* 0x040fe200078c08ff */
[----:B------:R5:W-:Y:S03]  /*65890*/  STG.E.U16 desc[UR8][R18.64], R26 ;  /* 0x0000001a12007986 */ /* 0x000be6000c101508 */
[----:B------:R-:W-:Y:S01]  /*658a0*/  LEA.HI.X.SX32 R9, R9, R0, 0x1, P6 ;  /* 0x0000000009097211 */ /* 0x000fe200030f0eff */
[----:B------:R-:W-:Y:S04]  /*658b0*/  STG.E.U16 desc[UR8][R16.64], R28 ;  /* 0x0000001c10007986 */ /* 0x000fe8000c101508 */
[----:B------:R0:W-:Y:S01]  /*658c0*/  STG.E.U16 desc[UR8][R10.64], R12 ;  /* 0x0000000c0a007986 */ /* 0x0001e2000c101508 */
[----:B-----5:R-:W-:-:S03]  /*658d0*/  LEA R18, P6, R3, R2, 0x1 ;  /* 0x0000000203127211 */ /* 0x020fc600078c08ff */
[----:B------:R3:W-:Y:S01]  /*658e0*/  STG.E.U16 desc[UR8][R8.64], R13 ;  /* 0x0000000d08007986 */ /* 0x0007e2000c101508 */
[----:B------:R-:W-:Y:S02]  /*658f0*/  LEA.HI.X.SX32 R19, R3, R0, 0x1, P6 ;  /* 0x0000000003137211 */ /* 0x000fe400030f0eff */
[----:B0-----:R-:W-:Y:S02]  /*65900*/  PRMT R10, R12, 0x7632, R10 ;  /* 0x000076320c0a7816 */ /* 0x001fe4000000000a */
[----:B---3--:R-:W-:Y:S02]  /*65910*/  LEA R8, R20, R3, 0x1 ;  /* 0x0000000314087211 */ /* 0x008fe400078e08ff */
[----:B------:R-:W-:Y:S01]  /*65920*/  PRMT R3, R13, 0x7632, R3 ;  /* 0x000076320d037816 */ /* 0x000fe20000000003 */
[----:B------:R-:W0:Y:S01]  /*65930*/  LDC R20, c[0x0][0x3e8] ;  /* 0x0000fa00ff147b82 */ /* 0x000e220000000800 */
[----:B------:R-:W-:Y:S01]  /*65940*/  STL.S16 [R1+0xa8], R10 ;  /* 0x0000a80a01007387 */ /* 0x000fe20000100600 */
[----:B------:R-:W-:-:S03]  /*65950*/  LEA R12, P6, R8, R2, 0x1 ;  /* 0x00000002080c7211 */ /* 0x000fc600078c08ff */
[----:B------:R3:W-:Y:S01]  /*65960*/  STL.S16 [R1+0xb4], R3 ;  /* 0x0000b40301007387 */ /* 0x0007e20000100600 */
[----:B------:R-:W-:Y:S02]  /*65970*/  PRMT R9, R14, 0x7632, R9 ;  /* 0x000076320e097816 */ /* 0x000fe40000000009 */
[----:B------:R-:W-:Y:S01]  /*65980*/  LEA.HI.X.SX32 R13, R8, R0, 0x1, P6 ;  /* 0x00000000080d7211 */ /* 0x000fe200030f0eff */
[----:B------:R2:W-:Y:S01]  /*65990*/  STG.E.U16 desc[UR8][R18.64], R14 ;  /* 0x0000000e12007986 */ /* 0x0005e2000c101508 */
[----:B---3--:R-:W-:Y:S02]  /*659a0*/  LEA R3, R21, R8, 0x1 ;  /* 0x0000000815037211 */ /* 0x008fe400078e08ff */
[----:B------:R-:W3:Y:S02]  /*659b0*/  LDC R21, c[0x0][0x3e8] ;  /* 0x0000fa00ff157b82 */ /* 0x000ee40000000800 */
[----:B------:R-:W-:Y:S01]  /*659c0*/  LEA R16, P6, R3, R2, 0x1 ;  /* 0x0000000203107211 */ /* 0x000fe200078c08ff */
[----:B--2---:R-:W-:Y:S01]  /*659d0*/  IMAD R14, R22, 0x2, R3 ;  /* 0x00000002160e7824 */ /* 0x004fe200078e0203 */
[----:B------:R-:W-:-:S02]  /*659e0*/  PRMT R19, R15, 0x7632, R19 ;  /* 0x000076320f137816 */ /* 0x000fc40000000013 */
[----:B------:R-:W-:Y:S01]  /*659f0*/  LEA.HI.X.SX32 R17, R3, R0, 0x1, P6 ;  /* 0x0000000003117211 */ /* 0x000fe200030f0eff */
[----:B------:R-:W-:Y:S01]  /*65a00*/  STL.S16 [R1+0xb8], R9 ;  /* 0x0000b80901007387 */ /* 0x000fe20000100600 */
[C---:B------:R-:W-:Y:S01]  /*65a10*/  LEA R18, P6, R14.reuse, R2, 0x1 ;  /* 0x000000020e127211 */ /* 0x040fe200078c08ff */
[----:B------:R-:W2:Y:S01]  /*65a20*/  LDC R22, c[0x0][0x3e8] ;  /* 0x0000fa00ff167b82 */ /* 0x000ea20000000800 */
[----:B-1----:R-:W-:Y:S01]  /*65a30*/  LEA R3, R23, R14, 0x1 ;  /* 0x0000000e17037211 */ /* 0x002fe200078e08ff */
[----:B------:R-:W1:Y:S04]  /*65a40*/  LDS.128 R8, [R27+0x4000] ;  /* 0x004000001b087984 */ /* 0x000e680000000c00 */
[----:B------:R5:W-:Y:S02]  /*65a50*/  STL.S16 [R1+0xbc], R19 ;  /* 0x0000bc1301007387 */ /* 0x000be40000100600 */
[----:B------:R-:W1:Y:S02]  /*65a60*/  LDC R23, c[0x0][0x3e8] ;  /* 0x0000fa00ff177b82 */ /* 0x000e640000000800 */
[----:B------:R0:W-:Y:S01]  /*65a70*/  STG.E.U16 desc[UR8][R12.64], R15 ;  /* 0x0000000f0c007986 */ /* 0x0001e2000c101508 */
[----:B-----5:R-:W-:-:S02]  /*65a80*/  LEA.HI.X.SX32 R19, R14, R0, 0x1, P6 ;  /* 0x000000000e137211 */ /* 0x020fc400030f0eff */
[C---:B------:R-:W-:Y:S01]  /*65a90*/  LEA R14, P6, R3.reuse, R2, 0x1 ;  /* 0x00000002030e7211 */ /* 0x040fe200078c08ff */
[----:B----4-:R4:W-:Y:S03]  /*65aa0*/  STG.E.U16 desc[UR8][R16.64], R4 ;  /* 0x0000000410007986 */ /* 0x0109e6000c101508 */
[----:B0-----:R-:W-:Y:S01]  /*65ab0*/  LEA.HI.X.SX32 R15, R3, R0, 0x1, P6 ;  /* 0x00000000030f7211 */ /* 0x001fe200030f0eff */
[----:B------:R-:W-:Y:S01]  /*65ac0*/  STG.E.U16 desc[UR8][R18.64], R5 ;  /* 0x0000000512007986 */ /* 0x000fe2000c101508 */
[----:B------:R-:W-:Y:S02]  /*65ad0*/  LEA R12, R20, R3, 0x1 ;  /* 0x00000003140c7211 */ /* 0x000fe400078e08ff */
[----:B------:R-:W-:Y:S01]  /*65ae0*/  PRMT R3, R4, 0x7632, R3 ;  /* 0x0000763204037816 */ /* 0x000fe20000000003 */
[----:B------:R0:W-:Y:S01]  /*65af0*/  STG.E.U16 desc[UR8][R14.64], R6 ;  /* 0x000000060e007986 */ /* 0x0001e2000c101508 */
[----:B------:R-:W-:-:S02]  /*65b00*/  PRMT R13, R5, 0x7632, R13 ;  /* 0x00007632050d7816 */ /* 0x000fc4000000000d */
[----:B------:R-:W-:Y:S01]  /*65b10*/  PRMT R20, R7, 0x7632, R20 ;  /* 0x0000763207147816 */ /* 0x000fe20000000014 */
[----:B------:R3:W-:Y:S01]  /*65b20*/  STL.S16 [R1+0x98], R3 ;  /* 0x0000980301007387 */ /* 0x0007e20000100600 */
[----:B----4-:R-:W-:-:S03]  /*65b30*/  LEA R4, P6, R12, R2, 0x1 ;  /* 0x000000020c047211 */ /* 0x010fc600078c08ff */
[----:B------:R-:W-:Y:S01]  /*65b40*/  STL.S16 [R1+0xa4], R13 ;  /* 0x0000a40d01007387 */ /* 0x000fe20000100600 */
[----:B0-----:R-:W-:Y:S01]  /*65b50*/  PRMT R6, R6, 0x7632, R6 ;  /* 0x0000763206067816 */ /* 0x001fe20000000006 */
[----:B---3--:R-:W-:Y:S01]  /*65b60*/  IMAD R3, R21, 0x2, R12 ;  /* 0x0000000215037824 */ /* 0x008fe200078e020c */
[----:B------:R-:W-:Y:S01]  /*65b70*/  LEA.HI.X.SX32 R5, R12, R0, 0x1, P6 ;  /* 0x000000000c057211 */ /* 0x000fe200030f0eff */
[----:B------:R-:W0:Y:S02]  /*65b80*/  LDC R21, c[0x0][0x3e8] ;  /* 0x0000fa00ff157b82 */ /* 0x000e240000000800 */
[----:B------:R-:W-:Y:S04]  /*65b90*/  STL.S16 [R1+0xb0], R6 ;  /* 0x0000b00601007387 */ /* 0x000fe80000100600 */
[----:B------:R3:W-:Y:S01]  /*65ba0*/  STL.S16 [R1+0xac], R20 ;  /* 0x0000ac1401007387 */ /* 0x0007e20000100600 */
[----:B------:R-:W-:-:S03]  /*65bb0*/  LEA R16, P6, R3, R2, 0x1 ;  /* 0x0000000203107211 */ /* 0x000fc600078c08ff */
[----:B------:R-:W4:Y:S01]  /*65bc0*/  LDS.128 R12, [R27+0x6000] ;  /* 0x006000001b0c7984 */ /* 0x000f220000000c00 */
[----:B---3--:R-:W3:Y:S01]  /*65bd0*/  LDC R20, c[0x0][0x3e8] ;  /* 0x0000fa00ff147b82 */ /* 0x008ee20000000800 */
[----:B--2---:R-:W-:Y:S02]  /*65be0*/  LEA R6, R22, R3, 0x1 ;  /* 0x0000000316067211 */ /* 0x004fe400078e08ff */
[----:B------:R-:W-:Y:S02]  /*65bf0*/  LEA.HI.X.SX32 R17, R3, R0, 0x1, P6 ;  /* 0x0000000003117211 */ /* 0x000fe400030f0eff */
[C---:B------:R-:W-:Y:S02]  /*65c00*/  LEA R18, P6, R6.reuse, R2, 0x1 ;  /* 0x0000000206127211 */ /* 0x040fe400078c08ff */
[----:B-1----:R-:W-:Y:S01]  /*65c10*/  LEA R3, R23, R6, 0x1 ;  /* 0x0000000617037211 */ /* 0x002fe200078e08ff */
[----:B------:R-:W1:Y:S01]  /*65c20*/  LDC R22, c[0x0][0x3e8] ;  /* 0x0000fa00ff167b82 */ /* 0x000e620000000800 */
[----:B------:R-:W-:-:S02]  /*65c30*/  LEA.HI.X.SX32 R19, R6, R0, 0x1, P6 ;  /* 0x0000000006137211 */ /* 0x000fc400030f0eff */
[C---:B------:R-:W-:Y:S01]  /*65c40*/  LEA R6, P6, R3.reuse, R2, 0x1 ;  /* 0x0000000203067211 */ /* 0x040fe200078c08ff */
[----:B------:R2:W-:Y:S04]  /*65c50*/  STG.E.U16 desc[UR8][R4.64], R7 ;  /* 0x0000000704007986 */ /* 0x0005e8000c101508 */
[----:B------:R-:W5:Y:S01]  /*65c60*/  LDC R23, c[0x0][0x3e8] ;  /* 0x0000fa00ff177b82 */ /* 0x000f620000000800 */
[----:B------:R-:W-:Y:S01]  /*65c70*/  STG.E.U16 desc[UR8][R16.64], R8 ;  /* 0x0000000810007986 */ /* 0x000fe2000c101508 */
[----:B--2---:R-:W-:-:S03]  /*65c80*/  LEA.HI.X.SX32 R7, R3, R0, 0x1, P6 ;  /* 0x0000000003077211 */ /* 0x004fc600030f0eff */
[----:B------:R-:W-:Y:S01]  /*65c90*/  STG.E.U16 desc[UR8][R18.64], R9 ;  /* 0x0000000912007986 */ /* 0x000fe2000c101508 */
[--C-:B---3--:R-:W-:Y:S01]  /*65ca0*/  IMAD R4, R20, 0x2, R3.reuse ;  /* 0x0000000214047824 */ /* 0x108fe200078e0203 */
[----:B------:R-:W-:Y:S01]  /*65cb0*/  PRMT R3, R9, 0x7632, R3 ;  /* 0x0000763209037816 */ /* 0x000fe20000000003 */
[----:B------:R-:W2:Y:S01]  /*65cc0*/  LDC R20, c[0x0][0x3e8] ;  /* 0x0000fa00ff147b82 */ /* 0x000ea20000000800 */
[----:B------:R3:W-:Y:S01]  /*65cd0*/  STG.E.U16 desc[UR8][R6.64], R10 ;  /* 0x0000000a06007986 */ /* 0x0007e2000c101508 */
[----:B------:R-:W-:Y:S02]  /*65ce0*/  PRMT R5, R10, 0x7632, R5 ;  /* 0x000076320a057816 */ /* 0x000fe40000000005 */
[----:B---3--:R-:W-:Y:S02]  /*65cf0*/  PRMT R6, R8, 0x7632, R6 ;  /* 0x0000763208067816 */ /* 0x008fe40000000006 */
[----:B------:R-:W-:-:S03]  /*65d00*/  LEA R8, P6, R4, R2, 0x1 ;  /* 0x0000000204087211 */ /* 0x000fc600078c08ff */
[----:B------:R-:W-:Y:S04]  /*65d10*/  STL.S16 [R1+0x88], R6 ;  /* 0x0000880601007387 */ /* 0x000fe80000100600 */
[----:B------:R0:W-:Y:S01]  /*65d20*/  STL.S16 [R1+0x94], R3 ;  /* 0x0000940301007387 */ /* 0x0001e20000100600 */
[----:B------:R-:W-:Y:S02]  /*65d30*/  LEA.HI.X.SX32 R9, R4, R0, 0x1, P6 ;  /* 0x0000000004097211 */ /* 0x000fe400030f0eff */
[----:B------:R-:W-:Y:S02]  /*65d40*/  PRMT R19, R11, 0x7632, R19 ;  /* 0x000076320b137816 */ /* 0x000fe40000000013 */
[----:B0-----:R-:W-:Y:S01]  /*65d50*/  LEA R3, R21, R4, 0x1 ;  /* 0x0000000415037211 */ /* 0x001fe200078e08ff */
[----:B------:R-:W-:Y:S01]  /*65d60*/  STL.S16 [R1+0x9c], R5 ;  /* 0x00009c0501007387 */ /* 0x000fe20000100600 */
[----:B------:R-:W0:Y:S02]  /*65d70*/  LDC R21, c[0x0][0x3e8] ;  /* 0x0000fa00ff157b82 */ /* 0x000e240000000800 */
[----:B------:R-:W-:Y:S01]  /*65d80*/  LEA R16, P6, R3, R2, 0x1 ;  /* 0x0000000203107211 */ /* 0x000fe200078c08ff */
[----:B------:R-:W3:Y:S01]  /*65d90*/  LDS.128 R4, [R27+0x8000] ;  /* 0x008000001b047984 */ /* 0x000ee20000000c00 */
[----:B-1----:R-:W-:-:S02]  /*65da0*/  LEA R10, R22, R3, 0x1 ;  /* 0x00000003160a7211 */ /* 0x002fc400078e08ff */
[----:B------:R-:W-:Y:S02]  /*65db0*/  LEA.HI.X.SX32 R17, R3, R0, 0x1, P6 ;  /* 0x0000000003117211 */ /* 0x000fe400030f0eff */
[C---:B------:R-:W-:Y:S01]  /*65dc0*/  LEA R18, P6, R10.reuse, R2, 0x1 ;  /* 0x000000020a127211 */ /* 0x040fe200078c08ff */
[----:B-----5:R-:W-:Y:S01]  /*65dd0*/  IMAD R3, R23, 0x2, R10 ;  /* 0x0000000217037824 */ /* 0x020fe200078e020a */
[----:B------:R1:W-:Y:S01]  /*65de0*/  STL.S16 [R1+0xa0], R19 ;  /* 0x0000a01301007387 */ /* 0x0003e20000100600 */
[----:B------:R-:W5:Y:S03]  /*65df0*/  LDC R22, c[0x0][0x3e8] ;  /* 0x0000fa00ff167b82 */ /* 0x000f660000000800 */
[----:B------:R2:W-:Y:S05]  /*65e00*/  STG.E.U16 desc[UR8][R8.64], R11 ;  /* 0x0000000b08007986 */ /* 0x0005ea000c101508 */
[----:B------:R-:W3:Y:S01]  /*65e10*/  LDC R23, c[0x0][0x3e8] ;  /* 0x0000fa00ff177b82 */ /* 0x000ee20000000800 */
[----:B-1----:R-:W-:-:S02]  /*65e20*/  LEA.HI.X.SX32 R19, R10, R0, 0x1, P6 ;  /* 0x000000000a137211 */ /* 0x002fc400030f0eff */
[C---:B------:R-:W-:Y:S01]  /*65e30*/  LEA R10, P6, R3.reuse, R2, 0x1 ;  /* 0x00000002030a7211 */ /* 0x040fe200078c08ff */
[----:B----4-:R-:W-:Y:S03]  /*65e40*/  STG.E.U16 desc[UR8][R16.64], R12 ;  /* 0x0000000c10007986 */ /* 0x010fe6000c101508 */
[----:B--2---:R-:W-:Y:S01]  /*65e50*/  LEA.HI.X.SX32 R11, R3, R0, 0x1, P6 ;  /* 0x00000000030b7211 */ /* 0x004fe200030f0eff */
[----:B------:R-:W-:Y:S01]  /*65e60*/  STG.E.U16 desc[UR8][R18.64], R13 ;  /* 0x0000000d12007986 */ /* 0x000fe2000c101508 */
[----:B------:R-:W-:Y:S02]  /*65e70*/  LEA R8, R20, R3, 0x1 ;  /* 0x0000000314087211 */ /* 0x000fe400078e08ff */
[----:B------:R-:W-:Y:S01]  /*65e80*/  PRMT R3, R12, 0x7632, R3 ;  /* 0x000076320c037816 */ /* 0x000fe20000000003 */
[----:B------:R1:W-:Y:S01]  /*65e90*/  STG.E.U16 desc[UR8][R10.64], R14 ;  /* 0x0000000e0a007986 */ /* 0x0003e2000c101508 */
[----:B------:R-:W-:-:S02]  /*65ea0*/  PRMT R9, R14, 0x7632, R9 ;  /* 0x000076320e097816 */ /* 0x000fc40000000009 */
[----:B------:R-:W-:Y:S01]  /*65eb0*/  PRMT R20, R15, 0x7632, R20 ;  /* 0x000076320f147816 */ /* 0x000fe20000000014 */
[----:B------:R0:W-:Y:S01]  /*65ec0*/  STL.S16 [R1+0x78], R3 ;  /* 0x0000780301007387 */ /* 0x0001e20000100600 */
[----:B-1----:R-:W-:-:S05]  /*65ed0*/  PRMT R10, R13, 0x7632, R10 ;  /* 0x000076320d0a7816 */ /* 0x002fca000000000a */
[----:B------:R-:W-:Y:S04]  /*65ee0*/  STL.S16 [R1+0x84], R10 ;  /* 0x0000840a01007387 */ /* 0x000fe80000100600 */
[----:B------:R-:W-:Y:S04]  /*65ef0*/  STL.S16 [R1+0x90], R9 ;  /* 0x0000900901007387 */ /* 0x000fe80000100600 */
[----:B------:R1:W-:Y:S01]  /*65f00*/  STL.S16 [R1+0x8c], R20 ;  /* 0x00008c1401007387 */ /* 0x0003e20000100600 */
[----:B------:R-:W-:Y:S02]  /*65f10*/  LEA R12, P6, R8, R2, 0x1 ;  /* 0x00000002080c7211 */ /* 0x000fe400078c08ff */
[----:B0-----:R-:W-:-:S02]  /*65f20*/  LEA R3, R21, R8, 0x1 ;  /* 0x0000000815037211 */ /* 0x001fc400078e08ff */
[----:B------:R-:W0:Y:S08]  /*65f30*/  LDC R21, c[0x0][0x3e8] ;  /* 0x0000fa00ff157b82 */ /* 0x000e300000000800 */
[----:B-1----:R-:W1:Y:S01]  /*65f40*/  LDC R20, c[0x0][0x3e8] ;  /* 0x0000fa00ff147b82 */ /* 0x002e620000000800 */
[----:B------:R-:W-:Y:S01]  /*65f50*/  LEA.HI.X.SX32 R13, R8, R0, 0x1, P6 ;  /* 0x00000000080d7211 */ /* 0x000fe200030f0eff */
[----:B-----5:R-:W-:Y:S01]  /*65f60*/  IMAD R14, R22, 0x2, R3 ;  /* 0x00000002160e7824 */ /* 0x020fe200078e0203 */
[C---:B------:R-:W-:Y:S01]  /*65f70*/  LEA R16, P6, R3.reuse, R2, 0x1 ;  /* 0x0000000203107211 */ /* 0x040fe200078c08ff */
[----:B------:R-:W2:Y:S03]  /*65f80*/  LDS.128 R8, [R27+0xa000] ;  /* 0x00a000001b087984 */ /* 0x000ea60000000c00 */
[----:B------:R-:W-:Y:S01]  /*65f90*/  LEA.HI.X.SX32 R17, R3, R0, 0x1, P6 ;  /* 0x0000000003117211 */ /* 0x000fe200030f0eff */
[----:B------:R-:W4:Y:S01]  /*65fa0*/  LDC R22, c[0x0][0x3e8] ;  /* 0x0000fa00ff167b82 */ /* 0x000f220000000800 */
[----:B------:R-:W-:-:S02]  /*65fb0*/  LEA R18, P6, R14, R2, 0x1 ;  /* 0x000000020e127211 */ /* 0x000fc400078c08ff */
[----:B---3--:R-:W-:Y:S02]  /*65fc0*/  LEA R3, R23, R14, 0x1 ;  /* 0x0000000e17037211 */ /* 0x008fe400078e08ff */
[----:B------:R-:W-:-:S03]  /*65fd0*/  LEA.HI.X.SX32 R19, R14, R0, 0x1, P6 ;  /* 0x000000000e137211 */ /* 0x000fc600030f0eff */
[----:B------:R-:W3:Y:S01]  /*65fe0*/  LDC R23, c[0x0][0x3e8] ;  /* 0x0000fa00ff177b82 */ /* 0x000ee20000000800 */
[C---:B------:R-:W-:Y:S01]  /*65ff0*/  LEA R14, P6, R3.reuse, R2, 0x1 ;  /* 0x00000002030e7211 */ /* 0x040fe200078c08ff */
[----:B------:R5:W-:Y:S04]  /*66000*/  STG.E.U16 desc[UR8][R12.64], R15 ;  /* 0x0000000f0c007986 */ /* 0x000be8000c101508 */
[----:B------:R0:W-:Y:S01]  /*66010*/  STG.E.U16 desc[UR8][R16.64], R4 ;  /* 0x0000000410007986 */ /* 0x0001e2000c101508 */
[----:B-----5:R-:W-:Y:S02]  /*66020*/  LEA.HI.X.SX32 R15, R3, R0, 0x1, P6 ;  /* 0x00000000030f7211 */ /* 0x020fe400030f0eff */
[----:B-1----:R-:W-:Y:S02]  /*66030*/  LEA R12, R20, R3, 0x1 ;  /* 0x00000003140c7211 */ /* 0x002fe400078e08ff */
[----:B0-----:R-:W-:Y:S01]  /*66040*/  PRMT R4, R4, 0x7632, R4 ;  /* 0x0000763204047816 */ /* 0x001fe20000000004 */
[----:B------:R-:W-:Y:S01]  /*66050*/  STG.E.U16 desc[UR8][R18.64], R5 ;  /* 0x0000000512007986 */ /* 0x000fe2000c101508 */
[----:B------:R-:W-:Y:S01]  /*66060*/  PRMT R3, R5, 0x7632, R3 ;  /* 0x0000763205037816 */ /* 0x000fe20000000003 */
[----:B------:R-:W0:Y:S02]  /*66070*/  LDC R20, c[0x0][0x3e8] ;  /* 0x0000fa00ff147b82 */ /* 0x000e240000000800 */
[----:B------:R1:W-:Y:S04]  /*66080*/  STL.S16 [R1+0x68], R4 ;  /* 0x0000680401007387 */ /* 0x0003e80000100600 */
[----:B------:R5:W-:Y:S04]  /*66090*/  STG.E.U16 desc[UR8][R14.64], R6 ;  /* 0x000000060e007986 */ /* 0x000be8000c101508 */
[----:B------:R2:W-:Y:S01]  /*660a0*/  STL.S16 [R1+0x74], R3 ;  /* 0x0000740301007387 */ /* 0x0005e20000100600 */
[----:B-1----:R-:W-:-:S02]  /*660b0*/  LEA R4, P6, R12, R2, 0x1 ;  /* 0x000000020c047211 */ /* 0x002fc400078c08ff */
[----:B-----5:R-:W-:Y:S01]  /*660c0*/  PRMT R6, R6, 0x7632, R6 ;  /* 0x0000763206067816 */ /* 0x020fe20000000006 */
[----:B--2---:R-:W-:Y:S01]  /*660d0*/  IMAD R3, R21, 0x2, R12 ;  /* 0x0000000215037824 */ /* 0x004fe200078e020c */
[----:B------:R-:W-:Y:S01]  /*660e0*/  LEA.HI.X.SX32 R5, R12, R0, 0x1, P6 ;  /* 0x000000000c057211 */ /* 0x000fe200030f0eff */
[----:B------:R-:W1:Y:S02]  /*660f0*/  LDC R21, c[0x0][0x3e8] ;  /* 0x0000fa00ff157b82 */ /* 0x000e640000000800 */
[----:B------:R4:W-:Y:S01]  /*66100*/  STL.S16 [R1+0x7c], R6 ;  /* 0x00007c0601007387 */ /* 0x0009e20000100600 */
[----:B------:R-:W-:Y:S02]  /*66110*/  LEA R16, P6, R3, R2, 0x1 ;  /* 0x0000000203107211 */ /* 0x000fe400078c08ff */
[----:B------:R-:W-:Y:S01]  /*66120*/  PRMT R19, R7, 0x7632, R19 ;  /* 0x0000763207137816 */ /* 0x000fe20000000013 */
[----:B------:R-:W2:Y:S01]  /*66130*/  LDS.128 R12, [R27+0xc000] ;  /* 0x00c000001b0c7984 */ /* 0x000ea20000000c00 */
[----:B------:R-:W-:-:S02]  /*66140*/  LEA.HI.X.SX32 R17, R3, R0, 0x1, P6 ;  /* 0x0000000003117211 */ /* 0x000fc400030f0eff */
[----:B----4-:R-:W-:Y:S01]  /*66150*/  LEA R6, R22, R3, 0x1 ;  /* 0x0000000316067211 */ /* 0x010fe200078e08ff */
[----:B------:R4:W-:Y:S01]  /*66160*/  STL.S16 [R1+0x80], R19 ;  /* 0x0000801301007387 */ /* 0x0009e20000100600 */
[----:B------:R-:W5:Y:S02]  /*66170*/  LDC R22, c[0x0][0x3e8] ;  /* 0x0000fa00ff167b82 */ /* 0x000f640000000800 */
[C---:B------:R-:W-:Y:S02]  /*66180*/  LEA R18, P6, R6.reuse, R2, 0x1 ;  /* 0x0000000206127211 */ /* 0x040fe400078c08ff */
[----:B---3--:R-:W-:Y:S01]  /*66190*/  LEA R3, R23, R6, 0x1 ;  /* 0x0000000617037211 */ /* 0x008fe200078e08ff */
[----:B------:R3:W-:Y:S03]  /*661a0*/  STG.E.U16 desc[UR8][R4.64], R7 ;  /* 0x0000000704007986 */ /* 0x0007e6000c101508 */
[----:B------:R-:W2:Y:S01]  /*661b0*/  LDC R23, c[0x0][0x3e8] ;  /* 0x0000fa00ff177b82 */ /* 0x000ea20000000800 */
[----:B----4-:R-:W-:-:S02]  /*661c0*/  LEA.HI.X.SX32 R19, R6, R0, 0x1, P6 ;  /* 0x0000000006137211 */ /* 0x010fc400030f0eff */
[C---:B------:R-:W-:Y:S01]  /*661d0*/  LEA R6, P6, R3.reuse, R2, 0x1 ;  /* 0x0000000203067211 */ /* 0x040fe200078c08ff */
[----:B------:R4:W-:Y:S03]  /*661e0*/  STG.E.U16 desc[UR8][R16.64], R8 ;  /* 0x0000000810007986 */ /* 0x0009e6000c101508 */
[----:B---3--:R-:W-:Y:S01]  /*661f0*/  LEA.HI.X.SX32 R7, R3, R0, 0x1, P6 ;  /* 0x0000000003077211 */ /* 0x008fe200030f0eff */
[----:B------:R-:W-:Y:S01]  /*66200*/  STG.E.U16 desc[UR8][R18.64], R9 ;  /* 0x0000000912007986 */ /* 0x000fe2000c101508 */
[--C-:B0-----:R-:W-:Y:S01]  /*66210*/  IMAD R4, R20, 0x2, R3.reuse ;  /* 0x0000000214047824 */ /* 0x101fe200078e0203 */
[----:B------:R-:W-:Y:S02]  /*66220*/  PRMT R3, R8, 0x7632, R3 ;  /* 0x0000763208037816 */ /* 0x000fe40000000003 */
[----:B------:R0:W-:Y:S01]  /*66230*/  STG.E.U16 desc[UR8][R6.64], R10 ;  /* 0x0000000a06007986 */ /* 0x0001e2000c101508 */
[----:B------:R-:W-:-:S02]  /*66240*/  PRMT R5, R10, 0x7632, R5 ;  /* 0x000076320a057816 */ /* 0x000fc40000000005 */
[----:B------:R-:W-:Y:S01]  /*66250*/  PRMT R20, R11, 0x7632, R20 ;  /* 0x000076320b147816 */ /* 0x000fe20000000014 */
[----:B------:R1:W-:Y:S01]  /*66260*/  STL.S16 [R1+0x58], R3 ;  /* 0x0000580301007387 */ /* 0x0003e20000100600 */
[C---:B----4-:R-:W-:Y:S02]  /*66270*/  LEA R8, P6, R4.reuse, R2, 0x1 ;  /* 0x0000000204087211 */ /* 0x050fe400078c08ff */
[----:B0-----:R-:W-:Y:S02]  /*66280*/  PRMT R6, R9, 0x7632, R6 ;  /* 0x0000763209067816 */ /* 0x001fe40000000006 */
[----:B-1----:R-:W-:Y:S02]  /*66290*/  LEA R3, R21, R4, 0x1 ;  /* 0x0000000415037211 */ /* 0x002fe400078e08ff */
[----:B------:R-:W-:Y:S01]  /*662a0*/  LEA.HI.X.SX32 R9, R4, R0, 0x1, P6 ;  /* 0x0000000004097211 */ /* 0x000fe200030f0eff */
[----:B------:R-:W-:Y:S01]  /*662b0*/  STL.S16 [R1+0x64], R6 ;  /* 0x0000640601007387 */ /* 0x000fe20000100600 */
[----:B------:R-:W0:Y:S03]  /*662c0*/  LDC R21, c[0x0][0x3e8] ;  /* 0x0000fa00ff157b82 */ /* 0x000e260000000800 */
[----:B------:R-:W-:Y:S04]  /*662d0*/  STL.S16 [R1+0x70], R5 ;  /* 0x0000700501007387 */ /* 0x000fe80000100600 */
[----:B------:R1:W-:Y:S01]  /*662e0*/  STL.S16 [R1+0x6c], R20 ;  /* 0x00006c1401007387 */ /* 0x0003e20000100600 */
[----:B------:R-:W-:-:S02]  /*662f0*/  LEA R16, P6, R3, R2, 0x1 ;  /* 0x0000000203107211 */ /* 0x000fc400078c08ff */
[----:B-----5:R-:W-:Y:S01]  /*66300*/  LEA R10, R22, R3, 0x1 ;  /* 0x00000003160a7211 */ /* 0x020fe200078e08ff */
[----:B------:R-:W3:Y:S01]  /*66310*/  LDS.128 R4, [R27+0xe000] ;  /* 0x00e000001b047984 */ /* 0x000ee20000000c00 */
[----:B-1----:R-:W1:Y:S01]  /*66320*/  LDC R20, c[0x0][0x3e8] ;  /* 0x0000fa00ff147b82 */ /* 0x002e620000000800 */
[----:B------:R-:W-:Y:S02]  /*66330*/  LEA.HI.X.SX32 R17, R3, R0, 0x1, P6 ;  /* 0x0000000003117211 */ /* 0x000fe400030f0eff */
[----:B--2---:R-:W-:Y:S01]  /*66340*/  IMAD R3, R23, 0x2, R10 ;  /* 0x0000000217037824 */ /* 0x004fe200078e020a */
[----:B------:R-:W-:-:S04]  /*66350*/  LEA R18, P6, R10, R2, 0x1 ;  /* 0x000000020a127211 */ /* 0x000fc800078c08ff */
[----:B------:R-:W-:Y:S01]  /*66360*/  LEA.HI.X.SX32 R19, R10, R0, 0x1, P6 ;  /* 0x000000000a137211 */ /* 0x000fe200030f0eff */
[----:B------:R-:W2:Y:S01]  /*66370*/  LDC R22, c[0x0][0x3e8] ;  /* 0x0000fa00ff167b82 */ /* 0x000ea20000000800 */
[C---:B------:R-:W-:Y:S01]  /*66380*/  LEA R10, P6, R3.reuse, R2, 0x1 ;  /* 0x00000002030a7211 */ /* 0x040fe200078c08ff */
[----:B------:R4:W-:Y:S06]  /*66390*/  STG.E.U16 desc[UR8][R8.64], R11 ;  /* 0x0000000b08007986 */ /* 0x0009ec000c101508 */
[----:B------:R-:W5:Y:S01]  /*663a0*/  LDC R23, c[0x0][0x3e8] ;  /* 0x0000fa00ff177b82 */ /* 0x000f620000000800 */
[----:B------:R-:W-:Y:S01]  /*663b0*/  STG.E.U16 desc[UR8][R16.64], R12 ;  /* 0x0000000c10007986 */ /* 0x000fe2000c101508 */
[----:B----4-:R-:W-:-:S03]  /*663c0*/  LEA.HI.X.SX32 R11, R3, R0, 0x1, P6 ;  /* 0x00000000030b7211 */ /* 0x010fc600030f0eff */
[----:B------:R-:W-:Y:S01]  /*663d0*/  STG.E.U16 desc[UR8][R18.64], R13 ;  /* 0x0000000d12007986 */ /* 0x000fe2000c101508 */
[----:B-1----:R-:W-:-:S03]  /*663e0*/  LEA R8, R20, R3, 0x1 ;  /* 0x0000000314087211 */ /* 0x002fc600078e08ff */
[----:B------:R1:W-:Y:S01]  /*663f0*/  STG.E.U16 desc[UR8][R10.64], R14 ;  /* 0x0000000e0a007986 */ /* 0x0003e2000c101508 */
[----:B------:R-:W-:Y:S01]  /*66400*/  PRMT R3, R13, 0x7632, R3 ;  /* 0x000076320d037816 */ /* 0x000fe20000000003 */
[----:B------:R-:W4:Y:S01]  /*66410*/  LDC R20, c[0x0][0x3e8] ;  /* 0x0000fa00ff147b82 */ /* 0x000f220000000800 */
[----:B-1----:R-:W-:Y:S02]  /*66420*/  PRMT R10, R12, 0x7632, R10 ;  /* 0x000076320c0a7816 */ /* 0x002fe4000000000a */
[----:B------:R-:W-:-:S03]  /*66430*/  LEA R12, P6, R8, R2, 0x1 ;  /* 0x00000002080c7211 */ /* 0x000fc600078c08ff */
[----:B------:R-:W-:Y:S04]  /*66440*/  STL.S16 [R1+0x48], R10 ;  /* 0x0000480a01007387 */ /* 0x000fe80000100600 */
[----:B------:R0:W-:Y:S01]  /*66450*/  STL.S16 [R1+0x54], R3 ;  /* 0x0000540301007387 */ /* 0x0001e20000100600 */
[----:B------:R-:W-:Y:S02]  /*66460*/  PRMT R9, R14, 0x7632, R9 ;  /* 0x000076320e097816 */ /* 0x000fe40000000009 */
[----:B------:R-:W-:Y:S02]  /*66470*/  LEA.HI.X.SX32 R13, R8, R0, 0x1, P6 ;  /* 0x00000000080d7211 */ /* 0x000fe400030f0eff */
[----:B0-----:R-:W-:Y:S02]  /*66480*/  LEA R3, R21, R8, 0x1 ;  /* 0x0000000815037211 */ /* 0x001fe400078e08ff */
[----:B------:R-:W0:Y:S02]  /*66490*/  LDC R21, c[0x0][0x3e8] ;  /* 0x0000fa00ff157b82 */ /* 0x000e240000000800 */
[----:B------:R-:W-:Y:S01]  /*664a0*/  LEA R16, P6, R3, R2, 0x1 ;  /* 0x0000000203107211 */ /* 0x000fe200078c08ff */
[----:B--2---:R-:W-:Y:S01]  /*664b0*/  IMAD R14, R22, 0x2, R3 ;  /* 0x00000002160e7824 */ /* 0x004fe200078e0203 */
[----:B------:R-:W-:-:S02]  /*664c0*/  PRMT R19, R15, 0x7632, R19 ;  /* 0x000076320f137816 */ /* 0x000fc40000000013 */
[----:B------:R-:W-:Y:S02]  /*664d0*/  LEA.HI.X.SX32 R17, R3, R0, 0x1, P6 ;  /* 0x0000000003117211 */ /* 0x000fe400030f0eff */
[C---:B------:R-:W-:Y:S01]  /*664e0*/  LEA R18, P6, R14.reuse, R2, 0x1 ;  /* 0x000000020e127211 */ /* 0x040fe200078c08ff */
[----:B------:R-:W-:Y:S01]  /*664f0*/  STL.S16 [R1+0x5c], R9 ;  /* 0x00005c0901007387 */ /* 0x000fe20000100600 */
[----:B-----5:R-:W-:Y:S01]  /*66500*/  LEA R3, R23, R14, 0x1 ;  /* 0x0000000e17037211 */ /* 0x020fe200078e08ff */
[----:B------:R-:W1:Y:S02]  /*66510*/  LDC R22, c[0x0][0x3e8] ;  /* 0x0000fa00ff167b82 */ /* 0x000e640000000800 */
[----:B------:R-:W2:Y:S04]  /*66520*/  LDS.128 R8, [R27+0x10000] ;  /* 0x010000001b087984 */ /* 0x000ea80000000c00 */
[----:B------:R5:W-:Y:S02]  /*66530*/  STL.S16 [R1+0x60], R19 ;  /* 0x0000601301007387 */ /* 0x000be40000100600 */
[----:B------:R-:W1:Y:S02]  /*66540*/  LDC R23, c[0x0][0x3e8] ;  /* 0x0000fa00ff177b82 */ /* 0x000e640000000800 */
[----:B------:R4:W-:Y:S01]  /*66550*/  STG.E.U16 desc[UR8][R12.64], R15 ;  /* 0x0000000f0c007986 */ /* 0x0009e2000c101508 */
[----:B-----5:R-:W-:-:S02]  /*66560*/  LEA.HI.X.SX32 R19, R14, R0, 0x1, P6 ;  /* 0x000000000e137211 */ /* 0x020fc400030f0eff */
[C---:B------:R-:W-:Y:S01]  /*66570*/  LEA R14, P6, R3.reuse, R2, 0x1 ;  /* 0x00000002030e7211 */ /* 0x040fe200078c08ff */
[----:B---3--:R3:W-:Y:S03]  /*66580*/  STG.E.U16 desc[UR8][R16.64], R4 ;  /* 0x0000000410007986 */ /* 0x0087e6000c101508 */
[----:B----4-:R-:W-:Y:S01]  /*66590*/  LEA.HI.X.SX32 R15, R3, R0, 0x1, P6 ;  /* 0x00000000030f7211 */ /* 0x010fe200030f0eff */
[----:B------:R-:W-:Y:S01]  /*665a0*/  STG.E.U16 desc[UR8][R18.64], R5 ;  /* 0x0000000512007986 */ /* 0x000fe2000c101508 */
[----:B------:R-:W-:Y:S02]  /*665b0*/  LEA R12, R20, R3, 0x1 ;  /* 0x00000003140c7211 */ /* 0x000fe400078e08ff */
[----:B------:R-:W-:Y:S01]  /*665c0*/  PRMT R3, R4, 0x7632, R3 ;  /* 0x0000763204037816 */ /* 0x000fe20000000003 */
[----:B------:R4:W-:Y:S01]  /*665d0*/  STG.E.U16 desc[UR8][R14.64], R6 ;  /* 0x000000060e007986 */ /* 0x0009e2000c101508 */
[----:B------:R-:W-:-:S02]  /*665e0*/  PRMT R13, R5, 0x7632, R13 ;  /* 0x00007632050d7816 */ /* 0x000fc4000000000d */
[----:B------:R-:W-:Y:S01]  /*665f0*/  PRMT R20, R7, 0x7632, R20 ;  /* 0x0000763207147816 */ /* 0x000fe20000000014 */
[----:B------:R0:W-:Y:S01]  /*66600*/  STL.S16 [R1+0x38], R3 ;  /* 0x0000380301007387 */ /* 0x0001e20000100600 */
[----:B---3--:R-:W-:-:S03]  /*66610*/  LEA R4, P6, R12, R2, 0x1 ;  /* 0x000000020c047211 */ /* 0x008fc600078c08ff */
[----:B------:R-:W-:Y:S01]  /*66620*/  STL.S16 [R1+0x44], R13 ;  /* 0x0000440d01007387 */ /* 0x000fe20000100600 */
[----:B----4-:R-:W-:Y:S01]  /*66630*/  PRMT R6, R6, 0x7632, R6 ;  /* 0x0000763206067816 */ /* 0x010fe20000000006 */
[----:B0-----:R-:W-:Y:S01]  /*66640*/  IMAD R3, R21, 0x2, R12 ;  /* 0x0000000215037824 */ /* 0x001fe200078e020c */
[----:B------:R-:W-:Y:S01]  /*66650*/  LEA.HI.X.SX32 R5, R12, R0, 0x1, P6 ;  /* 0x000000000c057211 */ /* 0x000fe200030f0eff */
[----:B------:R-:W0:Y:S02]  /*66660*/  LDC R21, c[0x0][0x3e8] ;  /* 0x0000fa00ff157b82 */ /* 0x000e240000000800 */
[----:B------:R-:W-:Y:S04]  /*66670*/  STL.S16 [R1+0x50], R6 ;  /* 0x0000500601007387 */ /* 0x000fe80000100600 */
[----:B------:R3:W-:Y:S01]  /*66680*/  STL.S16 [R1+0x4c], R20 ;  /* 0x00004c1401007387 */ /* 0x0007e20000100600 */
[----:B------:R-:W-:-:S03]  /*66690*/  LEA R16, P6, R3, R2, 0x1 ;  /* 0x0000000203107211 */ /* 0x000fc600078c08ff */
[----:B------:R-:W4:Y:S01]  /*666a0*/  LDS.128 R12, [R27+0x12000] ;  /* 0x012000001b0c7984 */ /* 0x000f220000000c00 */
[----:B---3--:R-:W3:Y:S01]  /*666b0*/  LDC R20, c[0x0][0x3e8] ;  /* 0x0000fa00ff147b82 */ /* 0x008ee20000000800 */
[----:B-1----:R-:W-:Y:S02]  /*666c0*/  LEA R6, R22, R3, 0x1 ;  /* 0x0000000316067211 */ /* 0x002fe400078e08ff */
[----:B------:R-:W-:Y:S02]  /*666d0*/  LEA.HI.X.SX32 R17, R3, R0, 0x1, P6 ;  /* 0x0000000003117211 */ /* 0x000fe400030f0eff */
[C---:B------:R-:W-:Y:S02]  /*666e0*/  LEA R18, P6, R6.reuse, R2, 0x1 ;  /* 0x0000000206127211 */ /* 0x040fe400078c08ff */
[----:B------:R-:W-:Y:S01]  /*666f0*/  LEA R3, R23, R6, 0x1 ;  /* 0x0000000617037211 */ /* 0x000fe200078e08ff */
[----:B------:R-:W1:Y:S01]  /*66700*/  LDC R22, c[0x0][0x3e8] ;  /* 0x0000fa00ff167b82 */ /* 0x000e620000000800 */
[----:B------:R-:W-:-:S02]  /*66710*/  LEA.HI.X.SX32 R19, R6, R0, 0x1, P6 ;  /* 0x0000000006137211 */ /* 0x000fc400030f0eff */
[C---:B------:R-:W-:Y:S01]  /*66720*/  LEA R6, P6, R3.reuse, R2, 0x1 ;  /* 0x0000000203067211 */ /* 0x040fe200078c08ff */
[----:B------:R5:W-:Y:S04]  /*66730*/  STG.E.U16 desc[UR8][R4.64], R7 ;  /* 0x0000000704007986 */ /* 0x000be8000c101508 */
[----:B------:R-:W0:Y:S01]  /*66740*/  LDC R23, c[0x0][0x3e8] ;  /* 0x0000fa00ff177b82 */ /* 0x000e220000000800 */
[----:B--2---:R-:W-:Y:S01]  /*66750*/  STG.E.U16 desc[UR8][R16.64], R8 ;  /* 0x0000000810007986 */ /* 0x004fe2000c101508 */
[----:B-----5:R-:W-:-:S03]  /*66760*/  LEA.HI.X.SX32 R7, R3, R0, 0x1, P6 ;  /* 0x0000000003077211 */ /* 0x020fc600030f0eff */
        /* <DEDUP_REMOVED lines=20> */
[----:B------:R-:W-:Y:S01]  /*668b0*/  IMAD R3, R23, 0x2, R10 ;  /* 0x0000000217037824 */ /* 0x000fe200078e020a */
        /* <DEDUP_REMOVED lines=36> */
[----:B-1----:R-:W-:Y:S02]  /*66b00*/  LEA R12, R20, R3, 0x1 ;  /* 0x00000003140c7211 */ /* 0x002fe400078e08ff */
[----:B------:R-:W-:Y:S01]  /*66b10*/  LEA.HI.X.SX32 R15, R3, R0, 0x1, P6 ;  /* 0x00000000030f7211 */ /* 0x000fe200030f0eff */
[----:B------:R-:W1:Y:S01]  /*66b20*/  LDC R20, c[0x0][0x3e8] ;  /* 0x0000fa00ff147b82 */ /* 0x000e620000000800 */
[----:B-----5:R-:W-:-:S02]  /*66b30*/  PRMT R4, R4, 0x7632, R4 ;  /* 0x0000763204047816 */ /* 0x020fc40000000004 */
[----:B------:R-:W-:Y:S01]  /*66b40*/  PRMT R3, R5, 0x7632, R3 ;  /* 0x0000763205037816 */ /* 0x000fe20000000003 */
[----:B------:R-:W-:Y:S04]  /*66b50*/  STG.E.U16 desc[UR8][R18.64], R5 ;  /* 0x0000000512007986 */ /* 0x000fe8000c101508 */
[----:B------:R5:W-:Y:S04]  /*66b60*/  STL.S16 [R1+0x8], R4 ;  /* 0x0000080401007387 */ /* 0x000be80000100600 */
[----:B------:R0:W-:Y:S04]  /*66b70*/  STG.E.U16 desc[UR8][R14.64], R6 ;  /* 0x000000060e007986 */ /* 0x0001e8000c101508 */
[----:B------:R2:W-:Y:S01]  /*66b80*/  STL.S16 [R1+0x14], R3 ;  /* 0x0000140301007387 */ /* 0x0005e20000100600 */
[----:B-----5:R-:W-:-:S02]  /*66b90*/  LEA R4, P6, R12, R2, 0x1 ;  /* 0x000000020c047211 */ /* 0x020fc400078c08ff */
[----:B0-----:R-:W-:Y:S01]  /*66ba0*/  PRMT R6, R6, 0x7632, R6 ;  /* 0x0000763206067816 */ /* 0x001fe20000000006 */
[----:B--2---:R-:W-:Y:S01]  /*66bb0*/  IMAD R3, R21, 0x2, R12 ;  /* 0x0000000215037824 */ /* 0x004fe200078e020c */
[----:B------:R-:W-:Y:S01]  /*66bc0*/  LEA.HI.X.SX32 R5, R12, R0, 0x1, P6 ;  /* 0x000000000c057211 */ /* 0x000fe200030f0eff */
[----:B------:R-:W0:Y:S02]  /*66bd0*/  LDC R21, c[0x0][0x3e8] ;  /* 0x0000fa00ff157b82 */ /* 0x000e240000000800 */
[----:B------:R4:W-:Y:S01]  /*66be0*/  STL.S16 [R1+0x1c], R6 ;  /* 0x00001c0601007387 */ /* 0x0009e20000100600 */
[----:B------:R-:W-:Y:S02]  /*66bf0*/  LEA R16, P6, R3, R2, 0x1 ;  /* 0x0000000203107211 */ /* 0x000fe400078c08ff */
[----:B------:R-:W-:Y:S01]  /*66c00*/  PRMT R25, R7, 0x7632, R25 ;  /* 0x0000763207197816 */ /* 0x000fe20000000019 */
[----:B------:R-:W2:Y:S01]  /*66c10*/  LDS.128 R12, [R27+0x18000] ;  /* 0x018000001b0c7984 */ /* 0x000ea20000000c00 */
[----:B------:R-:W-:-:S02]  /*66c20*/  LEA.HI.X.SX32 R17, R3, R0, 0x1, P6 ;  /* 0x0000000003117211 */ /* 0x000fc400030f0eff */
[----:B----4-:R-:W-:Y:S01]  /*66c30*/  LEA R6, R22, R3, 0x1 ;  /* 0x0000000316067211 */ /* 0x010fe200078e08ff */
[----:B------:R1:W-:Y:S01]  /*66c40*/  STG.E.U16 desc[UR8][R4.64], R7 ;  /* 0x0000000704007986 */ /* 0x0003e2000c101508 */
[----:B------:R-:W-:Y:S01]  /*66c50*/  PRMT R26, R8, 0x7632, R26 ;  /* 0x00007632081a7816 */ /* 0x000fe2000000001a */
[----:B------:R-:W4:Y:S01]  /*66c60*/  LDC R22, c[0x0][0x3e8] ;  /* 0x0000fa00ff167b82 */ /* 0x000f220000000800 */
[C---:B------:R-:W-:Y:S02]  /*66c70*/  LEA R18, P6, R6.reuse, R2, 0x1 ;  /* 0x0000000206127211 */ /* 0x040fe400078c08ff */
[----:B---3--:R-:W-:Y:S02]  /*66c80*/  LEA R3, R23, R6, 0x1 ;  /* 0x0000000617037211 */ /* 0x008fe400078e08ff */
[----:B------:R-:W-:Y:S02]  /*66c90*/  LEA.HI.X.SX32 R19, R6, R0, 0x1, P6 ;  /* 0x0000000006137211 */ /* 0x000fe400030f0eff */
[C---:B------:R-:W-:Y:S01]  /*66ca0*/  LEA R6, P6, R3.reuse, R2, 0x1 ;  /* 0x0000000203067211 */ /* 0x040fe200078c08ff */
[----:B------:R3:W-:Y:S01]  /*66cb0*/  STG.E.U16 desc[UR8][R16.64], R8 ;  /* 0x0000000810007986 */ /* 0x0007e2000c101508 */
[----:B------:R-:W5:Y:S01]  /*66cc0*/  LDC R23, c[0x0][0x3e8] ;  /* 0x0000fa00ff177b82 */ /* 0x000f620000000800 */
[----:B-1----:R-:W-:Y:S01]  /*66cd0*/  IMAD R4, R20, 0x2, R3 ;  /* 0x0000000214047824 */ /* 0x002fe200078e0203 */
[----:B------:R-:W-:Y:S01]  /*66ce0*/  LEA.HI.X.SX32 R7, R3, R0, 0x1, P6 ;  /* 0x0000000003077211 */ /* 0x000fe200030f0eff */
[----:B------:R-:W-:Y:S04]  /*66cf0*/  STG.E.U16 desc[UR8][R18.64], R9 ;  /* 0x0000000912007986 */ /* 0x000fe8000c101508 */
[----:B------:R1:W-:Y:S01]  /*66d00*/  STG.E.U16 desc[UR8][R6.64], R10 ;  /* 0x0000000a06007986 */ /* 0x0003e2000c101508 */
[----:B------:R-:W2:Y:S01]  /*66d10*/  LDC R20, c[0x0][0x3e8] ;  /* 0x0000fa00ff147b82 */ /* 0x000ea20000000800 */
[----:B---3--:R-:W-:-:S02]  /*66d20*/  LEA R8, P6, R4, R2, 0x1 ;  /* 0x0000000204087211 */ /* 0x008fc400078c08ff */
[----:B-1----:R-:W-:Y:S02]  /*66d30*/  PRMT R6, R9, 0x7632, R6 ;  /* 0x0000763209067816 */ /* 0x002fe40000000006 */
[----:B------:R-:W-:-:S05]  /*66d40*/  LEA.HI.X.SX32 R9, R4, R0, 0x1, P6 ;  /* 0x0000000004097211 */ /* 0x000fca00030f0eff */
[----:B------:R1:W-:Y:S02]  /*66d50*/  STG.E.U16 desc[UR8][R8.64], R11 ;  /* 0x0000000b08007986 */ /* 0x0003e4000c101508 */
[----:B-1----:R-:W1:Y:S01]  /*66d60*/  S2R R9, SR_TID.X ;  /* 0x0000000000097919 */ /* 0x002e620000002100 */
[----:B0-----:R-:W-:Y:S02]  /*66d70*/  LEA R3, R21, R4, 0x1 ;  /* 0x0000000415037211 */ /* 0x001fe400078e08ff */
[----:B------:R-:W-:Y:S01]  /*66d80*/  PRMT R5, R10, 0x7632, R5 ;  /* 0x000076320a057816 */ /* 0x000fe20000000005 */
[----:B------:R-:W0:Y:S01]  /*66d90*/  LDC R21, c[0x0][0x3e8] ;  /* 0x0000fa00ff157b82 */ /* 0x000e220000000800 */
[C---:B------:R-:W-:Y:S02]  /*66da0*/  LEA R16, P6, R3.reuse, R2, 0x1 ;  /* 0x0000000203107211 */ /* 0x040fe400078c08ff */
[----:B----4-:R-:W-:Y:S01]  /*66db0*/  LEA R10, R22, R3, 0x1 ;  /* 0x00000003160a7211 */ /* 0x010fe200078e08ff */
[----:B------:R3:W-:Y:S01]  /*66dc0*/  STL.S16 [R1+0x20], R25 ;  /* 0x0000201901007387 */ /* 0x0007e20000100600 */
[----:B------:R-:W-:-:S02]  /*66dd0*/  LEA.HI.X.SX32 R17, R3, R0, 0x1, P6 ;  /* 0x0000000003117211 */ /* 0x000fc400030f0eff */
[----:B------:R-:W-:Y:S01]  /*66de0*/  LEA R18, P6, R10, R2, 0x1 ;  /* 0x000000020a127211 */ /* 0x000fe200078c08ff */
[----:B------:R-:W-:Y:S01]  /*66df0*/  STL.S16 [R1], R6 ;  /* 0x0000000601007387 */ /* 0x000fe20000100600 */
[----:B-----5:R-:W-:-:S03]  /*66e00*/  IMAD R3, R23, 0x2, R10 ;  /* 0x0000000217037824 */ /* 0x020fc600078e020a */
[----:B------:R-:W-:Y:S01]  /*66e10*/  STL.S16 [R1+0x10], R5 ;  /* 0x0000100501007387 */ /* 0x000fe20000100600 */
[----:B---3--:R-:W3:Y:S03]  /*66e20*/  LDC R25, c[0x0][0x3e8] ;  /* 0x0000fa00ff197b82 */ /* 0x008ee60000000800 */
[----:B------:R4:W5:Y:S01]  /*66e30*/  LDS.128 R4, [R27+0x1a000] ;  /* 0x01a000001b047984 */ /* 0x0009620000000c00 */
[----:B------:R-:W-:Y:S02]  /*66e40*/  LEA.HI.X.SX32 R19, R10, R0, 0x1, P6 ;  /* 0x000000000a137211 */ /* 0x000fe400030f0eff */
[----:B------:R-:W-:Y:S02]  /*66e50*/  LEA R10, P6, R3, R2, 0x1 ;  /* 0x00000002030a7211 */ /* 0x000fe400078c08ff */
[----:B--2---:R-:W-:Y:S01]  /*66e60*/  LEA R8, R20, R3, 0x1 ;  /* 0x0000000314087211 */ /* 0x004fe200078e08ff */
[----:B------:R2:W-:Y:S01]  /*66e70*/  STG.E.U16 desc[UR8][R16.64], R12 ;  /* 0x0000000c10007986 */ /* 0x0005e2000c101508 */
[----:B------:R-:W-:Y:S01]  /*66e80*/  PRMT R24, R11, 0x7632, R24 ;  /* 0x000076320b187816 */ /* 0x000fe20000000018 */
[----:B----4-:R-:W4:Y:S01]  /*66e90*/  LDC R27, c[0x0][0x3e8] ;  /* 0x0000fa00ff1b7b82 */ /* 0x010f220000000800 */
[----:B------:R-:W-:-:S02]  /*66ea0*/  LEA.HI.X.SX32 R11, R3, R0, 0x1, P6 ;  /* 0x00000000030b7211 */ /* 0x000fc400030f0eff */
[----:B------:R-:W-:Y:S02]  /*66eb0*/  PRMT R22, R12, 0x7632, R22 ;  /* 0x000076320c167816 */ /* 0x000fe40000000016 */
[----:B-1----:R-:W-:Y:S01]  /*66ec0*/  LOP3.LUT R9, R9, 0x1ff, RZ, 0xc0, !PT ;  /* 0x000001ff09097812 */ /* 0x002fe200078ec0ff */
[----:B------:R1:W-:Y:S02]  /*66ed0*/  STG.E.U16 desc[UR8][R18.64], R13 ;  /* 0x0000000d12007986 */ /* 0x0003e4000c101508 */
[----:B------:R-:W5:Y:S01]  /*66ee0*/  LDC R20, c[0x0][0x3e8] ;  /* 0x0000fa00ff147b82 */ /* 0x000f620000000800 */
[----:B--2---:R-:W-:Y:S02]  /*66ef0*/  LEA R12, P6, R8, R2, 0x1 ;  /* 0x00000002080c7211 */ /* 0x004fe400078c08ff */
[----:B------:R-:W-:Y:S01]  /*66f00*/  PRMT R23, R13, 0x7632, R23 ;  /* 0x000076320d177816 */ /* 0x000fe20000000017 */
[----:B------:R2:W-:Y:S01]  /*66f10*/  STL.S16 [R1+0xc], R24 ;  /* 0x00000c1801007387 */ /* 0x0005e20000100600 */
[----:B------:R-:W-:-:S02]  /*66f20*/  LEA R9, R9, UR7, 0x4 ;  /* 0x0000000709097c11 */ /* 0x000fc4000f8e20ff */
[----:B-1----:R-:W-:Y:S01]  /*66f30*/  LEA.HI.X.SX32 R13, R8, R0, 0x1, P6 ;  /* 0x00000000080d7211 */ /* 0x002fe200030f0eff */
[----:B------:R-:W-:Y:S01]  /*66f40*/  STG.E.U16 desc[UR8][R10.64], R14 ;  /* 0x0000000e0a007986 */ /* 0x000fe2000c101508 */
[----:B0-----:R-:W-:Y:S01]  /*66f50*/  LEA R3, R21, R8, 0x1 ;  /* 0x0000000815037211 */ /* 0x001fe200078e08ff */
[----:B--2---:R-:W0:Y:S02]  /*66f60*/  LDC R24, c[0x0][0x3e8] ;  /* 0x0000fa00ff187b82 */ /* 0x004e240000000800 */
[----:B------:R1:W-:Y:S04]  /*66f70*/  STG.E.U16 desc[UR8][R12.64], R15 ;  /* 0x0000000f0c007986 */ /* 0x0003e8000c101508 */
[----:B------:R-:W2:Y:S01]  /*66f80*/  LDS.128 R8, [R9+0x1c000] ;  /* 0x01c0000009087984 */ /* 0x000ea20000000c00 */
[----:B------:R-:W-:-:S02]  /*66f90*/  PRMT R28, R14, 0x7632, R28 ;  /* 0x000076320e1c7816 */ /* 0x000fc4000000001c */
[----:B------:R-:W-:Y:S01]  /*66fa0*/  LEA R16, P6, R3, R2, 0x1 ;  /* 0x0000000203107211 */ /* 0x000fe200078c08ff */
[----:B-1----:R-:W1:Y:S01]  /*66fb0*/  S2R R13, SR_TID.X ;  /* 0x00000000000d7919 */ /* 0x002e620000002100 */
[----:B---3--:R-:W-:Y:S02]  /*66fc0*/  IMAD R14, R25, 0x2, R3 ;  /* 0x00000002190e7824 */ /* 0x008fe400078e0203 */
[----:B------:R-:W-:Y:S01]  /*66fd0*/  LEA.HI.X.SX32 R17, R3, R0, 0x1, P6 ;  /* 0x0000000003117211 */ /* 0x000fe200030f0eff */
[----:B------:R-:W3:Y:S02]  /*66fe0*/  LDC R25, c[0x0][0x3e8] ;  /* 0x0000fa00ff197b82 */ /* 0x000ee40000000800 */
[C---:B------:R-:W-:Y:S02]  /*66ff0*/  LEA R18, P6, R14.reuse, R2, 0x1 ;  /* 0x000000020e127211 */ /* 0x040fe400078c08ff */
[----:B----4-:R-:W-:Y:S02]  /*67000*/  LEA R3, R27, R14, 0x1 ;  /* 0x0000000e1b037211 */ /* 0x010fe400078e08ff */
[----:B------:R-:W-:-:S02]  /*67010*/  LEA.HI.X.SX32 R19, R14, R0, 0x1, P6 ;  /* 0x000000000e137211 */ /* 0x000fc400030f0eff */
[----:B------:R-:W4:Y:S01]  /*67020*/  LDC R27, c[0x0][0x3e8] ;  /* 0x0000fa00ff1b7b82 */ /* 0x000f220000000800 */
[----:B------:R-:W-:Y:S02]  /*67030*/  LEA R14, P6, R3, R2, 0x1 ;  /* 0x00000002030e7211 */ /* 0x000fe400078c08ff */
[----:B-----5:R-:W-:Y:S02]  /*67040*/  LEA R12, R20, R3, 0x1 ;  /* 0x00000003140c7211 */ /* 0x020fe400078e08ff */
[----:B------:R-:W-:Y:S02]  /*67050*/  PRMT R29, R15, 0x7632, R29 ;  /* 0x000076320f1d7816 */ /* 0x000fe4000000001d */
[----:B------:R-:W-:Y:S01]  /*67060*/  LEA.HI.X.SX32 R15, R3, R0, 0x1, P6 ;  /* 0x00000000030f7211 */ /* 0x000fe200030f0eff */
[----:B0-----:R-:W-:Y:S01]  /*67070*/  IMAD R3, R24, 0x2, R12 ;  /* 0x0000000218037824 */ /* 0x001fe200078e020c */
[----:B------:R-:W-:Y:S01]  /*67080*/  PRMT R24, R7, 0x7632, R24 ;  /* 0x0000763207187816 */ /* 0x000fe20000000018 */
[----:B------:R0:W-:Y:S01]  /*67090*/  STG.E.U16 desc[UR8][R16.64], R4 ;  /* 0x0000000410007986 */ /* 0x0001e2000c101508 */
[----:B------:R-:W-:-:S03]  /*670a0*/  PRMT R20, R4, 0x7632, R20 ;  /* 0x0000763204147816 */ /* 0x000fc60000000014 */
[----:B------:R5:W-:Y:S01]  /*670b0*/  STL.S16 [R1+0x4], R24 ;  /* 0x0000041801007387 */ /* 0x000be20000100600 */
[----:B------:R-:W-:-:S03]  /*670c0*/  PRMT R21, R5, 0x7632, R21 ;  /* 0x0000763205157816 */ /* 0x000fc60000000015 */
[----:B------:R2:W-:Y:S01]  /*670d0*/  STG.E.U16 desc[UR8][R18.64], R5 ;  /* 0x0000000512007986 */ /* 0x0005e2000c101508 */
[C---:B0-----:R-:W-:Y:S01]  /*670e0*/  LEA R4, P6, R12.reuse, R2, 0x1 ;  /* 0x000000020c047211 */ /* 0x041fe200078c08ff */
[----:B-----5:R-:W0:Y:S01]  /*670f0*/  LDC R24, c[0x0][0x3e8] ;  /* 0x0000fa00ff187b82 */ /* 0x020e220000000800 */
[----:B-1----:R-:W-:Y:S02]  /*67100*/  LOP3.LUT R13, R13, 0x1ff, RZ, 0xc0, !PT ;  /* 0x000001ff0d0d7812 */ /* 0x002fe400078ec0ff */
[----:B--2---:R-:W-:Y:S02]  /*67110*/  LEA.HI.X.SX32 R5, R12, R0, 0x1, P6 ;  /* 0x000000000c057211 */ /* 0x004fe400030f0eff */
[----:B------:R-:W-:Y:S02]  /*67120*/  LEA R16, P6, R3, R2, 0x1 ;  /* 0x0000000203107211 */ /* 0x000fe400078c08ff */
[----:B---3--:R-:W-:Y:S02]  /*67130*/  LEA R19, R25, R3, 0x1 ;  /* 0x0000000319137211 */ /* 0x008fe400078e08ff */
[----:B------:R-:W-:-:S02]  /*67140*/  LEA.HI.X.SX32 R17, R3, R0, 0x1, P6 ;  /* 0x0000000003117211 */ /* 0x000fc400030f0eff */
[----:B------:R-:W-:Y:S01]  /*67150*/  LEA R13, R13, UR7, 0x4 ;  /* 0x000000070d0d7c11 */ /* 0x000fe2000f8e20ff */
[----:B------:R1:W-:Y:S01]  /*67160*/  STG.E.U16 desc[UR8][R14.64], R6 ;  /* 0x000000060e007986 */ /* 0x0003e2000c101508 */
[----:B------:R-:W-:Y:S02]  /*67170*/  LEA R18, P6, R19, R2, 0x1 ;  /* 0x0000000213127211 */ /* 0x000fe400078c08ff */
[----:B----4-:R-:W-:Y:S01]  /*67180*/  LEA R3, R27, R19, 0x1 ;  /* 0x000000131b037211 */ /* 0x010fe200078e08ff */
[----:B------:R-:W-:Y:S01]  /*67190*/  STG.E.U16 desc[UR8][R4.64], R7 ;  /* 0x0000000704007986 */ /* 0x000fe2000c101508 */
[----:B------:R-:W-:Y:S01]  /*671a0*/  PRMT R25, R6, 0x7632, R25 ;  /* 0x0000763206197816 */ /* 0x000fe20000000019 */
[----:B------:R-:W2:Y:S02]  /*671b0*/  LDC R27, c[0x0][0x3e8] ;  /* 0x0000fa00ff1b7b82 */ /* 0x000ea40000000800 */
[----:B------:R3:W-:Y:S01]  /*671c0*/  STG.E.U16 desc[UR8][R16.64], R8 ;  /* 0x0000000810007986 */ /* 0x0007e2000c101508 */
[----:B------:R-:W-:-:S03]  /*671d0*/  LEA.HI.X.SX32 R19, R19, R0, 0x1, P6 ;  /* 0x0000000013137211 */ /* 0x000fc600030f0eff */
[----:B------:R-:W4:Y:S01]  /*671e0*/  LDS.128 R12, [R13+0x1e000] ;  /* 0x01e000000d0c7984 */ /* 0x000f220000000c00 */
[C---:B-1----:R-:W-:Y:S01]  /*671f0*/  LEA R6, P6, R3.reuse, R2, 0x1 ;  /* 0x0000000203067211 */ /* 0x042fe200078c08ff */
[----:B---3--:R-:W1:Y:S03]  /*67200*/  LDC R17, c[0x0][0x3e8] ;  /* 0x0000fa00ff117b82 */ /* 0x008e660000000800 */
[----:B------:R-:W-:Y:S01]  /*67210*/  LEA.HI.X.SX32 R7, R3, R0, 0x1, P6 ;  /* 0x0000000003077211 */ /* 0x000fe200030f0eff */
[----:B------:R-:W-:Y:S01]  /*67220*/  STG.E.U16 desc[UR8][R18.64], R9 ;  /* 0x0000000912007986 */ /* 0x000fe2000c101508 */
[----:B0-----:R-:W-:Y:S01]  /*67230*/  IMAD R5, R24, 0x2, R3 ;  /* 0x0000000218057824 */ /* 0x001fe200078e0203 */
[----:B------:R-:W-:Y:S02]  /*67240*/  PRMT R24, R10, 0x7632, R24 ;  /* 0x000076320a187816 */ /* 0x000fe40000000018 */
[----:B------:R0:W-:Y:S01]  /*67250*/  STG.E.U16 desc[UR8][R6.64], R10 ;  /* 0x0000000a06007986 */ /* 0x0001e2000c101508 */
[----:B------:R-:W3:Y:S08]  /*67260*/  LDC R16, c[0x0][0x3e8] ;  /* 0x0000fa00ff107b82 */ /* 0x000ef00000000800 */
[----:B0-----:R-:W0:Y:S01]  /*67270*/  LDC R10, c[0x0][0x3e8] ;  /* 0x0000fa00ff0a7b82 */ /* 0x001e220000000800 */
[----:B------:R-:W-:-:S02]  /*67280*/  LEA R4, P6, R5, R2, 0x1 ;  /* 0x0000000205047211 */ /* 0x000fc400078c08ff */
[----:B-1----:R-:W-:Y:S02]  /*67290*/  LEA R3, R17, R5, 0x1 ;  /* 0x0000000511037211 */ /* 0x002fe400078e08ff */
[----:B------:R-:W-:-:S03]  /*672a0*/  LEA.HI.X.SX32 R5, R5, R0, 0x1, P6 ;  /* 0x0000000005057211 */ /* 0x000fc600030f0eff */
[----:B------:R-:W1:Y:S01]  /*672b0*/  LDC R17, c[0x0][0x3e8] ;  /* 0x0000fa00ff117b82 */ /* 0x000e620000000800 */
[----:B------:R-:W-:Y:S02]  /*672c0*/  PRMT R19, R9, 0x7632, R19 ;  /* 0x0000763209137816 */ /* 0x000fe40000000013 */
[----:B------:R-:W-:Y:S02]  /*672d0*/  LEA R6, P6, R3, R2, 0x1 ;  /* 0x0000000203067211 */ /* 0x000fe400078c08ff */
[----:B--2---:R-:W-:Y:S02]  /*672e0*/  LEA R9, R27, R3, 0x1 ;  /* 0x000000031b097211 */ /* 0x004fe400078e08ff */
[----:B------:R-:W-:Y:S02]  /*672f0*/  PRMT R18, R8, 0x7632, R18 ;  /* 0x0000763208127816 */ /* 0x000fe40000000012 */
[----:B------:R-:W-:Y:S02]  /*67300*/  LEA.HI.X.SX32 R7, R3, R0, 0x1, P6 ;  /* 0x0000000003077211 */ /* 0x000fe400030f0eff */
[----:B------:R-:W-:Y:S01]  /*67310*/  LEA R8, P6, R9, R2, 0x1 ;  /* 0x0000000209087211 */ /* 0x000fe200078c08ff */
[----:B0-----:R-:W-:-:S03]  /*67320*/  IMAD R3, R10, 0x2, R9 ;  /* 0x000000020a037824 */ /* 0x001fc600078e0209 */
[----:B------:R-:W-:Y:S01]  /*67330*/  LEA.HI.X.SX32 R9, R9, R0, 0x1, P6 ;  /* 0x0000000009097211 */ /* 0x000fe200030f0eff */
[----:B------:R0:W-:Y:S01]  /*67340*/  STG.E.U16 desc[UR8][R4.64], R11 ;  /* 0x0000000b04007986 */ /* 0x0001e2000c101508 */
[----:B------:R-:W-:Y:S01]  /*67350*/  PRMT R27, R11, 0x7632, R27 ;  /* 0x000076320b1b7816 */ /* 0x000fe2000000001b */
[----:B------:R-:W2:Y:S02]  /*67360*/  LDC R10, c[0x0][0x3e8] ;  /* 0x0000fa00ff0a7b82 */ /* 0x000ea40000000800 */
[----:B----4-:R-:W-:Y:S04]  /*67370*/  STG.E.U16 desc[UR8][R6.64], R12 ;  /* 0x0000000c06007986 */ /* 0x010fe8000c101508 */
[----:B------:R4:W-:Y:S02]  /*67380*/  STG.E.U16 desc[UR8][R8.64], R13 ;  /* 0x0000000d08007986 */ /* 0x0009e4000c101508 */
[----:B0-----:R-:W0:Y:S08]  /*67390*/  LDC R11, c[0x0][0x3e8] ;  /* 0x0000fa00ff0b7b82 */ /* 0x001e300000000800 */
[----:B----4-:R-:W4:Y:S01]  /*673a0*/  LDC R8, c[0x0][0x3e8] ;  /* 0x0000fa00ff087b82 */ /* 0x010f220000000800 */
[----:B------:R-:W-:-:S04]  /*673b0*/  LEA R4, P6, R3, R2, 0x1 ;  /* 0x0000000203047211 */ /* 0x000fc800078c08ff */
[----:B------:R-:W-:Y:S02]  /*673c0*/  LEA.HI.X.SX32 R5, R3, R0, 0x1, P6 ;  /* 0x0000000003057211 */ /* 0x000fe400030f0eff */
[----:B---3--:R-:W-:Y:S01]  /*673d0*/  LEA R3, R16, R3, 0x1 ;  /* 0x0000000310037211 */ /* 0x008fe200078e08ff */
[----:B------:R-:W3:Y:S02]  /*673e0*/  LDC R9, c[0x0][0x3e8] ;  /* 0x0000fa00ff097b82 */ /* 0x000ee40000000800 */
[----:B------:R1:W-:Y:S01]  /*673f0*/  STG.E.U16 desc[UR8][R4.64], R14 ;  /* 0x0000000e04007986 */ /* 0x0003e2000c101508 */
[----:B------:R-:W-:-:S04]  /*67400*/  LEA R6, P6, R3, R2, 0x1 ;  /* 0x0000000203067211 */ /* 0x000fc800078c08ff */
[----:B------:R-:W-:Y:S02]  /*67410*/  LEA.HI.X.SX32 R7, R3, R0, 0x1, P6 ;  /* 0x0000000003077211 */ /* 0x000fe400030f0eff */
[----:B-1----:R-:W-:-:S04]  /*67420*/  LEA R5, R17, R3, 0x1 ;  /* 0x0000000311057211 */ /* 0x002fc800078e08ff */
[C---:B------:R-:W-:Y:S01]  /*67430*/  LEA R4, P6, R5.reuse, R2, 0x1 ;  /* 0x0000000205047211 */ /* 0x040fe200078c08ff */
[----:B----4-:R-:W-:Y:S01]  /*67440*/  IMAD R3, R8, 0x2, R5 ;  /* 0x0000000208037824 */ /* 0x010fe200078e0205 */
[----:B------:R1:W-:Y:S02]  /*67450*/  STG.E.U16 desc[UR8][R6.64], R15 ;  /* 0x0000000f06007986 */ /* 0x0003e4000c101508 */
[----:B------:R-:W-:Y:S02]  /*67460*/  LEA.HI.X.SX32 R5, R5, R0, 0x1, P6 ;  /* 0x0000000005057211 */ /* 0x000fe400030f0eff */
[----:B------:R-:W-:Y:S02]  /*67470*/  PRMT R16, R15, 0x7632, R16 ;  /* 0x000076320f107816 */ /* 0x000fe40000000010 */
[----:B0-----:R-:W-:Y:S02]  /*67480*/  LEA R8, R11, R3, 0x1 ;  /* 0x000000030b087211 */ /* 0x001fe400078e08ff */
[C---:B-1----:R-:W-:Y:S01]  /*67490*/  LEA R6, P6, R3.reuse, R2, 0x1 ;  /* 0x0000000203067211 */ /* 0x042fe200078c08ff */
[----:B------:R-:W4:Y:S03]  /*674a0*/  LDL.LU.S16 R15, [R1+0xb8] ;  /* 0x0000b800010f7983 */ /* 0x000f260000300600 */
[----:B------:R-:W-:Y:S01]  /*674b0*/  LEA.HI.X.SX32 R7, R3, R0, 0x1, P6 ;  /* 0x0000000003077211 */ /* 0x000fe200030f0eff */
[----:B------:R-:W5:Y:S04]  /*674c0*/  LDL.LU.S16 R11, [R1+0x98] ;  /* 0x00009800010b7983 */ /* 0x000f680000300600 */
[----:B------:R-:W2:Y:S01]  /*674d0*/  LDL.LU.S16 R3, [R1+0xa8] ;  /* 0x0000a80001037983 */ /* 0x000ea20000300600 */
[----:B------:R-:W-:-:S02]  /*674e0*/  PRMT R14, R12, 0x7632, R14 ;  /* 0x000076320c0e7816 */ /* 0x000fc4000000000e */
[----:B------:R-:W0:Y:S01]  /*674f0*/  LDC R12, c[0x0][0x3e8] ;  /* 0x0000fa00ff0c7b82 */ /* 0x000e220000000800 */
[----:B--2---:R1:W-:Y:S02]  /*67500*/  STG.E.U16 desc[UR8][R4.64], R3 ;  /* 0x0000000304007986 */ /* 0x0043e4000c101508 */
[----:B-1----:R-:W-:Y:S02]  /*67510*/  LEA R4, P6, R8, R2, 0x1 ;  /* 0x0000000208047211 */ /* 0x002fe400078c08ff */
[----:B------:R-:W-:Y:S02]  /*67520*/  LEA R3, R10, R8, 0x1 ;  /* 0x000000080a037211 */ /* 0x000fe400078e08ff */
[----:B------:R-:W2:Y:S01]  /*67530*/  LDL.LU.S16 R10, [R1+0xa4] ;  /* 0x0000a400010a7983 */ /* 0x000ea20000300600 */
[----:B------:R-:W-:-:S03]  /*67540*/  LEA.HI.X.SX32 R5, R8, R0, 0x1, P6 ;  /* 0x0000000008057211 */ /* 0x000fc600030f0eff */
[----:B------:R-:W2:Y:S04]  /*67550*/  LDL.LU.S16 R8, [R1+0xb4] ;  /* 0x0000b40001087983 */ /* 0x000ea80000300600 */
[----:B--2---:R1:W-:Y:S02]  /*67560*/  STG.E.U16 desc[UR8][R6.64], R8 ;  /* 0x0000000806007986 */ /* 0x0043e4000c101508 */
[----:B-1----:R-:W-:Y:S01]  /*67570*/  LEA R6, P6, R3, R2, 0x1 ;  /* 0x0000000203067211 */ /* 0x002fe200078c08ff */
[----:B---3--:R-:W-:Y:S02]  /*67580*/  IMAD R8, R9, 0x2, R3 ;  /* 0x0000000209087824 */ /* 0x008fe400078e0203 */
[----:B------:R-:W2:Y:S01]  /*67590*/  LDL.LU.S16 R9, [R1+0xb0] ;  /* 0x0000b00001097983 */ /* 0x000ea20000300600 */
[----:B------:R-:W-:-:S02]  /*675a0*/  LEA.HI.X.SX32 R7, R3, R0, 0x1, P6 ;  /* 0x0000000003077211 */ /* 0x000fc400030f0eff */
[----:B0-----:R-:W-:Y:S02]  /*675b0*/  LEA R3, R12, R8, 0x1 ;  /* 0x000000080c037211 */ /* 0x001fe400078e08ff */
[----:B------:R-:W3:Y:S04]  /*675c0*/  LDL.LU.S16 R12, [R1+0xbc] ;  /* 0x0000bc00010c7983 */ /* 0x000ee80000300600 */
[----:B----4-:R0:W-:Y:S02]  /*675d0*/  STG.E.U16 desc[UR8][R4.64], R15 ;  /* 0x0000000f04007986 */ /* 0x0101e4000c101508 */
[C---:B0-----:R-:W-:Y:S01]  /*675e0*/  LEA R4, P6, R8.reuse, R2, 0x1 ;  /* 0x0000000208047211 */ /* 0x041fe200078c08ff */
[----:B------:R-:W0:Y:S03]  /*675f0*/  LDC R15, c[0x0][0x3e8] ;  /* 0x0000fa00ff0f7b82 */ /* 0x000e260000000800 */
[----:B------:R-:W-:-:S05]  /*67600*/  LEA.HI.X.SX32 R5, R8, R0, 0x1, P6 ;  /* 0x0000000008057211 */ /* 0x000fca00030f0eff */
[----:B------:R-:W1:Y:S02]  /*67610*/  LDC R8, c[0x0][0x3e8] ;  /* 0x0000fa00ff087b82 */ /* 0x000e640000000800 */
[----:B-1----:R-:W-:Y:S01]  /*67620*/  LEA R8, R8, R3, 0x1 ;  /* 0x0000000308087211 */ /* 0x002fe200078e08ff */
[----:B---3--:R1:W-:Y:S02]  /*67630*/  STG.E.U16 desc[UR8][R6.64], R12 ;  /* 0x0000000c06007986 */ /* 0x0083e4000c101508 */
[----:B-1----:R-:W-:-:S03]  /*67640*/  LEA R6, P6, R3, R2, 0x1 ;  /* 0x0000000203067211 */ /* 0x002fc600078c08ff */
[----:B------:R-:W1:Y:S01]  /*67650*/  LDC R12, c[0x0][0x3e8] ;  /* 0x0000fa00ff0c7b82 */ /* 0x000e620000000800 */
[----:B------:R-:W-:-:S07]  /*67660*/  LEA.HI.X.SX32 R7, R3, R0, 0x1, P6 ;  /* 0x0000000003077211 */ /* 0x000fce00030f0eff */
[----:B------:R-:W3:Y:S01]  /*67670*/  LDC R3, c[0x0][0x3e8] ;  /* 0x0000fa00ff037b82 */ /* 0x000ee20000000800 */
[----:B-----5:R4:W-:Y:S02]  /*67680*/  STG.E.U16 desc[UR8][R4.64], R11 ;  /* 0x0000000b04007986 */ /* 0x0209e4000c101508 */
[----:B----4-:R-:W-:-:S05]  /*67690*/  LEA R4, P6, R8, R2, 0x1 ;  /* 0x0000000208047211 */ /* 0x010fca00078c08ff */
[----:B------:R-:W4:Y:S01]  /*676a0*/  LDC R11, c[0x0][0x3e8] ;  /* 0x0000fa00ff0b7b82 */ /* 0x000f220000000800 */
[----:B------:R-:W-:Y:S01]  /*676b0*/  LEA.HI.X.SX32 R5, R8, R0, 0x1, P6 ;  /* 0x0000000008057211 */ /* 0x000fe200030f0eff */
[----:B---3--:R-:W-:-:S06]  /*676c0*/  IMAD R3, R3, 0x2, R8 ;  /* 0x0000000203037824 */ /* 0x008fcc00078e0208 */
[----:B------:R-:W3:Y:S01]  /*676d0*/  LDC R8, c[0x0][0x3e8] ;  /* 0x0000fa00ff087b82 */ /* 0x000ee20000000800 */
[----:B------:R5:W-:Y:S02]  /*676e0*/  STG.E.U16 desc[UR8][R6.64], R10 ;  /* 0x0000000a06007986 */ /* 0x000be4000c101508 */
[----:B-----5:R-:W-:-:S05]  /*676f0*/  LEA R6, P6, R3, R2, 0x1 ;  /* 0x0000000203067211 */ /* 0x020fca00078c08ff */
[----:B------:R-:W5:Y:S01]  /*67700*/  LDC R10, c[0x0][0x3e8] ;  /* 0x0000fa00ff0a7b82 */ /* 0x000f620000000800 */
[----:B------:R-:W-:Y:S02]  /*67710*/  LEA.HI.X.SX32 R7, R3, R0, 0x1, P6 ;  /* 0x0000000003077211 */ /* 0x000fe400030f0eff */
[----:B---3--:R-:W-:-:S04]  /*67720*/  LEA R8, R8, R3, 0x1 ;  /* 0x0000000308087211 */ /* 0x008fc800078e08ff */
[----:B0-----:R-:W-:Y:S02]  /*67730*/  LEA R3, R15, R8, 0x1 ;  /* 0x000000080f037211 */ /* 0x001fe400078e08ff */
[----:B------:R-:W3:Y:S04]  /*67740*/  LDL.LU.S16 R15, [R1+0xac] ;  /* 0x0000ac00010f7983 */ /* 0x000ee80000300600 */
[----:B--2---:R0:W-:Y:S02]  /*67750*/  STG.E.U16 desc[UR8][R4.64], R9 ;  /* 0x0000000904007986 */ /* 0x0041e4000c101508 */
[C---:B0-----:R-:W-:Y:S01]  /*67760*/  LEA R4, P6, R8.reuse, R2, 0x1 ;  /* 0x0000000208047211 */ /* 0x041fe200078c08ff */
[----:B------:R-:W0:Y:S03]  /*67770*/  LDC R9, c[0x0][0x3e8] ;  /* 0x0000fa00ff097b82 */ /* 0x000e260000000800 */
[----:B------:R-:W-:Y:S01]  /*67780*/  LEA.HI.X.SX32 R5, R8, R0, 0x1, P6 ;  /* 0x0000000008057211 */ /* 0x000fe200030f0eff */
[----:B-1----:R-:W-:-:S02]  /*67790*/  IMAD R8, R12, 0x2, R3 ;  /* 0x000000020c087824 */ /* 0x002fc400078e0203 */
[----:B------:R-:W2:Y:S04]  /*677a0*/  LDL.LU.S16 R12, [R1+0x88] ;  /* 0x00008800010c7983 */ /* 0x000ea80000300600 */
[----:B---3--:R1:W-:Y:S02]  /*677b0*/  STG.E.U16 desc[UR8][R6.64], R15 ;  /* 0x0000000f06007986 */ /* 0x0083e4000c101508 */
[C---:B-1----:R-:W-:Y:S01]  /*677c0*/  LEA R6, P6, R3.reuse, R2, 0x1 ;  /* 0x0000000203067211 */ /* 0x042fe200078c08ff */
[----:B------:R-:W1:Y:S03]  /*677d0*/  LDC R15, c[0x0][0x3e8] ;  /* 0x0000fa00ff0f7b82 */ /* 0x000e660000000800 */
[----:B------:R-:W-:-:S02]  /*677e0*/  LEA.HI.X.SX32 R7, R3, R0, 0x1, P6 ;  /* 0x0000000003077211 */ /* 0x000fc400030f0eff */
[----:B----4-:R-:W-:Y:S02]  /*677f0*/  LEA R3, R11, R8, 0x1 ;  /* 0x000000080b037211 */ /* 0x010fe400078e08ff */
[----:B------:R-:W3:Y:S04]  /*67800*/  LDL.LU.S16 R11, [R1+0x94] ;  /* 0x00009400010b7983 */ /* 0x000ee80000300600 */
[----:B--2---:R2:W-:Y:S02]  /*67810*/  STG.E.U16 desc[UR8][R4.64], R12 ;  /* 0x0000000c04007986 */ /* 0x0045e4000c101508 */
[C---:B--2---:R-:W-:Y:S01]  /*67820*/  LEA R4, P6, R8.reuse, R2, 0x1 ;  /* 0x0000000208047211 */ /* 0x044fe200078c08ff */
[----:B------:R-:W2:Y:S03]  /*67830*/  LDC R12, c[0x0][0x3e8] ;  /* 0x0000fa00ff0c7b82 */ /* 0x000ea60000000800 */
[----:B------:R-:W-:-:S02]  /*67840*/  LEA.HI.X.SX32 R5, R8, R0, 0x1, P6 ;  /* 0x0000000008057211 */ /* 0x000fc400030f0eff */
[----:B-----5:R-:W-:Y:S02]  /*67850*/  LEA R8, R10, R3, 0x1 ;  /* 0x000000030a087211 */ /* 0x020fe400078e08ff */
[----:B------:R-:W4:Y:S04]  /*67860*/  LDL.LU.S16 R10, [R1+0x9c] ;  /* 0x00009c00010a7983 */ /* 0x000f280000300600 */
[----:B---3--:R3:W-:Y:S02]  /*67870*/  STG.E.U16 desc[UR8][R6.64], R11 ;  /* 0x0000000b06007986 */ /* 0x0087e4000c101508 */
[C---:B---3--:R-:W-:Y:S01]  /*67880*/  LEA R6, P6, R3.reuse, R2, 0x1 ;  /* 0x0000000203067211 */ /* 0x048fe200078c08ff */
[----:B------:R-:W3:Y:S03]  /*67890*/  LDC R11, c[0x0][0x3e8] ;  /* 0x0000fa00ff0b7b82 */ /* 0x000ee60000000800 */
[----:B------:R-:W-:Y:S01]  /*678a0*/  LEA.HI.X.SX32 R7, R3, R0, 0x1, P6 ;  /* 0x0000000003077211 */ /* 0x000fe200030f0eff */
[----:B0-----:R-:W-:-:S02]  /*678b0*/  IMAD R3, R9, 0x2, R8 ;  /* 0x0000000209037824 */ /* 0x001fc400078e0208 */
[----:B------:R-:W5:Y:S04]  /*678c0*/  LDL.LU.S16 R9, [R1+0xa0] ;  /* 0x0000a00001097983 */ /* 0x000f680000300600 */
[----:B----4-:R0:W-:Y:S02]  /*678d0*/  STG.E.U16 desc[UR8][R4.64], R10 ;  /* 0x0000000a04007986 */ /* 0x0101e4000c101508 */
[C---:B0-----:R-:W-:Y:S01]  /*678e0*/  LEA R4, P6, R8.reuse, R2, 0x1 ;  /* 0x0000000208047211 */ /* 0x041fe200078c08ff */
[----:B------:R-:W0:Y:S03]  /*678f0*/  LDC R10, c[0x0][0x3e8] ;  /* 0x0000fa00ff0a7b82 */ /* 0x000e260000000800 */
[----:B------:R-:W-:-:S02]  /*67900*/  LEA.HI.X.SX32 R5, R8, R0, 0x1, P6 ;  /* 0x0000000008057211 */ /* 0x000fc400030f0eff */
[----:B-1----:R-:W-:Y:S02]  /*67910*/  LEA R8, R15, R3, 0x1 ;  /* 0x000000030f087211 */ /* 0x002fe400078e08ff */
[----:B------:R-:W4:Y:S04]  /*67920*/  LDL.LU.S16 R15, [R1+0x78] ;  /* 0x00007800010f7983 */ /* 0x000f280000300600 */
[----:B-----5:R1:W-:Y:S02]  /*67930*/  STG.E.U16 desc[UR8][R6.64], R9 ;  /* 0x0000000906007986 */ /* 0x0203e4000c101508 */
[C---:B-1----:R-:W-:Y:S01]  /*67940*/  LEA R6, P6, R3.reuse, R2, 0x1 ;  /* 0x0000000203067211 */ /* 0x042fe200078c08ff */
[----:B------:R-:W1:Y:S03]  /*67950*/  LDC R9, c[0x0][0x3e8] ;  /* 0x0000fa00ff097b82 */ /* 0x000e660000000800 */
[----:B------:R-:W-:-:S02]  /*67960*/  LEA.HI.X.SX32 R7, R3, R0, 0x1, P6 ;  /* 0x0000000003077211 */ /* 0x000fc400030f0eff */
[----:B--2---:R-:W-:Y:S02]  /*67970*/  LEA R3, R12, R8, 0x1 ;  /* 0x000000080c037211 */ /* 0x004fe400078e08ff */
[----:B------:R-:W2:Y:S04]  /*67980*/  LDL.LU.S16 R12, [R1+0x84] ;  /* 0x00008400010c7983 */ /* 0x000ea80000300600 */
[----:B----4-:R4:W-:Y:S02]  /*67990*/  STG.E.U16 desc[UR8][R4.64], R15 ;  /* 0x0000000f04007986 */ /* 0x0109e4000c101508 */
[C---:B----4-:R-:W-:Y:S01]  /*679a0*/  LEA R4, P6, R8.reuse, R2, 0x1 ;  /* 0x0000000208047211 */ /* 0x050fe200078c08ff */
[----:B------:R-:W4:Y:S03]  /*679b0*/  LDC R15, c[0x0][0x3e8] ;  /* 0x0000fa00ff0f7b82 */ /* 0x000f260000000800 */
[----:B------:R-:W-:Y:S01]  /*679c0*/  LEA.HI.X.SX32 R5, R8, R0, 0x1, P6 ;  /* 0x0000000008057211 */ /* 0x000fe200030f0eff */
[----:B---3--:R-:W-:-:S02]  /*679d0*/  IMAD R8, R11, 0x2, R3 ;  /* 0x000000020b087824 */ /* 0x008fc400078e0203 */
[----:B------:R-:W3:Y:S04]  /*679e0*/  LDL.LU.S16 R11, [R1+0x90] ;  /* 0x00009000010b7983 */ /* 0x000ee80000300600 */
[----:B--2---:R2:W-:Y:S02]  /*679f0*/  STG.E.U16 desc[UR8][R6.64], R12 ;  /* 0x0000000c06007986 */ /* 0x0045e4000c101508 */
[C---:B--2---:R-:W-:Y:S01]  /*67a00*/  LEA R6, P6, R3.reuse, R2, 0x1 ;  /* 0x0000000203067211 */ /* 0x044fe200078c08ff */
[----:B------:R-:W2:Y:S03]  /*67a10*/  LDC R12, c[0x0][0x3e8] ;  /* 0x0000fa00ff0c7b82 */ /* 0x000ea60000000800 */
[----:B------:R-:W-:-:S02]  /*67a20*/  LEA.HI.X.SX32 R7, R3, R0, 0x1, P6 ;  /* 0x0000000003077211 */ /* 0x000fc400030f0eff */
[----:B0-----:R-:W-:Y:S02]  /*67a30*/  LEA R3, R10, R8, 0x1 ;  /* 0x000000080a037211 */ /* 0x001fe400078e08ff */
[----:B------:R-:W5:Y:S04]  /*67a40*/  LDL.LU.S16 R10, [R1+0x8c] ;  /* 0x00008c00010a7983 */ /* 0x000f680000300600 */
[----:B---3--:R0:W-:Y:S02]  /*67a50*/  STG.E.U16 desc[UR8][R4.64], R11 ;  /* 0x0000000b04007986 */ /* 0x0081e4000c101508 */
[C---:B0-----:R-:W-:Y:S01]  /*67a60*/  LEA R4, P6, R8.reuse, R2, 0x1 ;  /* 0x0000000208047211 */ /* 0x041fe200078c08ff */
[----:B------:R-:W0:Y:S03]  /*67a70*/  LDC R11, c[0x0][0x3e8] ;  /* 0x0000fa00ff0b7b82 */ /* 0x000e260000000800 */
[----:B------:R-:W-:-:S02]  /*67a80*/  LEA.HI.X.SX32 R5, R8, R0, 0x1, P6 ;  /* 0x0000000008057211 */ /* 0x000fc400030f0eff */
[----:B-1----:R-:W-:Y:S02]  /*67a90*/  LEA R8, R9, R3, 0x1 ;  /* 0x0000000309087211 */ /* 0x002fe400078e08ff */
[----:B------:R-:W3:Y:S04]  /*67aa0*/  LDL.LU.S16 R9, [R1+0x68] ;  /* 0x0000680001097983 */ /* 0x000ee80000300600 */
[----:B-----5:R1:W-:Y:S02]  /*67ab0*/  STG.E.U16 desc[UR8][R6.64], R10 ;  /* 0x0000000a06007986 */ /* 0x0203e4000c101508 */
[C---:B-1----:R-:W-:Y:S01]  /*67ac0*/  LEA R6, P6, R3.reuse, R2, 0x1 ;  /* 0x0000000203067211 */ /* 0x042fe200078c08ff */
[----:B------:R-:W1:Y:S03]  /*67ad0*/  LDC R10, c[0x0][0x3e8] ;  /* 0x0000fa00ff0a7b82 */ /* 0x000e660000000800 */
[----:B------:R-:W-:Y:S01]  /*67ae0*/  LEA.HI.X.SX32 R7, R3, R0, 0x1, P6 ;  /* 0x0000000003077211 */ /* 0x000fe200030f0eff */
[----:B----4-:R-:W-:-:S02]  /*67af0*/  IMAD R3, R15, 0x2, R8 ;  /* 0x000000020f037824 */ /* 0x010fc400078e0208 */
[----:B------:R-:W4:Y:S04]  /*67b00*/  LDL.LU.S16 R15, [R1+0x74] ;  /* 0x00007400010f7983 */ /* 0x000f280000300600 */
[----:B---3--:R3:W-:Y:S02]  /*67b10*/  STG.E.U16 desc[UR8][R4.64], R9 ;  /* 0x0000000904007986 */ /* 0x0087e4000c101508 */
[C---:B---3--:R-:W-:Y:S01]  /*67b20*/  LEA R4, P6, R8.reuse, R2, 0x1 ;  /* 0x0000000208047211 */ /* 0x048fe200078c08ff */
[----:B------:R-:W3:Y:S03]  /*67b30*/  LDC R9, c[0x0][0x3e8] ;  /* 0x0000fa00ff097b82 */ /* 0x000ee60000000800 */
[----:B------:R-:W-:-:S02]  /*67b40*/  LEA.HI.X.SX32 R5, R8, R0, 0x1, P6 ;  /* 0x0000000008057211 */ /* 0x000fc400030f0eff */
[----:B--2---:R-:W-:Y:S02]  /*67b50*/  LEA R8, R12, R3, 0x1 ;  /* 0x000000030c087211 */ /* 0x004fe400078e08ff */
[----:B------:R-:W2:Y:S04]  /*67b60*/  LDL.LU.S16 R12, [R1+0x7c] ;  /* 0x00007c00010c7983 */ /* 0x000ea80000300600 */
[----:B----4-:R4:W-:Y:S02]  /*67b70*/  STG.E.U16 desc[UR8][R6.64], R15 ;  /* 0x0000000f06007986 */ /* 0x0109e4000c101508 */
[C---:B----4-:R-:W-:Y:S01]  /*67b80*/  LEA R6, P6, R3.reuse, R2, 0x1 ;  /* 0x0000000203067211 */ /* 0x050fe200078c08ff */
[----:B------:R-:W4:Y:S03]  /*67b90*/  LDC R15, c[0x0][0x3e8] ;  /* 0x0000fa00ff0f7b82 */ /* 0x000f260000000800 */
[----:B------:R-:W-:-:S02]  /*67ba0*/  LEA.HI.X.SX32 R7, R3, R0, 0x1, P6 ;  /* 0x0000000003077211 */ /* 0x000fc400030f0eff */
[----:B0-----:R-:W-:Y:S02]  /*67bb0*/  LEA R3, R11, R8, 0x1 ;  /* 0x000000080b037211 */ /* 0x001fe400078e08ff */
[----:B------:R-:W5:Y:S04]  /*67bc0*/  LDL.LU.S16 R11, [R1+0x80] ;  /* 0x00008000010b7983 */ /* 0x000f680000300600 */
[----:B--2---:R0:W-:Y:S02]  /*67bd0*/  STG.E.U16 desc[UR8][R4.64], R12 ;  /* 0x0000000c04007986 */ /* 0x0041e4000c101508 */
[C---:B0-----:R-:W-:Y:S01]  /*67be0*/  LEA R4, P6, R8.reuse, R2, 0x1 ;  /* 0x0000000208047211 */ /* 0x041fe200078c08ff */
[----:B------:R-:W0:Y:S03]  /*67bf0*/  LDC R12, c[0x0][0x3e8] ;  /* 0x0000fa00ff0c7b82 */ /* 0x000e260000000800 */
[----:B------:R-:W-:Y:S01]  /*67c00*/  LEA.HI.X.SX32 R5, R8, R0, 0x1, P6 ;  /* 0x0000000008057211 */ /* 0x000fe200030f0eff */
[----:B-1----:R-:W-:-:S02]  /*67c10*/  IMAD R8, R10, 0x2, R3 ;  /* 0x000000020a087824 */ /* 0x002fc400078e0203 */
[----:B------:R-:W2:Y:S04]  /*67c20*/  LDL.LU.S16 R10, [R1+0x58] ;  /* 0x00005800010a7983 */ /* 0x000ea80000300600 */
[----:B-----5:R1:W-:Y:S02]  /*67c30*/  STG.E.U16 desc[UR8][R6.64], R11 ;  /* 0x0000000b06007986 */ /* 0x0203e4000c101508 */
[C---:B-1----:R-:W-:Y:S01]  /*67c40*/  LEA R6, P6, R3.reuse, R2, 0x1 ;  /* 0x0000000203067211 */ /* 0x042fe200078c08ff */
[----:B------:R-:W1:Y:S03]  /*67c50*/  LDC R11, c[0x0][0x3e8] ;  /* 0x0000fa00ff0b7b82 */ /* 0x000e660000000800 */
[----:B------:R-:W-:-:S02]  /*67c60*/  LEA.HI.X.SX32 R7, R3, R0, 0x1, P6 ;  /* 0x0000000003077211 */ /* 0x000fc400030f0eff */
[----:B---3--:R-:W-:Y:S02]  /*67c70*/  LEA R3, R9, R8, 0x1 ;  /* 0x0000000809037211 */ /* 0x008fe400078e08ff */
[----:B------:R-:W3:Y:S04]  /*67c80*/  LDL.LU.S16 R9, [R1+0x64] ;  /* 0x0000640001097983 */ /* 0x000ee80000300600 */
[----:B--2---:R2:W-:Y:S02]  /*67c90*/  STG.E.U16 desc[UR8][R4.64], R10 ;  /* 0x0000000a04007986 */ /* 0x0045e4000c101508 */
[C---:B--2---:R-:W-:Y:S01]  /*67ca0*/  LEA R4, P6, R8.reuse, R2, 0x1 ;  /* 0x0000000208047211 */ /* 0x044fe200078c08ff */
[----:B------:R-:W2:Y:S03]  /*67cb0*/  LDC R10, c[0x0][0x3e8] ;  /* 0x0000fa00ff0a7b82 */ /* 0x000ea60000000800 */
[----:B------:R-:W-:-:S02]  /*67cc0*/  LEA.HI.X.SX32 R5, R8, R0, 0x1, P6 ;  /* 0x0000000008057211 */ /* 0x000fc400030f0eff */
[----:B----4-:R-:W-:Y:S02]  /*67cd0*/  LEA R8, R15, R3, 0x1 ;  /* 0x000000030f087211 */ /* 0x010fe400078e08ff */
        /* <DEDUP_REMOVED lines=131> */
[----:B-1----:R-:W-:-:S04]  /*68510*/  IMAD R8, R11, 0x2, R3 ;  /* 0x000000020b087824 */ /* 0x002fc800078e0203 */
[----:B------:R-:W1:Y:S01]  /*68520*/  LDC R11, c[0x0][0x3e8] ;  /* 0x0000fa00ff0b7b82 */ /* 0x000e620000000800 */
[----:B-----5:R2:W-:Y:S04]  /*68530*/  STG.E.U16 desc[UR8][R6.64], R12 ;  /* 0x0000000c06007986 */ /* 0x0205e8000c101508 */
[----:B------:R5:W-:Y:S01]  /*68540*/  STG.E.U16 desc[UR8][R4.64], R26 ;  /* 0x0000001a04007986 */ /* 0x000be2000c101508 */
[C---:B--2---:R-:W-:Y:S02]  /*68550*/  LEA R6, P6, R3.reuse, R2, 0x1 ;  /* 0x0000000203067211 */ /* 0x044fe400078c08ff */
[----:B------:R-:W2:Y:S02]  /*68560*/  LDC R12, c[0x0][0x3e8] ;  /* 0x0000fa00ff0c7b82 */ /* 0x000ea40000000800 */
[----:B------:R-:W-:Y:S01]  /*68570*/  LEA.HI.X.SX32 R7, R3, R0, 0x1, P6 ;  /* 0x0000000003077211 */ /* 0x000fe200030f0eff */
[----:B-----5:R-:W5:Y:S01]  /*68580*/  LDL.LU.S16 R26, [R1+0xc] ;  /* 0x00000c00011a7983 */ /* 0x020f620000300600 */
[----:B------:R-:W-:-:S02]  /*68590*/  LEA R4, P6, R8, R2, 0x1 ;  /* 0x0000000208047211 */ /* 0x000fc400078c08ff */
[----:B---3--:R-:W-:Y:S02]  /*685a0*/  LEA R3, R10, R8, 0x1 ;  /* 0x000000080a037211 */ /* 0x008fe400078e08ff */
[----:B------:R-:W3:Y:S01]  /*685b0*/  LDL.LU.S16 R10, [R1] ;  /* 0x00000000010a7983 */ /* 0x000ee20000300600 */
[----:B------:R-:W-:Y:S02]  /*685c0*/  LEA.HI.X.SX32 R5, R8, R0, 0x1, P6 ;  /* 0x0000000008057211 */ /* 0x000fe400030f0eff */
[----:B----4-:R-:W-:Y:S02]  /*685d0*/  LEA R8, R9, R3, 0x1 ;  /* 0x0000000309087211 */ /* 0x010fe400078e08ff */
[----:B------:R-:W4:Y:S04]  /*685e0*/  LDL.LU.S16 R9, [R1+0x10] ;  /* 0x0000100001097983 */ /* 0x000f280000300600 */
[----:B---3--:R3:W-:Y:S04]  /*685f0*/  STG.E.U16 desc[UR8][R6.64], R10 ;  /* 0x0000000a06007986 */ /* 0x0087e8000c101508 */
[----:B----4-:R4:W-:Y:S01]  /*68600*/  STG.E.U16 desc[UR8][R4.64], R9 ;  /* 0x0000000904007986 */ /* 0x0109e2000c101508 */
[C---:B---3--:R-:W-:Y:S01]  /*68610*/  LEA R6, P6, R3.reuse, R2, 0x1 ;  /* 0x0000000203067211 */ /* 0x048fe200078c08ff */
[----:B------:R-:W3:Y:S03]  /*68620*/  LDC R10, c[0x0][0x3e8] ;  /* 0x0000fa00ff0a7b82 */ /* 0x000ee60000000800 */
[----:B------:R-:W-:Y:S01]  /*68630*/  LEA.HI.X.SX32 R7, R3, R0, 0x1, P6 ;  /* 0x0000000003077211 */ /* 0x000fe200030f0eff */
[----:B0-----:R-:W-:Y:S01]  /*68640*/  IMAD R3, R15, 0x2, R8 ;  /* 0x000000020f037824 */ /* 0x001fe200078e0208 */
[----:B----4-:R-:W-:-:S03]  /*68650*/  LEA R4, P6, R8, R2, 0x1 ;  /* 0x0000000208047211 */ /* 0x010fc600078c08ff */
[----:B-----5:R0:W-:Y:S01]  /*68660*/  STG.E.U16 desc[UR8][R6.64], R26 ;  /* 0x0000001a06007986 */ /* 0x0201e2000c101508 */
[----:B------:R-:W-:Y:S01]  /*68670*/  LEA.HI.X.SX32 R5, R8, R0, 0x1, P6 ;  /* 0x0000000008057211 */ /* 0x000fe200030f0eff */
[----:B------:R-:W4:Y:S01]  /*68680*/  LDC R9, c[0x0][0x3e8] ;  /* 0x0000fa00ff097b82 */ /* 0x000f220000000800 */
[----:B--2---:R-:W-:-:S03]  /*68690*/  LEA R8, R12, R3, 0x1 ;  /* 0x000000030c087211 */ /* 0x004fc600078e08ff */
[----:B------:R2:W-:Y:S04]  /*686a0*/  STG.E.U16 desc[UR8][R4.64], R22 ;  /* 0x0000001604007986 */ /* 0x0005e8000c101508 */
[----:B------:R-:W5:Y:S01]  /*686b0*/  LDC R15, c[0x0][0x3e8] ;  /* 0x0000fa00ff0f7b82 */ /* 0x000f620000000800 */
[----:B0-----:R-:W-:-:S04]  /*686c0*/  LEA R6, P6, R3, R2, 0x1 ;  /* 0x0000000203067211 */ /* 0x001fc800078c08ff */
[----:B------:R-:W-:Y:S02]  /*686d0*/  LEA.HI.X.SX32 R7, R3, R0, 0x1, P6 ;  /* 0x0000000003077211 */ /* 0x000fe400030f0eff */
[C---:B--2---:R-:W-:Y:S01]  /*686e0*/  LEA R4, P6, R8.reuse, R2, 0x1 ;  /* 0x0000000208047211 */ /* 0x044fe200078c08ff */
[----:B------:R-:W0:Y:S03]  /*686f0*/  LDC R22, c[0x0][0x3e8] ;  /* 0x0000fa00ff167b82 */ /* 0x000e260000000800 */
[----:B------:R-:W-:Y:S01]  /*68700*/  LEA.HI.X.SX32 R5, R8, R0, 0x1, P6 ;  /* 0x0000000008057211 */ /* 0x000fe200030f0eff */
[----:B------:R-:W-:Y:S04]  /*68710*/  STG.E.U16 desc[UR8][R6.64], R23 ;  /* 0x0000001706007986 */ /* 0x000fe8000c101508 */
[----:B------:R2:W-:Y:S01]  /*68720*/  STG.E.U16 desc[UR8][R4.64], R28 ;  /* 0x0000001c04007986 */ /* 0x0005e2000c101508 */
[----:B------:R-:W5:Y:S01]  /*68730*/  LDC R26, c[0x0][0x3e8] ;  /* 0x0000fa00ff1a7b82 */ /* 0x000f620000000800 */
[----:B-1----:R-:W-:-:S07]  /*68740*/  LEA R3, R11, R8, 0x1 ;  /* 0x000000080b037211 */ /* 0x002fce00078e08ff */
[----:B------:R-:W1:Y:S01]  /*68750*/  LDC R11, c[0x0][0x3e8] ;  /* 0x0000fa00ff0b7b82 */ /* 0x000e620000000800 */
[----:B--2---:R-:W2:Y:S01]  /*68760*/  LDL.LU.S16 R28, [R1+0x4] ;  /* 0x00000400011c7983 */ /* 0x004ea20000300600 */
[----:B------:R-:W-:Y:S01]  /*68770*/  LEA R6, P6, R3, R2, 0x1 ;  /* 0x0000000203067211 */ /* 0x000fe200078c08ff */
[----:B---3--:R-:W-:-:S03]  /*68780*/  IMAD R8, R10, 0x2, R3 ;  /* 0x000000020a087824 */ /* 0x008fc600078e0203 */
[----:B------:R-:W-:Y:S02]  /*68790*/  LEA.HI.X.SX32 R7, R3, R0, 0x1, P6 ;  /* 0x0000000003077211 */ /* 0x000fe400030f0eff */
[----:B------:R-:W3:Y:S01]  /*687a0*/  LDC R12, c[0x0][0x3e8] ;  /* 0x0000fa00ff0c7b82 */ /* 0x000ee20000000800 */
[C---:B------:R-:W-:Y:S02]  /*687b0*/  LEA R4, P6, R8.reuse, R2, 0x1 ;  /* 0x0000000208047211 */ /* 0x040fe400078c08ff */
[----:B----4-:R-:W-:Y:S01]  /*687c0*/  LEA R3, R9, R8, 0x1 ;  /* 0x0000000809037211 */ /* 0x010fe200078e08ff */
[----:B------:R0:W-:Y:S01]  /*687d0*/  STG.E.U16 desc[UR8][R6.64], R29 ;  /* 0x0000001d06007986 */ /* 0x0001e2000c101508 */
[----:B------:R-:W-:Y:S02]  /*687e0*/  LEA.HI.X.SX32 R5, R8, R0, 0x1, P6 ;  /* 0x0000000008057211 */ /* 0x000fe400030f0eff */
[C---:B------:R-:W-:Y:S01]  /*687f0*/  LEA R8, P6, R3.reuse, R2, 0x1 ;  /* 0x0000000203087211 */ /* 0x040fe200078c08ff */
[----:B------:R-:W4:Y:S03]  /*68800*/  LDC R23, c[0x0][0x3e8] ;  /* 0x0000fa00ff177b82 */ /* 0x000f260000000800 */
[----:B------:R-:W-:-:S02]  /*68810*/  LEA.HI.X.SX32 R9, R3, R0, 0x1, P6 ;  /* 0x0000000003097211 */ /* 0x000fc400030f0eff */
[----:B0-----:R-:W-:-:S03]  /*68820*/  LEA R7, R22, R3, 0x1 ;  /* 0x0000000316077211 */ /* 0x001fc600078e08ff */
[----:B------:R-:W0:Y:S01]  /*68830*/  LDC R22, c[0x0][0x3e8] ;  /* 0x0000fa00ff167b82 */ /* 0x000e220000000800 */
[C---:B------:R-:W-:Y:S01]  /*68840*/  LEA R6, P6, R7.reuse, R2, 0x1 ;  /* 0x0000000207067211 */ /* 0x040fe200078c08ff */
[----:B-----5:R-:W-:Y:S01]  /*68850*/  IMAD R3, R26, 0x2, R7 ;  /* 0x000000021a037824 */ /* 0x020fe200078e0207 */
[----:B------:R1:W-:Y:S02]  /*68860*/  STG.E.U16 desc[UR8][R4.64], R20 ;  /* 0x0000001404007986 */ /* 0x0003e4000c101508 */
[----:B------:R-:W-:Y:S02]  /*68870*/  LEA.HI.X.SX32 R7, R7, R0, 0x1, P6 ;  /* 0x0000000007077211 */ /* 0x000fe400030f0eff */
[----:B------:R-:W-:Y:S01]  /*68880*/  LEA R10, P6, R3, R2, 0x1 ;  /* 0x00000002030a7211 */ /* 0x000fe200078c08ff */
[----:B------:R5:W-:Y:S01]  /*68890*/  STG.E.U16 desc[UR8][R8.64], R21 ;  /* 0x0000001508007986 */ /* 0x000be2000c101508 */
[----:B------:R-:W-:-:S03]  /*688a0*/  PRMT R13, R13, 0x7632, R13 ;  /* 0x000076320d0d7816 */ /* 0x000fc6000000000d */
[----:B------:R-:W2:Y:S01]  /*688b0*/  LDL.LU R26, [R1+0x5b0] ;  /* 0x0005b000011a7983 */ /* 0x000ea20000300800 */
[----:B-1----:R-:W-:Y:S01]  /*688c0*/  LEA R5, R11, R3, 0x1 ;  /* 0x000000030b057211 */ /* 0x002fe200078e08ff */
[----:B------:R-:W1:Y:S01]  /*688d0*/  LDC R20, c[0x0][0x3e8] ;  /* 0x0000fa00ff147b82 */ /* 0x000e620000000800 */
[----:B------:R-:W-:Y:S02]  /*688e0*/  LEA.HI.X.SX32 R11, R3, R0, 0x1, P6 ;  /* 0x00000000030b7211 */ /* 0x000fe400030f0eff */
[----:B------:R-:W-:Y:S02]  /*688f0*/  LEA R4, P6, R5, R2, 0x1 ;  /* 0x0000000205047211 */ /* 0x000fe400078c08ff */
[----:B------:R-:W-:Y:S01]  /*68900*/  LEA R3, R15, R5, 0x1 ;  /* 0x000000050f037211 */ /* 0x000fe200078e08ff */
[----:B------:R4:W-:Y:S01]  /*68910*/  STG.E.U16 desc[UR8][R6.64], R25 ;  /* 0x0000001906007986 */ /* 0x0009e2000c101508 */
[----:B------:R-:W-:Y:S01]  /*68920*/  LEA.HI.X.SX32 R5, R5, R0, 0x1, P6 ;  /* 0x0000000005057211 */ /* 0x000fe200030f0eff */
[----:B-----5:R-:W5:Y:S02]  /*68930*/  LDC R21, c[0x0][0x3e8] ;  /* 0x0000fa00ff157b82 */ /* 0x020f640000000800 */
[----:B---3--:R-:W-:-:S06]  /*68940*/  IMAD R9, R12, 0x2, R3 ;  /* 0x000000020c097824 */ /* 0x008fcc00078e0203 */
[----:B------:R-:W3:Y:S01]  /*68950*/  LDC R15, c[0x0][0x3e8] ;  /* 0x0000fa00ff0f7b82 */ /* 0x000ee20000000800 */
[C---:B----4-:R-:W-:Y:S01]  /*68960*/  LEA R6, P6, R3.reuse, R2, 0x1 ;  /* 0x0000000203067211 */ /* 0x050fe200078c08ff */
[----:B------:R-:W4:Y:S03]  /*68970*/  LDL.LU R25, [R1+0x84c] ;  /* 0x00084c0001197983 */ /* 0x000f260000300800 */
[----:B------:R-:W-:Y:S02]  /*68980*/  LEA.HI.X.SX32 R7, R3, R0, 0x1, P6 ;  /* 0x0000000003077211 */ /* 0x000fe400030f0eff */
[----:B------:R-:W-:Y:S02]  /*68990*/  LEA R8, P6, R9, R2, 0x1 ;  /* 0x0000000209087211 */ /* 0x000fe400078c08ff */
[----:B------:R-:W-:Y:S02]  /*689a0*/  LEA R3, R23, R9, 0x1 ;  /* 0x0000000917037211 */ /* 0x000fe400078e08ff */
[----:B------:R-:W-:Y:S01]  /*689b0*/  LEA.HI.X.SX32 R9, R9, R0, 0x1, P6 ;  /* 0x0000000009097211 */ /* 0x000fe200030f0eff */
[----:B------:R-:W4:Y:S01]  /*689c0*/  LDL.LU R23, [R1+0x5b4] ;  /* 0x0005b40001177983 */ /* 0x000f220000300800 */
[----:B0-----:R-:W-:-:S03]  /*689d0*/  LEA R12, R22, R3, 0x1 ;  /* 0x00000003160c7211 */ /* 0x001fc600078e08ff */
[----:B------:R-:W4:Y:S04]  /*689e0*/  LDL.LU R29, [R1+0x848] ;  /* 0x00084800011d7983 */ /* 0x000f280000300800 */
[----:B--2---:R0:W-:Y:S04]  /*689f0*/  STG.E.U16 desc[UR8][R10.64], R28 ;  /* 0x0000001c0a007986 */ /* 0x0041e8000c101508 */
[----:B------:R2:W-:Y:S01]  /*68a00*/  STG.E.U16 desc[UR8][R4.64], R18 ;  /* 0x0000001204007986 */ /* 0x0005e2000c101508 */
[----:B0-----:R-:W-:-:S03]  /*68a10*/  LEA R10, P6, R3, R2, 0x1 ;  /* 0x00000002030a7211 */ /* 0x001fc600078c08ff */
[----:B------:R-:W4:Y:S01]  /*68a20*/  LDL.LU R28, [R1+0x47c] ;  /* 0x00047c00011c7983 */ /* 0x000f220000300800 */
[----:B------:R-:W-:Y:S01]  /*68a30*/  LEA.HI.X.SX32 R11, R3, R0, 0x1, P6 ;  /* 0x00000000030b7211 */ /* 0x000fe200030f0eff */
[----:B-1----:R-:W-:Y:S01]  /*68a40*/  IMAD R3, R20, 0x2, R12 ;  /* 0x0000000214037824 */ /* 0x002fe200078e020c */
[C---:B--2---:R-:W-:Y:S01]  /*68a50*/  LEA R4, P6, R12.reuse, R2, 0x1 ;  /* 0x000000020c047211 */ /* 0x044fe200078c08ff */
[----:B------:R0:W-:Y:S03]  /*68a60*/  STG.E.U16 desc[UR8][R6.64], R19 ;  /* 0x0000001306007986 */ /* 0x0001e6000c101508 */
[----:B------:R-:W-:Y:S01]  /*68a70*/  LEA.HI.X.SX32 R5, R12, R0, 0x1, P6 ;  /* 0x000000000c057211 */ /* 0x000fe200030f0eff */
[----:B------:R-:W-:Y:S04]  /*68a80*/  STG.E.U16 desc[UR8][R8.64], R24 ;  /* 0x0000001808007986 */ /* 0x000fe8000c101508 */
[----:B------:R-:W2:Y:S01]  /*68a90*/  LDL.LU R22, [R1+0x854] ;  /* 0x0008540001167983 */ /* 0x000ea20000300800 */
[----:B0-----:R-:W-:-:S03]  /*68aa0*/  LEA R6, P6, R3, R2, 0x1 ;  /* 0x0000000203067211 */ /* 0x001fc600078c08ff */
[----:B------:R-:W-:Y:S01]  /*68ab0*/  STG.E.U16 desc[UR8][R10.64], R27 ;  /* 0x0000001b0a007986 */ /* 0x000fe2000c101508 */
[----:B------:R-:W-:-:S03]  /*68ac0*/  LEA.HI.X.SX32 R7, R3, R0, 0x1, P6 ;  /* 0x0000000003077211 */ /* 0x000fc600030f0eff */
[----:B------:R-:W2:Y:S04]  /*68ad0*/  LDL.LU R18, [R1+0x5b8] ;  /* 0x0005b80001127983 */ /* 0x000ea80000300800 */
[----:B------:R-:W-:Y:S04]  /*68ae0*/  STG.E.U16 desc[UR8][R4.64], R14 ;  /* 0x0000000e04007986 */ /* 0x000fe8000c101508 */
[----:B------:R-:W2:Y:S04]  /*68af0*/  LDL.LU R20, [R1+0x858] ;  /* 0x0008580001147983 */ /* 0x000ea80000300800 */
[----:B------:R0:W-:Y:S04]  /*68b00*/  STG.E.U16 desc[UR8][R6.64], R13 ;  /* 0x0000000d06007986 */ /* 0x0001e8000c101508 */
[----:B0-----:R-:W2:Y:S01]  /*68b10*/  LDL.LU R13, [R1+0x46c] ;  /* 0x00046c00010d7983 */ /* 0x001ea20000300800 */
[----:B-----5:R-:W-:-:S04]  /*68b20*/  LEA R12, R21, R3, 0x1 ;  /* 0x00000003150c7211 */ /* 0x020fc800078e08ff */
[----:B------:R-:W-:Y:S02]  /*68b30*/  LEA R8, P6, R12, R2, 0x1 ;  /* 0x000000020c087211 */ /* 0x000fe400078c08ff */
[----:B------:R-:W-:Y:S02]  /*68b40*/  PRMT R17, R14, 0x7632, R17 ;  /* 0x000076320e117816 */ /* 0x000fe40000000011 */
[----:B---3--:R-:W-:Y:S02]  /*68b50*/  LEA R3, R15, R12, 0x1 ;  /* 0x0000000c0f037211 */ /* 0x008fe400078e08ff */
[----:B------:R-:W-:Y:S01]  /*68b60*/  LEA.HI.X.SX32 R9, R12, R0, 0x1, P6 ;  /* 0x000000000c097211 */ /* 0x000fe200030f0eff */
[----:B----4-:R-:W-:Y:S01]  /*68b70*/  FFMA R6, R26, 0.69314718246459960938, R25 ;  /* 0x3f3172181a067823 */ /* 0x010fe20000000019 */
[----:B--2---:R-:W-:Y:S01]  /*68b80*/  FFMA R5, R23, 0.69314718246459960938, R22 ;  /* 0x3f31721817057823 */ /* 0x004fe20000000016 */
[----:B------:R-:W-:Y:S01]  /*68b90*/  FFMA R4, R18, 0.69314718246459960938, R20 ;  /* 0x3f31721812047823 */ /* 0x000fe20000000014 */
[----:B------:R0:W-:Y:S04]  /*68ba0*/  STL [R1+0xcbc], R13 ;  /* 0x000cbc0d01007387 */ /* 0x0001e80000100800 */
[----:B0-----:R-:W2:Y:S04]  /*68bb0*/  LDL.LU R13, [R1+0x844] ;  /* 0x00084400010d7983 */ /* 0x001ea80000300800 */
[----:B------:R-:W3:Y:S04]  /*68bc0*/  LDL.LU R14, [R1+0x830] ;  /* 0x00083000010e7983 */ /* 0x000ee80000300800 */
[----:B------:R-:W3:Y:S04]  /*68bd0*/  LDL.LU R12, [R1+0x468] ;  /* 0x00046800010c7983 */ /* 0x000ee80000300800 */
[----:B------:R-:W4:Y:S04]  /*68be0*/  LDL.LU R27, [R1+0x82c] ;  /* 0x00082c00011b7983 */ /* 0x000f280000300800 */
[----:B------:R-:W4:Y:S04]  /*68bf0*/  LDL.LU R10, [R1+0x45c] ;  /* 0x00045c00010a7983 */ /* 0x000f280000300800 */
[----:B------:R-:W5:Y:S04]  /*68c00*/  LDL.LU R11, [R1+0x824] ;  /* 0x00082400010b7983 */ /* 0x000f680000300800 */
[----:B------:R-:W5:Y:S04]  /*68c10*/  LDL.LU R24, [R1+0x458] ;  /* 0x0004580001187983 */ /* 0x000f680000300800 */
[----:B------:R-:W2:Y:S04]  /*68c20*/  LDL.LU R21, [R1+0x820] ;  /* 0x0008200001157983 */ /* 0x000ea80000300800 */
[----:B------:R-:W2:Y:S04]  /*68c30*/  LDL.LU R20, [R1+0x454] ;  /* 0x0004540001147983 */ /* 0x000ea80000300800 */
[----:B------:R-:W2:Y:S04]  /*68c40*/  LDL.LU R22, [R1+0x81c] ;  /* 0x00081c0001167983 */ /* 0x000ea80000300800 */
[----:B------:R-:W2:Y:S04]  /*68c50*/  LDL.LU R23, [R1+0x450] ;  /* 0x0004500001177983 */ /* 0x000ea80000300800 */
[----:B------:R-:W2:Y:S04]  /*68c60*/  LDL.LU R25, [R1+0x818] ;  /* 0x0008180001197983 */ /* 0x000ea80000300800 */
[----:B------:R-:W2:Y:S04]  /*68c70*/  LDL.LU R26, [R1+0x38c] ;  /* 0x00038c00011a7983 */ /* 0x000ea80000300800 */
[----:B------:R-:W2:Y:S01]  /*68c80*/  LDL.LU R18, [R1+0x2d8] ;  /* 0x0002d80001127983 */ /* 0x000ea20000300800 */
[----:B------:R-:W-:-:S02]  /*68c90*/  FFMA R7, R28, 0.69314718246459960938, R29 ;  /* 0x3f3172181c077823 */ /* 0x000fc4000000001d */
[----:B------:R-:W0:Y:S01]  /*68ca0*/  S2R R28, SR_TID.X ;  /* 0x00000000001c7919 */ /* 0x000e220000002100 */
[----:B------:R-:W-:-:S04]  /*68cb0*/  LEA R2, P6, R3, R2, 0x1 ;  /* 0x0000000203027211 */ /* 0x000fc800078c08ff */
[----:B------:R-:W-:Y:S01]  /*68cc0*/  LEA.HI.X.SX32 R3, R3, R0, 0x1, P6 ;  /* 0x0000000003037211 */ /* 0x000fe200030f0eff */
[----:B------:R-:W-:Y:S04]  /*68cd0*/  STG.E.U16 desc[UR8][R8.64], R17 ;  /* 0x0000001108007986 */ /* 0x000fe8000c101508 */
[----:B--2---:R-:W-:Y:S04]  /*68ce0*/  STL [R1+0xcb4], R18 ;  /* 0x000cb41201007387 */ /* 0x004fe80000100800 */
[----:B------:R-:W2:Y:S04]  /*68cf0*/  LDL.LU R19, [R1+0x2d4] ;  /* 0x0002d40001137983 */ /* 0x000ea80000300800 */
[----:B------:R-:W-:Y:S01]  /*68d00*/  STG.E.U16 desc[UR8][R2.64], R16 ;  /* 0x0000001002007986 */ /* 0x000fe2000c101508 */
[----:B0-----:R-:W-:-:S05]  /*68d10*/  IMAD.SHL.U32 R28, R28, 0x4, RZ ;  /* 0x000000041c1c7824 */ /* 0x001fca00078e00ff */
[----:B------:R-:W-:Y:S01]  /*68d20*/  LOP3.LUT R0, R28, 0x70, RZ, 0xc0, !PT ;  /* 0x000000701c007812 */ /* 0x000fe200078ec0ff */
[----:B------:R-:W-:Y:S06]  /*68d30*/  BAR.SYNC.DEFER_BLOCKING 0x0 ;  /* 0x0000000000007b1d */ /* 0x000fec0000010000 */
[----:B------:R-:W-:Y:S04]  /*68d40*/  STS.128 [R0+UR7], R4 ;  /* 0x0000000400007988 */ /* 0x000fe80008000c07 */
[----:B--2---:R0:W-:Y:S04]  /*68d50*/  STL [R1+0xcb8], R19 ;  /* 0x000cb81301007387 */ /* 0x0041e80000100800 */
[----:B------:R-:W2:Y:S04]  /*68d60*/  LDL.LU R29, [R1+0x7f0] ;  /* 0x0007f000011d7983 */ /* 0x000ea80000300800 */
[----:B------:R-:W2:Y:S04]  /*68d70*/  LDL.LU R28, [R1+0x380] ;  /* 0x00038000011c7983 */ /* 0x000ea80000300800 */
        /* <DEDUP_REMOVED lines=11> */
[----:B------:R-:W3:Y:S04]  /*68e30*/  LDL.LU R6, [R1+0x474] ;  /* 0x0004740001067983 */ /* 0x000ee80000300800 */
[----:B------:R-:W4:Y:S04]  /*68e40*/  LDL.LU R7, [R1+0x838] ;  /* 0x0008380001077983 */ /* 0x000f280000300800 */
[----:B------:R-:W5:Y:S01]  /*68e50*/  LDL.LU R0, [R1+0x7d8] ;  /* 0x0007d80001007983 */ /* 0x000f620000300800 */
[----:B--2---:R-:W-:-:S03]  /*68e60*/  FFMA R4, R4, 0.69314718246459960938, R13 ;  /* 0x3f31721804047823 */ /* 0x004fc6000000000d */
[----:B------:R-:W2:Y:S01]  /*68e70*/  LDL.LU R13, [R1+0xcbc] ;  /* 0x000cbc00010d7983 */ /* 0x000ea20000300800 */
[----:B---3--:R-:W-:Y:S01]  /*68e80*/  FFMA R5, R6, 0.69314718246459960938, R5 ;  /* 0x3f31721806057823 */ /* 0x008fe20000000005 */
[----:B----4-:R-:W-:Y:S01]  /*68e90*/  FFMA R6, R8, 0.69314718246459960938, R7 ;  /* 0x3f31721808067823 */ /* 0x010fe20000000007 */
[----:B------:R-:W-:Y:S01]  /*68ea0*/  FFMA R8, R12, 0.69314718246459960938, R14 ;  /* 0x3f3172180c087823 */ /* 0x000fe2000000000e */
[----:B------:R-:W-:Y:S01]  /*68eb0*/  FFMA R12, R23, 0.69314718246459960938, R22 ;  /* 0x3f317218170c7823 */ /* 0x000fe20000000016 */
[----:B------:R-:W-:Y:S01]  /*68ec0*/  FFMA R14, R28, 0.69314718246459960938, R29 ;  /* 0x3f3172181c0e7823 */ /* 0x000fe2000000001d */
[----:B------:R-:W-:Y:S01]  /*68ed0*/  FFMA R15, R15, 0.69314718246459960938, R19 ;  /* 0x3f3172180f0f7823 */ /* 0x000fe20000000013 */
[----:B------:R-:W-:Y:S01]  /*68ee0*/  FFMA R16, R16, 0.69314718246459960938, R18 ;  /* 0x3f31721810107823 */ /* 0x000fe20000000012 */
[----:B-----5:R-:W-:Y:S02]  /*68ef0*/  FFMA R17, R17, 0.69314718246459960938, R0 ;  /* 0x3f31721811117823 */ /* 0x020fe40000000000 */
[----:B------:R-:W0:Y:S01]  /*68f00*/  S2R R0, SR_TID.X ;  /* 0x0000000000007919 */ /* 0x000e220000002100 */
[----:B--2---:R-:W-:Y:S01]  /*68f10*/  FFMA R7, R13, 0.69314718246459960938, R9 ;  /* 0x3f3172180d077823 */ /* 0x004fe20000000009 */
[----:B------:R-:W-:Y:S01]  /*68f20*/  FFMA R9, R10, 0.69314718246459960938, R27 ;  /* 0x3f3172180a097823 */ /* 0x000fe2000000001b */
[----:B------:R-:W-:Y:S01]  /*68f30*/  FFMA R10, R24, 0.69314718246459960938, R11 ;  /* 0x3f317218180a7823 */ /* 0x000fe2000000000b */
[----:B------:R-:W2:Y:S01]  /*68f40*/  LDL.LU R27, [R1+0x704] ;  /* 0x00070400011b7983 */ /* 0x000ea20000300800 */
[----:B------:R-:W-:-:S03]  /*68f50*/  FFMA R11, R20, 0.69314718246459960938, R21 ;  /* 0x3f317218140b7823 */ /* 0x000fc60000000015 */
[----:B------:R-:W3:Y:S01]  /*68f60*/  LDL.LU R24, [R1+0x240] ;  /* 0x0002400001187983 */ /* 0x000ee20000300800 */
[----:B------:R-:W-:-:S03]  /*68f70*/  FFMA R13, R26, 0.69314718246459960938, R25 ;  /* 0x3f3172181a0d7823 */ /* 0x000fc60000000019 */
        /* <DEDUP_REMOVED lines=9> */
[----:B------:R-:W3:Y:S01]  /*69010*/  LDL.LU R18, [R1+0xcb4] ;  /* 0x000cb40001127983 */ /* 0x000ee20000300800 */
[----:B0-----:R-:W-:-:S04]  /*69020*/  SHF.L.U32 R0, R0, 0x2, RZ ;  /* 0x0000000200007819 */ /* 0x001fc800000006ff */
[----:B------:R-:W-:-:S05]  /*69030*/  LOP3.LUT R0, R0, 0x70, RZ, 0xc0, !PT ;  /* 0x0000007000007812 */ /* 0x000fca00078ec0ff */
[----:B------:R0:W-:Y:S04]  /*69040*/  STS.128 [R0+UR7+0x80], R4 ;  /* 0x0000800400007988 */ /* 0x0001e80008000c07 */
[----:B------:R1:W-:Y:S04]  /*69050*/  STS.128 [R0+UR7+0x100], R8 ;  /* 0x0001000800007988 */ /* 0x0003e80008000c07 */
[----:B------:R1:W-:Y:S04]  /*69060*/  STS.128 [R0+UR7+0x180], R12 ;  /* 0x0001800c00007988 */ /* 0x0003e80008000c07 */
[----:B0-----:R-:W4:Y:S04]  /*69070*/  LDL.LU R4, [R1+0x2d0] ;  /* 0x0002d00001047983 */ /* 0x001f280000300800 */
[----:B------:R-:W4:Y:S04]  /*69080*/  LDL.LU R5, [R1+0x2cc] ;  /* 0x0002cc0001057983 */ /* 0x000f280000300800 */
[----:B------:R-:W4:Y:S04]  /*69090*/  LDL.LU R6, [R1+0x2c8] ;  /* 0x0002c80001067983 */ /* 0x000f280000300800 */
[----:B------:R-:W4:Y:S04]  /*690a0*/  LDL.LU R7, [R1+0x2c4] ;  /* 0x0002c40001077983 */ /* 0x000f280000300800 */
[----:B-1----:R-:W4:Y:S04]  /*690b0*/  LDL.LU R11, [R1+0x254] ;  /* 0x00025400010b7983 */ /* 0x002f280000300800 */
[----:B------:R-:W5:Y:S04]  /*690c0*/  LDL.LU R8, [R1+0x2c0] ;  /* 0x0002c00001087983 */ /* 0x000f680000300800 */
[----:B------:R-:W5:Y:S04]  /*690d0*/  LDL.LU R9, [R1+0x2bc] ;  /* 0x0002bc0001097983 */ /* 0x000f680000300800 */
[----:B------:R-:W5:Y:S04]  /*690e0*/  LDL.LU R10, [R1+0x1d8] ;  /* 0x0001d800010a7983 */ /* 0x000f680000300800 */
[----:B------:R-:W5:Y:S04]  /*690f0*/  LDL.LU R12, [R1+0x764] ;  /* 0x00076400010c7983 */ /* 0x000f680000300800 */
[----:B------:R-:W5:Y:S04]  /*69100*/  LDL.LU R13, [R1+0x758] ;  /* 0x00075800010d7983 */ /* 0x000f680000300800 */
[----:B------:R-:W5:Y:S04]  /*69110*/  LDL.LU R14, [R1+0x750] ;  /* 0x00075000010e7983 */ /* 0x000f680000300800 */
[----:B------:R-:W5:Y:S01]  /*69120*/  LDL.LU R15, [R1+0x708] ;  /* 0x00070800010f7983 */ /* 0x000f620000300800 */
[----:B--2---:R-:W-:Y:S01]  /*69130*/  FFMA R19, R19, 0.69314718246459960938, R3 ;  /* 0x3f31721813137823 */ /* 0x004fe20000000003 */
[----:B---3--:R-:W-:-:S02]  /*69140*/  FFMA R18, R18, 0.69314718246459960938, R2 ;  /* 0x3f31721812127823 */ /* 0x008fc40000000002 */
[----:B------:R-:W0:Y:S03]  /*69150*/  LDC.64 R2, c[0x0][0x3a0] ;  /* 0x0000e800ff027b82 */ /* 0x000e260000000a00 */
[----:B------:R1:W-:Y:S04]  /*69160*/  STS.128 [R0+UR7+0x200], R16 ;  /* 0x0002001000007988 */ /* 0x0003e80008000c07 */
[----:B-1----:R-:W2:Y:S04]  /*69170*/  LDL.LU R17, [R1+0x7c4] ;  /* 0x0007c40001117983 */ /* 0x002ea80000300800 */
[----:B------:R-:W3:Y:S04]  /*69180*/  LDL.LU R18, [R1+0x7c0] ;  /* 0x0007c00001127983 */ /* 0x000ee80000300800 */
[----:B------:R-:W3:Y:S01]  /*69190*/  LDL.LU R19, [R1+0x7b8] ;  /* 0x0007b80001137983 */ /* 0x000ee20000300800 */
[----:B----4-:R-:W-:-:S05]  /*691a0*/  FSEL R11, R11, -INF , P0 ;  /* 0xff8000000b0b7808 */ /* 0x010fca0000000000 */
[----:B------:R-:W-:Y:S01]  /*691b0*/  FFMA R11, R11, 0.69314718246459960938, R27 ;  /* 0x3f3172180b0b7823 */ /* 0x000fe2000000001b */
[----:B-----5:R-:W-:Y:S01]  /*691c0*/  FFMA R7, R7, 0.69314718246459960938, R12 ;  /* 0x3f31721807077823 */ /* 0x020fe2000000000c */
[----:B------:R-:W-:Y:S01]  /*691d0*/  FSEL R12, R24, -INF , P2 ;  /* 0xff800000180c7808 */ /* 0x000fe20001000000 */
[----:B------:R-:W-:Y:S01]  /*691e0*/  FFMA R8, R8, 0.69314718246459960938, R13 ;  /* 0x3f31721808087823 */ /* 0x000fe2000000000d */
[----:B------:R-:W-:Y:S01]  /*691f0*/  FSEL R13, R21, -INF , P4 ;  /* 0xff800000150d7808 */ /* 0x000fe20002000000 */
[----:B------:R-:W-:Y:S01]  /*69200*/  FFMA R9, R9, 0.69314718246459960938, R14 ;  /* 0x3f31721809097823 */ /* 0x000fe2000000000e */
[----:B------:R-:W-:Y:S01]  /*69210*/  FSEL R14, R20, -INF , P5 ;  /* 0xff800000140e7808 */ /* 0x000fe20002800000 */
[----:B------:R-:W-:Y:S01]  /*69220*/  FFMA R10, R10, 0.69314718246459960938, R15 ;  /* 0x3f3172180a0a7823 */ /* 0x000fe2000000000f */
[----:B------:R-:W-:Y:S01]  /*69230*/  FSEL R15, R22, -INF , P3 ;  /* 0xff800000160f7808 */ /* 0x000fe20001800000 */
[----:B------:R-:W-:Y:S01]  /*69240*/  FFMA R12, R12, 0.69314718246459960938, R23 ;  /* 0x3f3172180c0c7823 */ /* 0x000fe20000000017 */
[----:B------:R-:W-:Y:S01]  /*69250*/  FFMA R13, R13, 0.69314718246459960938, R25 ;  /* 0x3f3172180d0d7823 */ /* 0x000fe20000000019 */
[----:B------:R-:W-:-:S02]  /*69260*/  FFMA R14, R14, 0.69314718246459960938, R26 ;  /* 0x3f3172180e0e7823 */ /* 0x000fc4000000001a */
[----:B------:R-:W-:Y:S01]  /*69270*/  FFMA R15, R15, 0.69314718246459960938, R29 ;  /* 0x3f3172180f0f7823 */ /* 0x000fe2000000001d */
[----:B------:R1:W-:Y:S04]  /*69280*/  STS.128 [R0+UR7+0x300], R8 ;  /* 0x0003000800007988 */ /* 0x0003e80008000c07 */
[----:B------:R1:W-:Y:S01]  /*69290*/  STS.128 [R0+UR7+0x380], R12 ;  /* 0x0003800c00007988 */ /* 0x0003e20008000c07 */
[----:B------:R-:W-:-:S04]  /*692a0*/  UIMAD UR4, UR6, UR4, URZ ;  /* 0x00000004060472a4 */ /* 0x000fc8000f8e02ff */
[----:B------:R-:W-:Y:S01]  /*692b0*/  USHF.L.U32 UR6, UR4, 0x2, URZ ;  /* 0x0000000204067899 */ /* 0x000fe200080006ff */
[----:B------:R-:W-:Y:S01]  /*692c0*/  IMAD.HI R16, R28, 0x4, RZ ;  /* 0x000000041c107827 */ /* 0x000fe200078e02ff */
[----:B------:R-:W-:-:S03]  /*692d0*/  UIMAD.WIDE UR4, UR4, 0x4, URZ ;  /* 0x00000004040478a5 */ /* 0x000fc6000f8e02ff */
[----:B--2---:R-:W-:Y:S01]  /*692e0*/  FFMA R4, R4, 0.69314718246459960938, R17 ;  /* 0x3f31721804047823 */ /* 0x004fe20000000011 */
[----:B---3--:R-:W-:Y:S01]  /*692f0*/  FFMA R5, R5, 0.69314718246459960938, R18 ;  /* 0x3f31721805057823 */ /* 0x008fe20000000012 */
[----:B------:R-:W-:-:S05]  /*69300*/  FFMA R6, R6, 0.69314718246459960938, R19 ;  /* 0x3f31721806067823 */ /* 0x000fca0000000013 */
[----:B------:R1:W-:Y:S01]  /*69310*/  STS.128 [R0+UR7+0x280], R4 ;  /* 0x0002800400007988 */ /* 0x0003e20008000c07 */
[----:B------:R-:W-:Y:S01]  /*69320*/  SHF.L.U32 R17, R28, 0x2, RZ ;  /* 0x000000021c117819 */ /* 0x000fe200000006ff */
[----:B------:R-:W-:Y:S03]  /*69330*/  BAR.SYNC.DEFER_BLOCKING 0x0 ;  /* 0x0000000000007b1d */ /* 0x000fe60000010000 */
[----:B0-----:R-:W-:-:S04]  /*69340*/  IADD3 R2, P0, P2, R17, UR6, R2 ;  /* 0x0000000611027c10 */ /* 0x001fc8000fa1e002 */
[----:B------:R-:W-:Y:S01]  /*69350*/  IADD3.X R3, PT, PT, R16, UR5, R3, P0, P2 ;  /* 0x0000000510037c10 */ /* 0x000fe200087e4403 */
[----:B------:R-:W-:Y:S08]  /*69360*/  @P1 EXIT ;  /* 0x000000000000194d */ /* 0x000ff00003800000 */
[----:B------:R-:W2:Y:S04]  /*69370*/  LDL.LU R28, [R1+0x2b8] ;  /* 0x0002b800011c7983 */ /* 0x000ea80000300800 */
[----:B-12---:R-:W0:Y:S04]  /*69380*/  LDS R5, [R28] ;  /* 0x000000001c057984 */ /* 0x006e280000000800 */
[----:B0-----:R-:W-:Y:S01]  /*69390*/  STG.E desc[UR8][R2.64], R5 ;  /* 0x0000000502007986 */ /* 0x001fe2000c101908 */
[----:B------:R-:W-:Y:S05]  /*693a0*/  EXIT ;  /* 0x000000000000794d */ /* 0x000fea0003800000 */
.L_x_2:
[----:B------:R-:W-:-:S00]  /*693b0*/  BRA `(.L_x_2) ;  /* 0xfffffffc00fc7947 */ /* 0x000fc0000383ffff */
[----:B------:R-:W-:-:S00]  /*693c0*/  NOP ;  /* 0x0000000000007918 */ /* 0x000fc00000000000 */
        /* <DEDUP_REMOVED lines=11> */
.L_x_3:


//--------------------- .nv.global.init           --------------------------
	.section	.nv.global.init,"aw",@progbits
.nv.global.init:
	.type		_$_str,@object
	.size		_$_str,(.L_0 - _$_str)
_$_str:
        /*0000*/ 	.byte	0x5f, 0x5f, 0x43, 0x55, 0x44, 0x41, 0x5f, 0x46, 0x54, 0x5a, 0x00
.L_0:


//--------------------- .nv.shared.attn_fwd       --------------------------
	.section	.nv.shared.attn_fwd,"aw",@nobits
	.sectionflags	@""
	.align	16
	.zero		1024


//--------------------- .nv.shared.reserved.0     --------------------------
	.section	.nv.shared.reserved.0,"aw",@nobits
	.weak		__nv_reservedSMEM_offset_0_alias
	.size		__nv_reservedSMEM_offset_0_alias, 0, 64
	.other		__nv_reservedSMEM_offset_0_alias,@"STO_CUDA_RESERVED_SHARED STV_DEFAULT"
__nv_reservedSMEM_offset_0_alias:
	.zero		0
	.zero		64


//--------------------- .nv.constant0.attn_fwd    --------------------------
	.section	.nv.constant0.attn_fwd,"a",@progbits
	.sectionflags	@""
	.align	4
.nv.constant0.attn_fwd:
	.zero		1032


//--------------------- SYMBOLS --------------------------

	.type		.nv.reservedSmem.offset0,@object
	.size		.nv.reservedSmem.offset0,0x4
	.type		.nv.reservedSmem.cap,@object
	.size		.nv.reservedSmem.cap,0x4
